// auto-generated by cutlass_sweep.fmha — config: {"arch": "sm_90", "direction": "fwd", "dtype": "e4m3", "head_dim": 192, "mask": "causal", "schedule": "cooperative", "tile_kv": 128, "tile_q": 128}
#include "cutlass/cutlass.h"
#include "cute/tensor.hpp"
#include "cutlass/device_kernel.h"
#include "cutlass/kernel_hardware_info.h"
#include "88_hopper_fmha/collective/fmha_fusion.hpp"
#include "88_hopper_fmha/kernel/fmha_kernel_builder.hpp"

using namespace cute;
using Element = cutlass::float_e4m3_t;
using TileShape = Shape<_128, _128, _192>;
using StrideQ = cute::tuple<int, _1, cute::tuple<int, int>>;
using StrideK = cute::tuple<int, _1, cute::tuple<int, int>>;
using StrideV = cute::tuple<cute::_1, int, cute::tuple<int, int>>;

using Kernel = typename cutlass::fmha::kernel::FmhaBuilder<
    Element, float, float,
    TileShape, StrideQ, StrideK, StrideV,
    cutlass::fmha::collective::CausalFusion,
    cutlass::gemm::KernelTmaWarpSpecializedCooperative
  >::Kernel;

auto* _anchor = &cutlass::device_kernel<Kernel>;


// ===== COMPILED SASS (sm_90a) =====

	.target	sm_90a

	.elftype	@"ET_EXEC"


//--------------------- .note.nv.tkinfo           --------------------------
	.section	.note.nv.tkinfo,"",@"SHT_NOTE"
	.sectionflags	@"SHF_NOTE_NV_TKINFO"
	.tkinfo
        /*0018*/ 	.word	0x00000002
        /*0030*/ 	.string	""
        /*0030*/ 	.string	"ptxas"
        /*0030*/ 	.string	"Cuda compilation tools, release 13.0, V13.0.88"
        /*0030*/ 	.string	"Build cuda_13.0.r13.0/compiler.36424714_0"
        /*0030*/ 	.string	"-arch sm_90a -m 64 "



//--------------------- .note.nv.cuinfo           --------------------------
	.section	.note.nv.cuinfo,"",@"SHT_NOTE"
	.sectionflags	@"SHF_NOTE_NV_CUINFO"
        /*0018*/ 	.short	0x0002
        /*001a*/ 	.short	0x005a
        /*001c*/ 	.short	0x0082
	.zero		2


//--------------------- .nv.info                  --------------------------
	.section	.nv.info,"",@"SHT_CUDA_INFO"
	.align	4


	//----- nvinfo : EIATTR_REGCOUNT
	.align		4
        /*0000*/ 	.byte	0x04, 0x2f
        /*0002*/ 	.short	(.L_16 - .L_15)
	.align		4
.L_15:
        /*0004*/ 	.word	index@(_ZN7cutlass13device_kernelINS_4fmha6kernel28FmhaKernelTmaWarpSpecializedINS1_10collective30FmhaMainloopTmaWarpSpecializedINS_12float_e4m3_tEffN4cute5tupleIJNS7_1CILi128EEESA_NS9_ILi192EEEEEENS8_IJiNS9_ILi1EEENS8_IJiiEEEEEESF_NS8_IJSD_iSE_EEENS4_12CausalFusionEJEEENS4_15FmhaFwdEpilogueIS6_fNS8_IJNS9_ILi64EEESB_SA_EEEEENS2_23IndividualTileSchedulerEJEEEEEvNT_6ParamsE)
        /*0008*/ 	.word	0x000000a8


	//----- nvinfo : EIATTR_FRAME_SIZE
	.align		4
.L_16:
        /*000c*/ 	.byte	0x04, 0x11
        /*000e*/ 	.short	(.L_18 - .L_17)
	.align		4
.L_17:
        /*0010*/ 	.word	index@($__internal_0_$__cuda_sm20_rcp_rn_f32_slowpath)
        /*0014*/ 	.word	0x00000000


	//----- nvinfo : EIATTR_FRAME_SIZE
	.align		4
.L_18:
        /*0018*/ 	.byte	0x04, 0x11
        /*001a*/ 	.short	(.L_20 - .L_19)
	.align		4
.L_19:
        /*001c*/ 	.word	index@(_ZN7cutlass13device_kernelINS_4fmha6kernel28FmhaKernelTmaWarpSpecializedINS1_10collective30FmhaMainloopTmaWarpSpecializedINS_12float_e4m3_tEffN4cute5tupleIJNS7_1CILi128EEESA_NS9_ILi192EEEEEENS8_IJiNS9_ILi1EEENS8_IJiiEEEEEESF_NS8_IJSD_iSE_EEENS4_12CausalFusionEJEEENS4_15FmhaFwdEpilogueIS6_fNS8_IJNS9_ILi64EEESB_SA_EEEEENS2_23IndividualTileSchedulerEJEEEEEvNT_6ParamsE)
        /*0020*/ 	.word	0x00000000


	//----- nvinfo : EIATTR_MIN_STACK_SIZE
	.align		4
.L_20:
        /*0024*/ 	.byte	0x04, 0x12
        /*0026*/ 	.short	(.L_22 - .L_21)
	.align		4
.L_21:
        /*0028*/ 	.word	index@(_ZN7cutlass13device_kernelINS_4fmha6kernel28FmhaKernelTmaWarpSpecializedINS1_10collective30FmhaMainloopTmaWarpSpecializedINS_12float_e4m3_tEffN4cute5tupleIJNS7_1CILi128EEESA_NS9_ILi192EEEEEENS8_IJiNS9_ILi1EEENS8_IJiiEEEEEESF_NS8_IJSD_iSE_EEENS4_12CausalFusionEJEEENS4_15FmhaFwdEpilogueIS6_fNS8_IJNS9_ILi64EEESB_SA_EEEEENS2_23IndividualTileSchedulerEJEEEEEvNT_6ParamsE)
        /*002c*/ 	.word	0x00000000
.L_22:


//--------------------- .nv.compat                --------------------------
	.section	.nv.compat,"",@"SHT_CUDA_COMPAT_INFO"
	.align	4
        /*0000*/ 	.byte	0x02, 0x09, 0x01, 0x00, 0x02, 0x02, 0x04, 0x00, 0x02, 0x05, 0x05, 0x00, 0x03, 0x07, 0x01, 0x01
        /*0010*/ 	.byte	0x02, 0x03, 0x01, 0x00, 0x02, 0x06, 0x01, 0x00, 0x04, 0x0b, 0x08, 0x00, 0x00, 0x00, 0x00, 0x00
        /*0020*/ 	.byte	0x00, 0x00, 0x00, 0x00


//--------------------- .nv.info._ZN7cutlass13device_kernelINS_4fmha6kernel28FmhaKernelTmaWarpSpecializedINS1_10collective30FmhaMainloopTmaWarpSpecializedINS_12float_e4m3_tEffN4cute5tupleIJNS7_1CILi128EEESA_NS9_ILi192EEEEEENS8_IJiNS9_ILi1EEENS8_IJiiEEEEEESF_NS8_IJSD_iSE_EEENS4_12CausalFusionEJEEENS4_15FmhaFwdEpilogueIS6_fNS8_IJNS9_ILi64EEESB_SA_EEEEENS2_23IndividualTileSchedulerEJEEEEEvNT_6ParamsE --------------------------
	.section	.nv.info._ZN7cutlass13device_kernelINS_4fmha6kernel28FmhaKernelTmaWarpSpecializedINS1_10collective30FmhaMainloopTmaWarpSpecializedINS_12float_e4m3_tEffN4cute5tupleIJNS7_1CILi128EEESA_NS9_ILi192EEEEEENS8_IJiNS9_ILi1EEENS8_IJiiEEEEEESF_NS8_IJSD_iSE_EEENS4_12CausalFusionEJEEENS4_15FmhaFwdEpilogueIS6_fNS8_IJNS9_ILi64EEESB_SA_EEEEENS2_23IndividualTileSchedulerEJEEEEEvNT_6ParamsE,"",@"SHT_CUDA_INFO"
	.sectionflags	@""
	.align	4


	//----- nvinfo : EIATTR_CUDA_API_VERSION
	.align		4
        /*0000*/ 	.byte	0x04, 0x37
        /*0002*/ 	.short	(.L_24 - .L_23)
.L_23:
        /*0004*/ 	.word	0x00000082


	//----- nvinfo : EIATTR_KPARAM_INFO
	.align		4
.L_24:
        /*0008*/ 	.byte	0x04, 0x17
        /*000a*/ 	.short	(.L_26 - .L_25)
.L_25:
        /*000c*/ 	.word	0x00000000
        /*0010*/ 	.short	0x0000
        /*0012*/ 	.short	0x0070
        /*0014*/ 	.byte	0x00, 0xf0, 0x01, 0x20


	//----- nvinfo : EIATTR_SPARSE_MMA_MASK
	.align		4
.L_26:
        /*0018*/ 	.byte	0x03, 0x50
        /*001a*/ 	.short	0x0000


	//----- nvinfo : EIATTR_MAXREG_COUNT
	.align		4
        /*001c*/ 	.byte	0x03, 0x1b
        /*001e*/ 	.short	0x00a8


	//----- nvinfo : EIATTR_NUM_BARRIERS
	.align		4
        /*0020*/ 	.byte	0x02, 0x4c
        /*0022*/ 	.byte	0x02
	.zero		1


	//----- nvinfo : EIATTR_EXTERNS
	.align		4
        /*0024*/ 	.byte	0x04, 0x0f
        /*0026*/ 	.short	(.L_28 - .L_27)


	//   ....[0]....
	.align		4
.L_27:
        /*0028*/ 	.word	index@(__assertfail)


	//----- nvinfo : EIATTR_MERCURY_ISA_VERSION
	.align		4
.L_28:
        /*002c*/ 	.byte	0x03, 0x5f
        /*002e*/ 	.short	0x0101


	//----- nvinfo : EIATTR_INT_WARP_WIDE_INSTR_OFFSETS
	.align		4
        /*0030*/ 	.byte	0x04, 0x31
        /*0032*/ 	.short	(.L_30 - .L_29)


	//   ....[0]....
.L_29:
        /*0034*/ 	.word	0x000006f0


	//   ....[1]....
        /*0038*/ 	.word	0x00000700


	//   ....[2]....
        /*003c*/ 	.word	0x00000710


	//   ....[3]....
        /*0040*/ 	.word	0x00000720


	//   ....[4]....
        /*0044*/ 	.word	0x00000790


	//----- nvinfo : EIATTR_COOP_GROUP_MASK_REGIDS
	.align		4
.L_30:
        /*0048*/ 	.byte	0x04, 0x29
        /*004a*/ 	.short	(.L_32 - .L_31)


	//   ....[0]....
.L_31:
        /*004c*/ 	.word	0xffffffff


	//   ....[1]....
        /*0050*/ 	.word	0xffffffff


	//   ....[2]....
        /*0054*/ 	.word	0xffffffff


	//   ....[3]....
        /*0058*/ 	.word	0xffffffff


	//   ....[4]....
        /*005c*/ 	.word	0xffffffff


	//   ....[5]....
        /*0060*/ 	.word	0xffffffff


	//   ....[6]....
        /*0064*/ 	.word	0xffffffff


	//   ....[7]....
        /*0068*/ 	.word	0xffffffff


	//   ....[8]....
        /*006c*/ 	.word	0xffffffff


	//   ....[9]....
        /*0070*/ 	.word	0xffffffff


	//   ....[10]....
        /*0074*/ 	.word	0xffffffff


	//   ....[11]....
        /*0078*/ 	.word	0xffffffff


	//   ....[12]....
        /*007c*/ 	.word	0xffffffff


	//   ....[13]....
        /*0080*/ 	.word	0xffffffff


	//   ....[14]....
        /*0084*/ 	.word	0xffffffff


	//   ....[15]....
        /*0088*/ 	.word	0xffffffff


	//   ....[16]....
        /*008c*/ 	.word	0xffffffff


	//   ....[17]....
        /*0090*/ 	.word	0xffffffff


	//   ....[18]....
        /*0094*/ 	.word	0xffffffff


	//   ....[19]....
        /*0098*/ 	.word	0xffffffff


	//   ....[20]....
        /*009c*/ 	.word	0xffffffff


	//   ....[21]....
        /*00a0*/ 	.word	0xffffffff


	//   ....[22]....
        /*00a4*/ 	.word	0xffffffff


	//   ....[23]....
        /*00a8*/ 	.word	0xffffffff


	//   ....[24]....
        /*00ac*/ 	.word	0xffffffff


	//   ....[25]....
        /*00b0*/ 	.word	0xffffffff


	//   ....[26]....
        /*00b4*/ 	.word	0xffffffff


	//   ....[27]....
        /*00b8*/ 	.word	0xffffffff


	//   ....[28]....
        /*00bc*/ 	.word	0xffffffff


	//   ....[29]....
        /*00c0*/ 	.word	0xffffffff


	//   ....[30]....
        /*00c4*/ 	.word	0xffffffff


	//   ....[31]....
        /*00c8*/ 	.word	0xffffffff


	//   ....[32]....
        /*00cc*/ 	.word	0xffffffff


	//   ....[33]....
        /*00d0*/ 	.word	0xffffffff


	//   ....[34]....
        /*00d4*/ 	.word	0xffffffff


	//   ....[35]....
        /*00d8*/ 	.word	0xffffffff


	//   ....[36]....
        /*00dc*/ 	.word	0xffffffff


	//   ....[37]....
        /*00e0*/ 	.word	0xffffffff


	//   ....[38]....
        /*00e4*/ 	.word	0xffffffff


	//   ....[39]....
        /*00e8*/ 	.word	0xffffffff


	//   ....[40]....
        /*00ec*/ 	.word	0xffffffff


	//   ....[41]....
        /*00f0*/ 	.word	0xffffffff


	//   ....[42]....
        /*00f4*/ 	.word	0xffffffff


	//   ....[43]....
        /*00f8*/ 	.word	0xffffffff


	//   ....[44]....
        /*00fc*/ 	.word	0xffffffff


	//   ....[45]....
        /*0100*/ 	.word	0xffffffff


	//   ....[46]....
        /*0104*/ 	.word	0xffffffff


	//   ....[47]....
        /*0108*/ 	.word	0xffffffff


	//   ....[48]....
        /*010c*/ 	.word	0xffffffff


	//   ....[49]....
        /*0110*/ 	.word	0xffffffff


	//   ....[50]....
        /*0114*/ 	.word	0xffffffff


	//   ....[51]....
        /*0118*/ 	.word	0xffffffff


	//   ....[52]....
        /*011c*/ 	.word	0xffffffff


	//   ....[53]....
        /*0120*/ 	.word	0xffffffff


	//   ....[54]....
        /*0124*/ 	.word	0xffffffff


	//   ....[55]....
        /*0128*/ 	.word	0xffffffff


	//   ....[56]....
        /*012c*/ 	.word	0xffffffff


	//   ....[57]....
        /*0130*/ 	.word	0xffffffff


	//   ....[58]....
        /*0134*/ 	.word	0xffffffff


	//   ....[59]....
        /*0138*/ 	.word	0xffffffff


	//   ....[60]....
        /*013c*/ 	.word	0xffffffff


	//   ....[61]....
        /*0140*/ 	.word	0xffffffff


	//   ....[62]....
        /*0144*/ 	.word	0xffffffff


	//   ....[63]....
        /*0148*/ 	.word	0xffffffff


	//   ....[64]....
        /*014c*/ 	.word	0xffffffff


	//   ....[65]....
        /*0150*/ 	.word	0xffffffff


	//   ....[66]....
        /*0154*/ 	.word	0xffffffff


	//   ....[67]....
        /*0158*/ 	.word	0xffffffff


	//   ....[68]....
        /*015c*/ 	.word	0xffffffff


	//   ....[69]....
        /*0160*/ 	.word	0xffffffff


	//----- nvinfo : EIATTR_COOP_GROUP_INSTR_OFFSETS
	.align		4
.L_32:
        /*0164*/ 	.byte	0x04, 0x28
        /*0166*/ 	.short	(.L_34 - .L_33)


	//   ....[0]....
.L_33:
        /*0168*/ 	.word	0x00000050


	//   ....[1]....
        /*016c*/ 	.word	0x00000080


	//   ....[2]....
        /*0170*/ 	.word	0x000001b0


	//   ....[3]....
        /*0174*/ 	.word	0x00000370


	//   ....[4]....
        /*0178*/ 	.word	0x00000530


	//   ....[5]....
        /*017c*/ 	.word	0x00000690


	//   ....[6]....
        /*0180*/ 	.word	0x00001e30


	//   ....[7]....
        /*0184*/ 	.word	0x00001f10


	//   ....[8]....
        /*0188*/ 	.word	0x00001f60


	//   ....[9]....
        /*018c*/ 	.word	0x00002010


	//   ....[10]....
        /*0190*/ 	.word	0x00004980


	//   ....[11]....
        /*0194*/ 	.word	0x000049b0


	//   ....[12]....
        /*0198*/ 	.word	0x000049c0


	//   ....[13]....
        /*019c*/ 	.word	0x000049e0


	//   ....[14]....
        /*01a0*/ 	.word	0x00004a10


	//   ....[15]....
        /*01a4*/ 	.word	0x00004a30


	//   ....[16]....
        /*01a8*/ 	.word	0x00004a40


	//   ....[17]....
        /*01ac*/ 	.word	0x00004a50


	//   ....[18]....
        /*01b0*/ 	.word	0x00004a70


	//   ....[19]....
        /*01b4*/ 	.word	0x00004a90


	//   ....[20]....
        /*01b8*/ 	.word	0x00004ab0


	//   ....[21]....
        /*01bc*/ 	.word	0x00004ae0


	//   ....[22]....
        /*01c0*/ 	.word	0x00004b10


	//   ....[23]....
        /*01c4*/ 	.word	0x00004b30


	//   ....[24]....
        /*01c8*/ 	.word	0x00004b60


	//   ....[25]....
        /*01cc*/ 	.word	0x00004b70


	//   ....[26]....
        /*01d0*/ 	.word	0x000053b0


	//   ....[27]....
        /*01d4*/ 	.word	0x000053d0


	//   ....[28]....
        /*01d8*/ 	.word	0x00005de0


	//   ....[29]....
        /*01dc*/ 	.word	0x00005ec0


	//   ....[30]....
        /*01e0*/ 	.word	0x00007fa0


	//   ....[31]....
        /*01e4*/ 	.word	0x00007fe0


	//   ....[32]....
        /*01e8*/ 	.word	0x00008020


	//   ....[33]....
        /*01ec*/ 	.word	0x00008060


	//   ....[34]....
        /*01f0*/ 	.word	0x000080a0


	//   ....[35]....
        /*01f4*/ 	.word	0x000080e0


	//   ....[36]....
        /*01f8*/ 	.word	0x00008120


	//   ....[37]....
        /*01fc*/ 	.word	0x00008160


	//   ....[38]....
        /*0200*/ 	.word	0x000081a0


	//   ....[39]....
        /*0204*/ 	.word	0x000081e0


	//   ....[40]....
        /*0208*/ 	.word	0x00008220


	//   ....[41]....
        /*020c*/ 	.word	0x00008260


	//   ....[42]....
        /*0210*/ 	.word	0x000082a0


	//   ....[43]....
        /*0214*/ 	.word	0x000082e0


	//   ....[44]....
        /*0218*/ 	.word	0x00008320


	//   ....[45]....
        /*021c*/ 	.word	0x00008360


	//   ....[46]....
        /*0220*/ 	.word	0x000093c0


	//   ....[47]....
        /*0224*/ 	.word	0x000094c0


	//   ....[48]....
        /*0228*/ 	.word	0x0000a150


	//   ....[49]....
        /*022c*/ 	.word	0x0000a240


	//   ....[50]....
        /*0230*/ 	.word	0x0000c370


	//   ....[51]....
        /*0234*/ 	.word	0x0000c3d0


	//   ....[52]....
        /*0238*/ 	.word	0x0000c430


	//   ....[53]....
        /*023c*/ 	.word	0x0000c470


	//   ....[54]....
        /*0240*/ 	.word	0x0000c4b0


	//   ....[55]....
        /*0244*/ 	.word	0x0000c4f0


	//   ....[56]....
        /*0248*/ 	.word	0x0000c530


	//   ....[57]....
        /*024c*/ 	.word	0x0000c570


	//   ....[58]....
        /*0250*/ 	.word	0x0000c5b0


	//   ....[59]....
        /*0254*/ 	.word	0x0000c5f0


	//   ....[60]....
        /*0258*/ 	.word	0x0000c630


	//   ....[61]....
        /*025c*/ 	.word	0x0000c670


	//   ....[62]....
        /*0260*/ 	.word	0x0000c6b0


	//   ....[63]....
        /*0264*/ 	.word	0x0000c6f0


	//   ....[64]....
        /*0268*/ 	.word	0x0000c730


	//   ....[65]....
        /*026c*/ 	.word	0x0000c740


	//   ....[66]....
        /*0270*/ 	.word	0x0000cc30


	//   ....[67]....
        /*0274*/ 	.word	0x0000cc60


	//   ....[68]....
        /*0278*/ 	.word	0x0000ccb0


	//   ....[69]....
        /*027c*/ 	.word	0x0000ccd0


	//----- nvinfo : EIATTR_REG_RECONFIG
	.align		4
.L_34:
        /*0280*/ 	.byte	0x01, 0x54
	.zero		2


	//----- nvinfo : EIATTR_SYSCALL_OFFSETS
	.align		4
        /*0284*/ 	.byte	0x04, 0x46
        /*0286*/ 	.short	(.L_36 - .L_35)


	//   ....[0]....
.L_35:
        /*0288*/ 	.word	0x0000da90


	//   ....[1]....
        /*028c*/ 	.word	0x0000dbf0


	//----- nvinfo : EIATTR_MBARRIER_INSTR_OFFSETS
	.align		4
.L_36:
        /*0290*/ 	.byte	0x04, 0x39
        /*0292*/ 	.short	(.L_38 - .L_37)


	//   ....[0]....
.L_37:
        /*0294*/ 	.word	0x00000320
        /*0298*/ 	.word	0x000000ff
        /*029c*/ 	.word	0x00024050
        /*02a0*/ 	.short	0x0100
        /*02a2*/ 	.byte	0x06
	.zero		1


	//   ....[1]....
        /*02a4*/ 	.word	0x00000330
        /*02a8*/ 	.word	0x000000ff
        /*02ac*/ 	.word	0x00024060
        /*02b0*/ 	.short	0x0100
        /*02b2*/ 	.byte	0x06
	.zero		1


	//   ....[2]....
        /*02b4*/ 	.word	0x00000340
        /*02b8*/ 	.word	0x000000ff
        /*02bc*/ 	.word	0x00024058
        /*02c0*/ 	.short	0x0100
        /*02c2*/ 	.byte	0x06
	.zero		1


	//   ....[3]....
        /*02c4*/ 	.word	0x00000350
        /*02c8*/ 	.word	0x000000ff
        /*02cc*/ 	.word	0x00024068
        /*02d0*/ 	.short	0x0100
        /*02d2*/ 	.byte	0x06
	.zero		1


	//   ....[4]....
        /*02d4*/ 	.word	0x00000480
        /*02d8*/ 	.word	0x000000ff
        /*02dc*/ 	.word	0x00024000
        /*02e0*/ 	.short	0x0100
        /*02e2*/ 	.byte	0x06
	.zero		1


	//   ....[5]....
        /*02e4*/ 	.word	0x00000490
        /*02e8*/ 	.word	0x000000ff
        /*02ec*/ 	.word	0x00024028
        /*02f0*/ 	.short	0x0100
        /*02f2*/ 	.byte	0x06
	.zero		1


	//   ....[6]....
        /*02f4*/ 	.word	0x000004a0
        /*02f8*/ 	.word	0x000000ff
        /*02fc*/ 	.word	0x00024008
        /*0300*/ 	.short	0x0100
        /*0302*/ 	.byte	0x06
	.zero		1


	//   ....[7]....
        /*0304*/ 	.word	0x000004b0
        /*0308*/ 	.word	0x000000ff
        /*030c*/ 	.word	0x00024030
        /*0310*/ 	.short	0x0100
        /*0312*/ 	.byte	0x06
	.zero		1


	//   ....[8]....
        /*0314*/ 	.word	0x000004c0
        /*0318*/ 	.word	0x000000ff
        /*031c*/ 	.word	0x00024010
        /*0320*/ 	.short	0x0100
        /*0322*/ 	.byte	0x06
	.zero		1


	//   ....[9]....
        /*0324*/ 	.word	0x000004d0
        /*0328*/ 	.word	0x000000ff
        /*032c*/ 	.word	0x00024038
        /*0330*/ 	.short	0x0100
        /*0332*/ 	.byte	0x06
	.zero		1


	//   ....[10]....
        /*0334*/ 	.word	0x000004e0
        /*0338*/ 	.word	0x000000ff
        /*033c*/ 	.word	0x00024018
        /*0340*/ 	.short	0x0100
        /*0342*/ 	.byte	0x06
	.zero		1


	//   ....[11]....
        /*0344*/ 	.word	0x000004f0
        /*0348*/ 	.word	0x000000ff
        /*034c*/ 	.word	0x00024040
        /*0350*/ 	.short	0x0100
        /*0352*/ 	.byte	0x06
	.zero		1


	//   ....[12]....
        /*0354*/ 	.word	0x00000500
        /*0358*/ 	.word	0x000000ff
        /*035c*/ 	.word	0x00024020
        /*0360*/ 	.short	0x0100
        /*0362*/ 	.byte	0x06
	.zero		1


	//   ....[13]....
        /*0364*/ 	.word	0x00000510
        /*0368*/ 	.word	0x000000ff
        /*036c*/ 	.word	0x00024048
        /*0370*/ 	.short	0x0100
        /*0372*/ 	.byte	0x06
	.zero		1


	//   ....[14]....
        /*0374*/ 	.word	0x00000640
        /*0378*/ 	.word	0x000000ff
        /*037c*/ 	.word	0x00024070
        /*0380*/ 	.short	0x0100
        /*0382*/ 	.byte	0x06
	.zero		1


	//   ....[15]....
        /*0384*/ 	.word	0x00000650
        /*0388*/ 	.word	0x000000ff
        /*038c*/ 	.word	0x00024080
        /*0390*/ 	.short	0x0100
        /*0392*/ 	.byte	0x06
	.zero		1


	//   ....[16]....
        /*0394*/ 	.word	0x00000660
        /*0398*/ 	.word	0x000000ff
        /*039c*/ 	.word	0x00024078
        /*03a0*/ 	.short	0x0100
        /*03a2*/ 	.byte	0x06
	.zero		1


	//   ....[17]....
        /*03a4*/ 	.word	0x00000670
        /*03a8*/ 	.word	0x000000ff
        /*03ac*/ 	.word	0x00024088
        /*03b0*/ 	.short	0x0100
        /*03b2*/ 	.byte	0x06
	.zero		1


	//   ....[18]....
        /*03b4*/ 	.word	0x000007b0
        /*03b8*/ 	.word	0x000000ff
        /*03bc*/ 	.word	0x00024090
        /*03c0*/ 	.short	0x0100
        /*03c2*/ 	.byte	0x06
	.zero		1


	//   ....[19]....
        /*03c4*/ 	.word	0x000007c0
        /*03c8*/ 	.word	0x000000ff
        /*03cc*/ 	.word	0x00024098
        /*03d0*/ 	.short	0x0100
        /*03d2*/ 	.byte	0x06
	.zero		1


	//   ....[20]....
        /*03d4*/ 	.word	0x000007d0
        /*03d8*/ 	.word	0x000000ff
        /*03dc*/ 	.word	0x000240a0
        /*03e0*/ 	.short	0x0100
        /*03e2*/ 	.byte	0x06
	.zero		1


	//   ....[21]....
        /*03e4*/ 	.word	0x000007e0
        /*03e8*/ 	.word	0x000000ff
        /*03ec*/ 	.word	0x000240a8
        /*03f0*/ 	.short	0x0100
        /*03f2*/ 	.byte	0x06
	.zero		1


	//   ....[22]....
        /*03f4*/ 	.word	0x000008e0
        /*03f8*/ 	.word	0x000000ff
        /*03fc*/ 	.word	0x000240c0
        /*0400*/ 	.short	0x0100
        /*0402*/ 	.byte	0x06
	.zero		1


	//   ....[23]....
        /*0404*/ 	.word	0x000008f0
        /*0408*/ 	.word	0x000000ff
        /*040c*/ 	.word	0x000240d8
        /*0410*/ 	.short	0x0100
        /*0412*/ 	.byte	0x06
	.zero		1


	//   ....[24]....
        /*0414*/ 	.word	0x00000900
        /*0418*/ 	.word	0x000000ff
        /*041c*/ 	.word	0x000240c8
        /*0420*/ 	.short	0x0100
        /*0422*/ 	.byte	0x06
	.zero		1


	//   ....[25]....
        /*0424*/ 	.word	0x00000910
        /*0428*/ 	.word	0x000000ff
        /*042c*/ 	.word	0x000240e0
        /*0430*/ 	.short	0x0100
        /*0432*/ 	.byte	0x06
	.zero		1


	//   ....[26]....
        /*0434*/ 	.word	0x00000920
        /*0438*/ 	.word	0x000000ff
        /*043c*/ 	.word	0x000240d0
        /*0440*/ 	.short	0x0100
        /*0442*/ 	.byte	0x06
	.zero		1


	//   ....[27]....
        /*0444*/ 	.word	0x00000930
        /*0448*/ 	.word	0x000000ff
        /*044c*/ 	.word	0x000240e8
        /*0450*/ 	.short	0x0100
        /*0452*/ 	.byte	0x06
	.zero		1


	//   ....[28]....
        /*0454*/ 	.word	0x00000e30
        /*0458*/ 	.word	0x000000ff
        /*045c*/ 	.word	0x00024050
        /*0460*/ 	.short	0x010a
        /*0462*/ 	.byte	0x09
	.zero		1


	//   ....[29]....
        /*0464*/ 	.word	0x00000f60
        /*0468*/ 	.word	0x000000ff
        /*046c*/ 	.word	0x00024000
        /*0470*/ 	.short	0x010a
        /*0472*/ 	.byte	0x26
	.zero		1


	//   ....[30]....
        /*0474*/ 	.word	0x00000fb0
        /*0478*/ 	.word	0x000000ff
        /*047c*/ 	.word	0xfffffff8
        /*0480*/ 	.short	0x010a
        /*0482*/ 	.byte	0x20
	.zero		1


	//   ....[31]....
        /*0484*/ 	.word	0x000038c0
        /*0488*/ 	.word	0x00000007
        /*048c*/ 	.word	0x00000000
        /*0490*/ 	.short	0x0101
        /*0492*/ 	.byte	0x21
	.zero		1


	//   ....[32]....
        /*0494*/ 	.word	0x00004c20
        /*0498*/ 	.word	0x000000ff
        /*049c*/ 	.word	0x00024008
        /*04a0*/ 	.short	0x010a
        /*04a2*/ 	.byte	0x26
	.zero		1


	//   ....[33]....
        /*04a4*/ 	.word	0x00004df0
        /*04a8*/ 	.word	0x000000ff
        /*04ac*/ 	.word	0x00000000
        /*04b0*/ 	.short	0x0101
        /*04b2*/ 	.byte	0x06
	.zero		1


	//   ....[34]....
        /*04b4*/ 	.word	0x00004f30
        /*04b8*/ 	.word	0x000000ff
        /*04bc*/ 	.word	0x00024000
        /*04c0*/ 	.short	0x010a
        /*04c2*/ 	.byte	0x07
	.zero		1


	//   ....[35]....
        /*04c4*/ 	.word	0x00008070
        /*04c8*/ 	.word	0x000000ff
        /*04cc*/ 	.word	0x00024000
        /*04d0*/ 	.short	0x010a
        /*04d2*/ 	.byte	0x06
	.zero		1


	//   ....[36]....
        /*04d4*/ 	.word	0x00008500
        /*04d8*/ 	.word	0x000000ff
        /*04dc*/ 	.word	0x00024000
        /*04e0*/ 	.short	0x010a
        /*04e2*/ 	.byte	0x06
	.zero		1


	//   ....[37]....
        /*04e4*/ 	.word	0x000086d0
        /*04e8*/ 	.word	0x000000ff
        /*04ec*/ 	.word	0x00000000
        /*04f0*/ 	.short	0x0101
        /*04f2*/ 	.byte	0x06
	.zero		1


	//   ....[38]....
        /*04f4*/ 	.word	0x00008780
        /*04f8*/ 	.word	0x000000ff
        /*04fc*/ 	.word	0x00000000
        /*0500*/ 	.short	0x0101
        /*0502*/ 	.byte	0x05
	.zero		1


	//   ....[39]....
        /*0504*/ 	.word	0x00008920
        /*0508*/ 	.word	0x000000ff
        /*050c*/ 	.word	0x00024000
        /*0510*/ 	.short	0x010a
        /*0512*/ 	.byte	0x0a
	.zero		1


	//   ....[40]....
        /*0514*/ 	.word	0x0000c620
        /*0518*/ 	.word	0x000000ff
        /*051c*/ 	.word	0x00024000
        /*0520*/ 	.short	0x010a
        /*0522*/ 	.byte	0x06
	.zero		1


	//   ....[41]....
        /*0524*/ 	.word	0x0000c780
        /*0528*/ 	.word	0x000000ff
        /*052c*/ 	.word	0x00024000
        /*0530*/ 	.short	0x010a
        /*0532*/ 	.byte	0x06
	.zero		1


	//   ....[42]....
        /*0534*/ 	.word	0x0000ca70
        /*0538*/ 	.word	0x000000ff
        /*053c*/ 	.word	0x00000000
        /*0540*/ 	.short	0x0101
        /*0542*/ 	.byte	0x06
	.zero		1


	//   ....[43]....
        /*0544*/ 	.word	0x0000cb20
        /*0548*/ 	.word	0x000000ff
        /*054c*/ 	.word	0x00000000
        /*0550*/ 	.short	0x0101
        /*0552*/ 	.byte	0x05
	.zero		1


	//   ....[44]....
        /*0554*/ 	.word	0x0000d3b0
        /*0558*/ 	.word	0x000000ff
        /*055c*/ 	.word	0x00000008
        /*0560*/ 	.short	0x010a
        /*0562*/ 	.byte	0x20
	.zero		1


	//   ....[45]....
        /*0564*/ 	.word	0x0000ee80
        /*0568*/ 	.word	0x00000000
        /*056c*/ 	.word	0x00024090
        /*0570*/ 	.short	0x0101
        /*0572*/ 	.byte	0x26
	.zero		1


	//   ....[46]....
        /*0574*/ 	.word	0x0000f060
        /*0578*/ 	.word	0x00000004
        /*057c*/ 	.word	0x00024060
        /*0580*/ 	.short	0x010a
        /*0582*/ 	.byte	0x3f
	.zero		1


	//   ....[47]....
        /*0584*/ 	.word	0x0000f370
        /*0588*/ 	.word	0x00000005
        /*058c*/ 	.word	0x00024028
        /*0590*/ 	.short	0x010a
        /*0592*/ 	.byte	0x3f
	.zero		1


	//   ....[48]....
        /*0594*/ 	.word	0x0000f690
        /*0598*/ 	.word	0x00000004
        /*059c*/ 	.word	0x00024060
        /*05a0*/ 	.short	0x010a
        /*05a2*/ 	.byte	0x3f
	.zero		1


	//   ....[49]....
        /*05a4*/ 	.word	0x0000f9e0
        /*05a8*/ 	.word	0x00000003
        /*05ac*/ 	.word	0x00024028
        /*05b0*/ 	.short	0x010a
        /*05b2*/ 	.byte	0x3f
	.zero		1


	//   ....[50]....
        /*05b4*/ 	.word	0x0000fcf0
        /*05b8*/ 	.word	0x00000007
        /*05bc*/ 	.word	0x00024028
        /*05c0*/ 	.short	0x010a
        /*05c2*/ 	.byte	0x3f
	.zero		1


	//   ....[51]....
        /*05c4*/ 	.word	0x00010040
        /*05c8*/ 	.word	0x00000004
        /*05cc*/ 	.word	0x00024028
        /*05d0*/ 	.short	0x010a
        /*05d2*/ 	.byte	0x3f
	.zero		1


	//   ....[52]....
        /*05d4*/ 	.word	0x000102a0
        /*05d8*/ 	.word	0x00000004
        /*05dc*/ 	.word	0x00024050
        /*05e0*/ 	.short	0x010a
        /*05e2*/ 	.byte	0x3f
	.zero		1


	//   ....[53]....
        /*05e4*/ 	.word	0x00010300
        /*05e8*/ 	.word	0x00000003
        /*05ec*/ 	.word	0x00024000
        /*05f0*/ 	.short	0x010a
        /*05f2*/ 	.byte	0x3f
	.zero		1


	//   ....[54]....
        /*05f4*/ 	.word	0x00010360
        /*05f8*/ 	.word	0x00000006
        /*05fc*/ 	.word	0xfffffff8
        /*0600*/ 	.short	0x010a
        /*0602*/ 	.byte	0x3f
	.zero		1


	//   ....[55]....
        /*0604*/ 	.word	0x000103c0
        /*0608*/ 	.word	0x00000011
        /*060c*/ 	.word	0x00024008
        /*0610*/ 	.short	0x010a
        /*0612*/ 	.byte	0x3f
	.zero		1


	//   ....[56]....
        /*0614*/ 	.word	0x00010420
        /*0618*/ 	.word	0x0000000a
        /*061c*/ 	.word	0x00024000
        /*0620*/ 	.short	0x010a
        /*0622*/ 	.byte	0x3f
	.zero		1


	//   ....[57]....
        /*0624*/ 	.word	0x00010480
        /*0628*/ 	.word	0x0000000e
        /*062c*/ 	.word	0x00024000
        /*0630*/ 	.short	0x010a
        /*0632*/ 	.byte	0x3f
	.zero		1


	//   ....[58]....
        /*0634*/ 	.word	0x000104e0
        /*0638*/ 	.word	0x00000010
        /*063c*/ 	.word	0x00024000
        /*0640*/ 	.short	0x010a
        /*0642*/ 	.byte	0x3f
	.zero		1


	//   ....[59]....
        /*0644*/ 	.word	0x00010540
        /*0648*/ 	.word	0x0000007b
        /*064c*/ 	.word	0x00024000
        /*0650*/ 	.short	0x010a
        /*0652*/ 	.byte	0x3f
	.zero		1


	//   ....[60]....
        /*0654*/ 	.word	0x000105a0
        /*0658*/ 	.word	0x00000003
        /*065c*/ 	.word	0x00000008
        /*0660*/ 	.short	0x010a
        /*0662*/ 	.byte	0x3f
	.zero		1


	//   ....[61]....
        /*0664*/ 	.word	0x000105f0
        /*0668*/ 	.word	0x00000004
        /*066c*/ 	.word	0x00024060
        /*0670*/ 	.short	0x010a
        /*0672*/ 	.byte	0x3f
	.zero		1


	//   ....[62]....
        /*0674*/ 	.word	0x00010640
        /*0678*/ 	.word	0x00000005
        /*067c*/ 	.word	0x00024028
        /*0680*/ 	.short	0x010a
        /*0682*/ 	.byte	0x3f
	.zero		1


	//   ....[63]....
        /*0684*/ 	.word	0x00010690
        /*0688*/ 	.word	0x00000004
        /*068c*/ 	.word	0x00024060
        /*0690*/ 	.short	0x010a
        /*0692*/ 	.byte	0x3f
	.zero		1


	//   ....[64]....
        /*0694*/ 	.word	0x000106e0
        /*0698*/ 	.word	0x00000003
        /*069c*/ 	.word	0x00024028
        /*06a0*/ 	.short	0x010a
        /*06a2*/ 	.byte	0x3f
	.zero		1


	//   ....[65]....
        /*06a4*/ 	.word	0x00010730
        /*06a8*/ 	.word	0x00000007
        /*06ac*/ 	.word	0x00024028
        /*06b0*/ 	.short	0x010a
        /*06b2*/ 	.byte	0x3f
	.zero		1


	//   ....[66]....
        /*06b4*/ 	.word	0x00010780
        /*06b8*/ 	.word	0x00000004
        /*06bc*/ 	.word	0x00024028
        /*06c0*/ 	.short	0x010a
        /*06c2*/ 	.byte	0x3f
	.zero		1


	//----- nvinfo : EIATTR_NUM_MBARRIERS
	.align		4
.L_38:
        /*06c4*/ 	.byte	0x03, 0x38
        /*06c6*/ 	.short	0x001c


	//----- nvinfo : EIATTR_EXIT_INSTR_OFFSETS
	.align		4
        /*06c8*/ 	.byte	0x04, 0x1c
        /*06ca*/ 	.short	(.L_40 - .L_39)


	//   ....[0]....
.L_39:
        /*06cc*/ 	.word	0x000009d0


	//   ....[1]....
        /*06d0*/ 	.word	0x0000ee90


	//   ....[2]....
        /*06d4*/ 	.word	0x0000eed0


	//   ....[3]....
        /*06d8*/ 	.word	0x0000fbf0


	//   ....[4]....
        /*06dc*/ 	.word	0x00010280


	//----- nvinfo : EIATTR_MAX_THREADS
	.align		4
.L_40:
        /*06e0*/ 	.byte	0x04, 0x05
        /*06e2*/ 	.short	(.L_42 - .L_41)
.L_41:
        /*06e4*/ 	.word	0x00000180
        /*06e8*/ 	.word	0x00000001
        /*06ec*/ 	.word	0x00000001


	//----- nvinfo : EIATTR_CRS_STACK_SIZE
	.align		4
.L_42:
        /*06f0*/ 	.byte	0x04, 0x1e
        /*06f2*/ 	.short	(.L_44 - .L_43)
.L_43:
        /*06f4*/ 	.word	0x00000000


	//----- nvinfo : EIATTR_CBANK_PARAM_SIZE
	.align		4
.L_44:
        /*06f8*/ 	.byte	0x03, 0x19
        /*06fa*/ 	.short	0x0870


	//----- nvinfo : EIATTR_PARAM_CBANK
	.align		4
        /*06fc*/ 	.byte	0x04, 0x0a
        /*06fe*/ 	.short	(.L_46 - .L_45)
	.align		4
.L_45:
        /*0700*/ 	.word	index@(.nv.constant0._ZN7cutlass13device_kernelINS_4fmha6kernel28FmhaKernelTmaWarpSpecializedINS1_10collective30FmhaMainloopTmaWarpSpecializedINS_12float_e4m3_tEffN4cute5tupleIJNS7_1CILi128EEESA_NS9_ILi192EEEEEENS8_IJiNS9_ILi1EEENS8_IJiiEEEEEESF_NS8_IJSD_iSE_EEENS4_12CausalFusionEJEEENS4_15FmhaFwdEpilogueIS6_fNS8_IJNS9_ILi64EEESB_SA_EEEEENS2_23IndividualTileSchedulerEJEEEEEvNT_6ParamsE)
        /*0704*/ 	.short	0x0210
        /*0706*/ 	.short	0x0870


	//----- nvinfo : EIATTR_SW_WAR
	.align		4
.L_46:
        /*0708*/ 	.byte	0x04, 0x36
        /*070a*/ 	.short	(.L_48 - .L_47)
.L_47:
        /*070c*/ 	.word	0x00000008
.L_48:


//--------------------- .nv.callgraph             --------------------------
	.section	.nv.callgraph,"",@"SHT_CUDA_CALLGRAPH"
	.align	4
	.sectionentsize	8
	.align		4
        /*0000*/ 	.word	0x00000000
	.align		4
        /*0004*/ 	.word	0xffffffff
	.align		4
        /*0008*/ 	.word	index@(_ZN7cutlass13device_kernelINS_4fmha6kernel28FmhaKernelTmaWarpSpecializedINS1_10collective30FmhaMainloopTmaWarpSpecializedINS_12float_e4m3_tEffN4cute5tupleIJNS7_1CILi128EEESA_NS9_ILi192EEEEEENS8_IJiNS9_ILi1EEENS8_IJiiEEEEEESF_NS8_IJSD_iSE_EEENS4_12CausalFusionEJEEENS4_15FmhaFwdEpilogueIS6_fNS8_IJNS9_ILi64EEESB_SA_EEEEENS2_23IndividualTileSchedulerEJEEEEEvNT_6ParamsE)
	.align		4
        /*000c*/ 	.word	index@(__assertfail)
	.align		4
        /*0010*/ 	.word	0x00000000
	.align		4
        /*0014*/ 	.word	0xfffffffe
	.align		4
        /*0018*/ 	.word	0x00000000
	.align		4
        /*001c*/ 	.word	0xfffffffd
	.align		4
        /*0020*/ 	.word	0x00000000
	.align		4
        /*0024*/ 	.word	0xfffffffc


//--------------------- .nv.constant4             --------------------------
	.section	.nv.constant4,"a",@progbits
	.align	8
	.align		8
.nv.constant4:
        /*0000*/ 	.dword	__assertfail
	.align		8
        /*0008*/ 	.dword	__unnamed_1
	.align		8
        /*0010*/ 	.dword	__unnamed_2
	.align		8
        /*0018*/ 	.dword	_ZN39_INTERNAL_b9b38641_4_k_cu_0da03f62_28554cuda3std3__45__cpo5beginE
	.align		8
        /*0020*/ 	.dword	_ZN39_INTERNAL_b9b38641_4_k_cu_0da03f62_28554cuda3std3__45__cpo3endE
	.align		8
        /*0028*/ 	.dword	_ZN39_INTERNAL_b9b38641_4_k_cu_0da03f62_28554cuda3std3__45__cpo6cbeginE
	.align		8
        /*0030*/ 	.dword	_ZN39_INTERNAL_b9b38641_4_k_cu_0da03f62_28554cuda3std3__45__cpo4cendE
	.align		8
        /*0038*/ 	.dword	_ZN39_INTERNAL_b9b38641_4_k_cu_0da03f62_28554cuda3std3__441_GLOBAL__N__b9b38641_4_k_cu_0da03f62_28556ignoreE
	.align		8
        /*0040*/ 	.dword	_ZN39_INTERNAL_b9b38641_4_k_cu_0da03f62_28554cuda3std3__419piecewise_constructE
	.align		8
        /*0048*/ 	.dword	_ZN39_INTERNAL_b9b38641_4_k_cu_0da03f62_28554cuda3std3__48in_placeE
	.align		8
        /*0050*/ 	.dword	_ZN39_INTERNAL_b9b38641_4_k_cu_0da03f62_28554cuda3std6ranges3__45__cpo4swapE
	.align		8
        /*0058*/ 	.dword	_ZN39_INTERNAL_b9b38641_4_k_cu_0da03f62_28554cuda3std6ranges3__45__cpo9iter_moveE
	.align		8
        /*0060*/ 	.dword	_ZN39_INTERNAL_b9b38641_4_k_cu_0da03f62_28554cute7productE
	.align		8
        /*0068*/ 	.dword	_ZN39_INTERNAL_b9b38641_4_k_cu_0da03f62_28554cute1_E
	.align		8
        /*0070*/ 	.dword	$str$24
	.align		8
        /*0078*/ 	.dword	$str$25


//--------------------- .text._ZN7cutlass13device_kernelINS_4fmha6kernel28FmhaKernelTmaWarpSpecializedINS1_10collective30FmhaMainloopTmaWarpSpecializedINS_12float_e4m3_tEffN4cute5tupleIJNS7_1CILi128EEESA_NS9_ILi192EEEEEENS8_IJiNS9_ILi1EEENS8_IJiiEEEEEESF_NS8_IJSD_iSE_EEENS4_12CausalFusionEJEEENS4_15FmhaFwdEpilogueIS6_fNS8_IJNS9_ILi64EEESB_SA_EEEEENS2_23IndividualTileSchedulerEJEEEEEvNT_6ParamsE --------------------------
	.section	.text._ZN7cutlass13device_kernelINS_4fmha6kernel28FmhaKernelTmaWarpSpecializedINS1_10collective30FmhaMainloopTmaWarpSpecializedINS_12float_e4m3_tEffN4cute5tupleIJNS7_1CILi128EEESA_NS9_ILi192EEEEEENS8_IJiNS9_ILi1EEENS8_IJiiEEEEEESF_NS8_IJSD_iSE_EEENS4_12CausalFusionEJEEENS4_15FmhaFwdEpilogueIS6_fNS8_IJNS9_ILi64EEESB_SA_EEEEENS2_23IndividualTileSchedulerEJEEEEEvNT_6ParamsE,"ax",@progbits
	.align	128
.text._ZN7cutlass13device_kernelINS_4fmha6kernel28FmhaKernelTmaWarpSpecializedINS1_10collective30FmhaMainloopTmaWarpSpecializedINS_12float_e4m3_tEffN4cute5tupleIJNS7_1CILi128EEESA_NS9_ILi192EEEEEENS8_IJiNS9_ILi1EEENS8_IJiiEEEEEESF_NS8_IJSD_iSE_EEENS4_12CausalFusionEJEEENS4_15FmhaFwdEpilogueIS6_fNS8_IJNS9_ILi64EEESB_SA_EEEEENS2_23IndividualTileSchedulerEJEEEEEvNT_6ParamsE:
        .type           _ZN7cutlass13device_kernelINS_4fmha6kernel28FmhaKernelTmaWarpSpecializedINS1_10collective30FmhaMainloopTmaWarpSpecializedINS_12float_e4m3_tEffN4cute5tupleIJNS7_1CILi128EEESA_NS9_ILi192EEEEEENS8_IJiNS9_ILi1EEENS8_IJiiEEEEEESF_NS8_IJSD_iSE_EEENS4_12CausalFusionEJEEENS4_15FmhaFwdEpilogueIS6_fNS8_IJNS9_ILi64EEESB_SA_EEEEENS2_23IndividualTileSchedulerEJEEEEEvNT_6ParamsE,@function
        .size           _ZN7cutlass13device_kernelINS_4fmha6kernel28FmhaKernelTmaWarpSpecializedINS1_10collective30FmhaMainloopTmaWarpSpecializedINS_12float_e4m3_tEffN4cute5tupleIJNS7_1CILi128EEESA_NS9_ILi192EEEEEENS8_IJiNS9_ILi1EEENS8_IJiiEEEEEESF_NS8_IJSD_iSE_EEENS4_12CausalFusionEJEEENS4_15FmhaFwdEpilogueIS6_fNS8_IJNS9_ILi64EEESB_SA_EEEEENS2_23IndividualTileSchedulerEJEEEEEvNT_6ParamsE,(.L_x_122 - _ZN7cutlass13device_kernelINS_4fmha6kernel28FmhaKernelTmaWarpSpecializedINS1_10collective30FmhaMainloopTmaWarpSpecializedINS_12float_e4m3_tEffN4cute5tupleIJNS7_1CILi128EEESA_NS9_ILi192EEEEEENS8_IJiNS9_ILi1EEENS8_IJiiEEEEEESF_NS8_IJSD_iSE_EEENS4_12CausalFusionEJEEENS4_15FmhaFwdEpilogueIS6_fNS8_IJNS9_ILi64EEESB_SA_EEEEENS2_23IndividualTileSchedulerEJEEEEEvNT_6ParamsE)
        .other          _ZN7cutlass13device_kernelINS_4fmha6kernel28FmhaKernelTmaWarpSpecializedINS1_10collective30FmhaMainloopTmaWarpSpecializedINS_12float_e4m3_tEffN4cute5tupleIJNS7_1CILi128EEESA_NS9_ILi192EEEEEENS8_IJiNS9_ILi1EEENS8_IJiiEEEEEESF_NS8_IJSD_iSE_EEENS4_12CausalFusionEJEEENS4_15FmhaFwdEpilogueIS6_fNS8_IJNS9_ILi64EEESB_SA_EEEEENS2_23IndividualTileSchedulerEJEEEEEvNT_6ParamsE,@"STO_CUDA_ENTRY STV_DEFAULT"
_ZN7cutlass13device_kernelINS_4fmha6kernel28FmhaKernelTmaWarpSpecializedINS1_10collective30FmhaMainloopTmaWarpSpecializedINS_12float_e4m3_tEffN4cute5tupleIJNS7_1CILi128EEESA_NS9_ILi192EEEEEENS8_IJiNS9_ILi1EEENS8_IJiiEEEEEESF_NS8_IJSD_iSE_EEENS4_12CausalFusionEJEEENS4_15FmhaFwdEpilogueIS6_fNS8_IJNS9_ILi64EEESB_SA_EEEEENS2_23IndividualTileSchedulerEJEEEEEvNT_6ParamsE:
[----:B------:R-:W1:Y:S01]  /*0000*/  LDC R1, c[0x0][0x28] ;  /* 0x00000a00ff017b82 */ /* 0x000e620000000800 */
[----:B------:R-:W2:Y:S01]  /*0010*/  S2R R2, SR_TID.X ;  /* 0x0000000000027919 */ /* 0x000ea20000002100 */
[----:B------:R-:W-:Y:S01]  /*0020*/  ELECT P1, URZ, PT ;  /* 0x00000000003f782f */ /* 0x000fe20003820000 */
[----:B------:R-:W-:Y:S01]  /*0030*/  BSSY B0, `(.L_x_0) ;  /* 0x0000017000007945 */ /* 0x000fe20003800000 */
[----:B--2---:R-:W-:-:S05]  /*0040*/  SHF.R.U32.HI R0, RZ, 0x5, R2 ;  /* 0x00000005ff007819 */ /* 0x004fca0000011602 */
[----:B------:R-:W2:Y:S02]  /*0050*/  SHFL.IDX PT, R3, R0, RZ, 0x1f ;  /* 0x00001fff00037589 */ /* 0x000ea400000e0000 */
[----:B--2---:R-:W-:Y:S02]  /*0060*/  R2UR UR4, R3 ;  /* 0x00000000030472ca */ /* 0x004fe400000e0000 */
[----:B------:R-:W-:-:S06]  /*0070*/  SHF.R.U32.HI R3, RZ, 0x7, R2 ;  /* 0x00000007ff037819 */ /* 0x000fcc0000011602 */
[----:B------:R-:W2:Y:S05]  /*0080*/  SHFL.IDX PT, R3, R3, RZ, 0x1f ;  /* 0x00001fff03037589 */ /* 0x000eaa00000e0000 */
[----:B------:R-:W-:Y:S02]  /*0090*/  USHF.R.S32.HI UR5, URZ, 0x1f, UR4 ;  /* 0x0000001f3f057899 */ /* 0x000fe40008011404 */
[----:B------:R-:W-:Y:S02]  /*00a0*/  ISETP.NE.OR P0, PT, RZ, UR4, !P1 ;  /* 0x00000004ff007c0c */ /* 0x000fe4000cf05670 */
[----:B------:R-:W-:-:S04]  /*00b0*/  ULEA.HI UR5, UR5, UR4, URZ, 0x2 ;  /* 0x0000000405057291 */ /* 0x000fc8000f8f103f */
[----:B------:R-:W-:-:S04]  /*00c0*/  ULOP3.LUT UR5, UR5, 0xfffffffc, URZ, 0xc0, !UPT ;  /* 0xfffffffc05057892 */ /* 0x000fc8000f8ec03f */
[----:B------:R-:W-:-:S03]  /*00d0*/  UIADD3 UR4, UR4, -UR5, URZ ;  /* 0x8000000504047290 */ /* 0x000fc6000fffe03f */
[----:B-1----:R-:W-:Y:S09]  /*00e0*/  @P0 BRA `(.L_x_1) ;  /* 0x00000000002c0947 */ /* 0x002ff20003800000 */
[----:B------:R-:W-:Y:S02]  /*00f0*/  ULDC.64 UR6, c[0x0][0x198] ;  /* 0x0000660000067ab9 */ /* 0x000fe40000000a00 */
[----:B------:R-:W-:Y:S02]  /*0100*/  UIADD3 UR8, UP0, UR6, 0xf0, URZ ;  /* 0x000000f006087890 */ /* 0x000fe4000ff1e03f */
[----:B------:R-:W-:Y:S02]  /*0110*/  UIADD3 UR10, UP1, UR6, 0x1f0, URZ ;  /* 0x000001f0060a7890 */ /* 0x000fe4000ff3e03f */
[----:B------:R-:W-:Y:S02]  /*0120*/  UIADD3 UR6, UP2, UR6, 0x2f0, URZ ;  /* 0x000002f006067890 */ /* 0x000fe4000ff5e03f */
[----:B------:R-:W-:Y:S02]  /*0130*/  UIADD3.X UR9, URZ, UR7, URZ, UP0, !UPT ;  /* 0x000000073f097290 */ /* 0x000fe400087fe43f */
[----:B------:R-:W-:-:S02]  /*0140*/  UIADD3.X UR11, URZ, UR7, URZ, UP1, !UPT ;  /* 0x000000073f0b7290 */ /* 0x000fc40008ffe43f */
[----:B------:R-:W-:-:S05]  /*0150*/  UIADD3.X UR7, URZ, UR7, URZ, UP2, !UPT ;  /* 0x000000073f077290 */ /* 0x000fca00097fe43f */
[----:B------:R1:W-:Y:S02]  /*0160*/  UTMACCTL.PF [UR8] ;  /* 0x00000000080079b9 */ /* 0x0003e40008040000 */
[----:B------:R1:W-:Y:S02]  /*0170*/  UTMACCTL.PF [UR10] ;  /* 0x000000000a0079b9 */ /* 0x0003e40008040000 */
[----:B------:R1:W-:Y:S02]  /*0180*/  UTMACCTL.PF [UR6] ;  /* 0x00000000060079b9 */ /* 0x0003e40008040000 */
[----:B-1----:R-:W-:Y:S01]  /*0190*/  NOP ;  /* 0x0000000000007918 */ /* 0x002fe20000000000 */
.L_x_1:
[----:B------:R-:W-:Y:S05]  /*01a0*/  BSYNC B0 ;  /* 0x0000000000007941 */ /* 0x000fea0003800000 */
.L_x_0:
[----:B------:R-:W1:Y:S01]  /*01b0*/  SHFL.IDX PT, R4, R0, RZ, 0x1f ;  /* 0x00001fff00047589 */ /* 0x000e6200000e0000 */
[----:B--2---:R-:W-:Y:S01]  /*01c0*/  R2UR UR36, R3 ;  /* 0x00000000032472ca */ /* 0x004fe200000e0000 */
[----:B------:R-:W-:-:S12]  /*01d0*/  UISETP.NE.AND UP0, UPT, UR4, 0x1, UPT ;  /* 0x000000010400788c */ /* 0x000fd8000bf05270 */
[----:B------:R-:W-:Y:S02]  /*01e0*/  UIADD3 UR7, UR36, -0x1, URZ ;  /* 0xffffffff24077890 */ /* 0x000fe4000fffe03f */
[----:B------:R-:W-:Y:S02]  /*01f0*/  UISETP.EQ.AND UP0, UPT, UR36, URZ, !UP0 ;  /* 0x0000003f2400728c */ /* 0x000fe4000c702270 */
[----:B------:R-:W-:Y:S02]  /*0200*/  UISETP.GE.U32.AND UP1, UPT, UR7, 0x4, UPT ;  /* 0x000000040700788c */ /* 0x000fe4000bf26070 */
[----:B------:R-:W-:Y:S01]  /*0210*/  USEL UR5, URZ, 0x1, !UP0 ;  /* 0x000000013f057887 */ /* 0x000fe2000c000000 */
[----:B-1----:R-:W-:-:S03]  /*0220*/  ISETP.NE.AND P0, PT, R4, RZ, PT ;  /* 0x000000ff0400720c */ /* 0x002fc60003f05270 */
[----:B------:R-:W-:-:S10]  /*0230*/  USEL UR5, UR5, 0x2, UP1 ;  /* 0x0000000205057887 */ /* 0x000fd40008800000 */
[----:B------:R-:W-:Y:S05]  /*0240*/  @P0 BRA `(.L_x_2) ;  /* 0x0000000000480947 */ /* 0x000fea0003800000 */
[----:B------:R-:W1:Y:S01]  /*0250*/  S2UR UR8, SR_CgaCtaId ;  /* 0x00000000000879c3 */ /* 0x000e620000008800 */
[----:B------:R-:W-:Y:S01]  /*0260*/  UMOV UR6, 0x400 ;  /* 0x0000040000067882 */ /* 0x000fe20000000000 */
[----:B------:R-:W-:Y:S01]  /*0270*/  UMOV UR9, 0x1 ;  /* 0x0000000100097882 */ /* 0x000fe20000000000 */
[----:B------:R-:W-:Y:S01]  /*0280*/  UMOV UR10, 0x80 ;  /* 0x00000080000a7882 */ /* 0x000fe20000000000 */
[----:B------:R-:W-:Y:S01]  /*0290*/  ELECT P0, URZ, PT ;  /* 0x00000000003f782f */ /* 0x000fe20003800000 */
[----:B------:R-:W-:-:S04]  /*02a0*/  UIADD3 UR10, -UR10, 0x100000, URZ ;  /* 0x001000000a0a7890 */ /* 0x000fc8000fffe13f */
[----:B------:R-:W-:Y:S02]  /*02b0*/  USHF.L.U32 UR11, UR10, 0xb, URZ ;  /* 0x0000000b0a0b7899 */ /* 0x000fe4000800063f */
[----:B------:R-:W-:Y:S02]  /*02c0*/  USHF.L.U32 UR10, UR10, 0x1, URZ ;  /* 0x000000010a0a7899 */ /* 0x000fe4000800063f */
[----:B-1----:R-:W-:Y:S02]  /*02d0*/  ULEA UR6, UR8, UR6, 0x18 ;  /* 0x0000000608067291 */ /* 0x002fe4000f8ec03f */
[----:B------:R-:W-:-:S04]  /*02e0*/  UIADD3 UR8, -UR9, 0x100000, URZ ;  /* 0x0010000009087890 */ /* 0x000fc8000fffe13f */
[----:B------:R-:W-:Y:S02]  /*02f0*/  USHF.L.U32 UR9, UR8, 0xb, URZ ;  /* 0x0000000b08097899 */ /* 0x000fe4000800063f */
[----:B------:R-:W-:Y:S01]  /*0300*/  USHF.L.U32 UR8, UR8, 0x1, URZ ;  /* 0x0000000108087899 */ /* 0x000fe2000800063f */
[----:B------:R-:W1:Y:S11]  /*0310*/  FENCE.VIEW.ASYNC.S ;  /* 0x00000000000073c6 */ /* 0x000e760000000000 */
[----:B-1----:R1:W2:Y:S01]  /*0320*/  SYNCS.EXCH.64 URZ, [UR6+0x24050], UR8 ;  /* 0x02405008063f75b2 */ /* 0x0022a20008000100 */
[----:B------:R1:W3:Y:S01]  /*0330*/  SYNCS.EXCH.64 URZ, [UR6+0x24060], UR10 ;  /* 0x0240600a063f75b2 */ /* 0x0002e20008000100 */
[----:B------:R1:W4:Y:S01]  /*0340*/  SYNCS.EXCH.64 URZ, [UR6+0x24058], UR8 ;  /* 0x02405808063f75b2 */ /* 0x0003220008000100 */
[----:B------:R1:W1:Y:S01]  /*0350*/  SYNCS.EXCH.64 URZ, [UR6+0x24068], UR10 ;  /* 0x0240680a063f75b2 */ /* 0x0002620008000100 */
[----:B------:R-:W-:Y:S01]  /*0360*/  NOP ;  /* 0x0000000000007918 */ /* 0x000fe20000000000 */
.L_x_2:
[----:B------:R-:W5:Y:S01]  /*0370*/  SHFL.IDX PT, R3, R0, RZ, 0x1f ;  /* 0x00001fff00037589 */ /* 0x000f6200000e0000 */
[----:B------:R-:W-:Y:S01]  /*0380*/  NOP ;  /* 0x0000000000007918 */ /* 0x000fe20000000000 */
[----:B-----5:R-:W-:-:S13]  /*0390*/  ISETP.NE.AND P0, PT, R3, RZ, PT ;  /* 0x000000ff0300720c */ /* 0x020fda0003f05270 */
[----:B------:R-:W-:Y:S05]  /*03a0*/  @P0 BRA `(.L_x_3) ;  /* 0x0000000000600947 */ /* 0x000fea0003800000 */
[----:B-1----:R-:W1:Y:S01]  /*03b0*/  S2UR UR8, SR_CgaCtaId ;  /* 0x00000000000879c3 */ /* 0x002e620000008800 */
[----:B------:R-:W-:Y:S01]  /*03c0*/  UMOV UR6, 0x400 ;  /* 0x0000040000067882 */ /* 0x000fe20000000000 */
[----:B------:R-:W-:Y:S01]  /*03d0*/  UMOV UR10, 0x1 ;  /* 0x00000001000a7882 */ /* 0x000fe20000000000 */
[----:B------:R-:W-:Y:S01]  /*03e0*/  UMOV UR9, 0x100 ;  /* 0x0000010000097882 */ /* 0x000fe20000000000 */
[----:B------:R-:W-:-:S04]  /*03f0*/  UIADD3 UR10, -UR10, 0x100000, URZ ;  /* 0x001000000a0a7890 */ /* 0x000fc8000fffe13f */
[----:B------:R-:W-:Y:S02]  /*0400*/  USHF.L.U32 UR11, UR10, 0xb, URZ ;  /* 0x0000000b0a0b7899 */ /* 0x000fe4000800063f */
[----:B------:R-:W-:Y:S01]  /*0410*/  USHF.L.U32 UR10, UR10, 0x1, URZ ;  /* 0x000000010a0a7899 */ /* 0x000fe2000800063f */
[----:B------:R-:W-:Y:S01]  /*0420*/  ELECT P0, URZ, PT ;  /* 0x00000000003f782f */ /* 0x000fe20003800000 */
[----:B-1----:R-:W-:Y:S02]  /*0430*/  ULEA UR6, UR8, UR6, 0x18 ;  /* 0x0000000608067291 */ /* 0x002fe4000f8ec03f */
[----:B------:R-:W-:-:S04]  /*0440*/  UIADD3 UR8, -UR9, 0x100000, URZ ;  /* 0x0010000009087890 */ /* 0x000fc8000fffe13f */
[----:B------:R-:W-:Y:S02]  /*0450*/  USHF.L.U32 UR9, UR8, 0xb, URZ ;  /* 0x0000000b08097899 */ /* 0x000fe4000800063f */
[----:B------:R-:W-:Y:S01]  /*0460*/  USHF.L.U32 UR8, UR8, 0x1, URZ ;  /* 0x0000000108087899 */ /* 0x000fe2000800063f */
[----:B------:R-:W1:Y:S03]  /*0470*/  FENCE.VIEW.ASYNC.S ;  /* 0x00000000000073c6 */ /* 0x000e660000000000 */
[----:B-1----:R1:W1:Y:S08]  /*0480*/  SYNCS.EXCH.64 URZ, [UR6+0x24000], UR10 ;  /* 0x0240000a063f75b2 */ /* 0x0022700008000100 */
[----:B------:R1:W1:Y:S01]  /*0490*/  SYNCS.EXCH.64 URZ, [UR6+0x24028], UR8 ;  /* 0x02402808063f75b2 */ /* 0x0002620008000100 */
        /* <DEDUP_REMOVED lines=8> */
[----:B------:R-:W-:Y:S01]  /*0520*/  NOP ;  /* 0x0000000000007918 */ /* 0x000fe20000000000 */
.L_x_3:
        /* <DEDUP_REMOVED lines=21> */
[----:B------:R-:W-:Y:S01]  /*0680*/  NOP ;  /* 0x0000000000007918 */ /* 0x000fe20000000000 */
.L_x_4:
[----:B------:R-:W5:Y:S01]  /*0690*/  SHFL.IDX PT, R3, R0, RZ, 0x1f ;  /* 0x00001fff00037589 */ /* 0x000f6200000e0000 */
[----:B------:R-:W-:Y:S01]  /*06a0*/  ELECT P0, URZ, PT ;  /* 0x00000000003f782f */ /* 0x000fe20003800000 */
[----:B------:R-:W-:Y:S01]  /*06b0*/  NOP ;  /* 0x0000000000007918 */ /* 0x000fe20000000000 */
[----:B-1----:R-:W-:Y:S02]  /*06c0*/  UMOV UR8, 0x80 ;  /* 0x0000008000087882 */ /* 0x002fe40000000000 */
[C---:B-----5:R-:W-:Y:S02]  /*06d0*/  ISETP.NE.OR P0, PT, R3.reuse, RZ, !P0 ;  /* 0x000000ff0300720c */ /* 0x060fe40004705670 */
[----:B------:R-:W-:-:S11]  /*06e0*/  ISETP.NE.AND P2, PT, R3, RZ, PT ;  /* 0x000000ff0300720c */ /* 0x000fd60003f45270 */
[----:B------:R-:W-:Y:S01]  /*06f0*/  VOTEU.ALL UP0, P0 ;  /* 0x00000000003f7886 */ /* 0x000fe20000000000 */
[----:B------:R-:W-:Y:S01]  /*0700*/  VOTEU.ALL UP2, P0 ;  /* 0x00000000003f7886 */ /* 0x000fe20000040000 */
[----:B------:R-:W-:Y:S01]  /*0710*/  VOTEU.ALL UP3, P0 ;  /* 0x00000000003f7886 */ /* 0x000fe20000060000 */
[----:B------:R-:W-:Y:S02]  /*0720*/  VOTEU.ALL UP4, P0 ;  /* 0x00000000003f7886 */ /* 0x000fe40000080000 */
[----:B------:R-:W1:Y:S01]  /*0730*/  @!UP0 S2UR UR10, SR_CgaCtaId ;  /* 0x00000000000a89c3 */ /* 0x000e620000008800 */
[----:B------:R-:W-:Y:S01]  /*0740*/  @!UP0 UMOV UR6, 0x400 ;  /* 0x0000040000068882 */ /* 0x000fe20000000000 */
[----:B------:R-:W-:-:S04]  /*0750*/  @!UP0 UIADD3 UR8, -UR8, 0x100000, URZ ;  /* 0x0010000008088890 */ /* 0x000fc8000fffe13f */
[----:B------:R-:W-:Y:S02]  /*0760*/  @!UP0 USHF.L.U32 UR9, UR8, 0xb, URZ ;  /* 0x0000000b08098899 */ /* 0x000fe4000800063f */
[----:B------:R-:W-:Y:S02]  /*0770*/  @!UP0 USHF.L.U32 UR8, UR8, 0x1, URZ ;  /* 0x0000000108088899 */ /* 0x000fe4000800063f */
[----:B-1----:R-:W-:Y:S01]  /*0780*/  @!UP0 ULEA UR6, UR10, UR6, 0x18 ;  /* 0x000000060a068291 */ /* 0x002fe2000f8ec03f */
[----:B------:R-:W-:Y:S01]  /*0790*/  VOTEU.ALL UP0, P0 ;  /* 0x00000000003f7886 */ /* 0x000fe20000000000 */
[----:B------:R-:W1:Y:S10]  /*07a0*/  FENCE.VIEW.ASYNC.S ;  /* 0x00000000000073c6 */ /* 0x000e740000000000 */
[----:B-1----:R1:W1:Y:S01]  /*07b0*/  @!UP0 SYNCS.EXCH.64 URZ, [UR6+0x24090], UR8 ;  /* 0x02409008063f85b2 */ /* 0x0022620008000100 */
[----:B------:R1:W1:Y:S01]  /*07c0*/  @!UP2 SYNCS.EXCH.64 URZ, [UR6+0x24098], UR8 ;  /* 0x02409808063fa5b2 */ /* 0x0002620008000100 */
[----:B------:R1:W1:Y:S01]  /*07d0*/  @!UP3 SYNCS.EXCH.64 URZ, [UR6+0x240a0], UR8 ;  /* 0x0240a008063fb5b2 */ /* 0x0002620008000100 */
[----:B------:R1:W1:Y:S01]  /*07e0*/  @!UP4 SYNCS.EXCH.64 URZ, [UR6+0x240a8], UR8 ;  /* 0x0240a808063fc5b2 */ /* 0x0002620008000100 */
[----:B------:R-:W-:Y:S01]  /*07f0*/  NOP ;  /* 0x0000000000007918 */ /* 0x000fe20000000000 */
[----:B------:R-:W-:Y:S05]  /*0800*/  @P2 BRA `(.L_x_5) ;  /* 0x0000000000502947 */ /* 0x000fea0003800000 */
[----:B-1----:R-:W1:Y:S01]  /*0810*/  S2UR UR8, SR_CgaCtaId ;  /* 0x00000000000879c3 */ /* 0x002e620000008800 */
        /* <DEDUP_REMOVED lines=12> */
[----:B-1----:R1:W1:Y:S01]  /*08e0*/  SYNCS.EXCH.64 URZ, [UR6+0x240c0], UR8 ;  /* 0x0240c008063f75b2 */ /* 0x0022620008000100 */
[----:B------:R1:W1:Y:S01]  /*08f0*/  SYNCS.EXCH.64 URZ, [UR6+0x240d8], UR10 ;  /* 0x0240d80a063f75b2 */ /* 0x0002620008000100 */
[----:B------:R1:W1:Y:S01]  /*0900*/  SYNCS.EXCH.64 URZ, [UR6+0x240c8], UR8 ;  /* 0x0240c808063f75b2 */ /* 0x0002620008000100 */
[----:B------:R1:W1:Y:S01]  /*0910*/  SYNCS.EXCH.64 URZ, [UR6+0x240e0], UR10 ;  /* 0x0240e00a063f75b2 */ /* 0x0002620008000100 */
[----:B------:R1:W1:Y:S01]  /*0920*/  SYNCS.EXCH.64 URZ, [UR6+0x240d0], UR8 ;  /* 0x0240d008063f75b2 */ /* 0x0002620008000100 */
[----:B------:R1:W1:Y:S01]  /*0930*/  SYNCS.EXCH.64 URZ, [UR6+0x240e8], UR10 ;  /* 0x0240e80a063f75b2 */ /* 0x0002620008000100 */
[----:B------:R-:W-:Y:S01]  /*0940*/  NOP ;  /* 0x0000000000007918 */ /* 0x000fe20000000000 */
.L_x_5:
[----:B------:R-:W-:Y:S01]  /*0950*/  ISETP.NE.AND P0, PT, RZ, UR36, PT ;  /* 0x00000024ff007c0c */ /* 0x000fe2000bf05270 */
[----:B------:R-:W-:Y:S01]  /*0960*/  IMAD.U32 R0, RZ, RZ, UR4 ;  /* 0x00000004ff007e24 */ /* 0x000fe2000f8e00ff */
[----:B------:R-:W-:Y:S01]  /*0970*/  NOP ;  /* 0x0000000000007918 */ /* 0x000fe20000000000 */
[----:B-1234-:R-:W-:Y:S03]  /*0980*/  BAR.SYNC.DEFER_BLOCKING 0x0 ;  /* 0x0000000000007b1d */ /* 0x01efe60000010000 */
[----:B------:R-:W-:-:S07]  /*0990*/  ISETP.EQ.AND P2, PT, R0, 0x1, P1 ;  /* 0x000000010000780c */ /* 0x000fce0000f42270 */
[----:B------:R-:W-:Y:S06]  /*09a0*/  @!P0 BRA `(.L_x_6) ;  /* 0x000000e4003c8947 */ /* 0x000fec0003800000 */
[----:B------:R-:W-:-:S06]  /*09b0*/  UISETP.GT.U32.AND UP0, UPT, UR7, 0x3, UPT ;  /* 0x000000030700788c */ /* 0x000fcc000bf04070 */
[----:B------:R-:W-:-:S13]  /*09c0*/  PLOP3.LUT P0, PT, PT, PT, UP0, 0x80, 0x0 ;  /* 0x000000000000781c */ /* 0x000fda0003f0f008 */
[----:B------:R-:W-:Y:S05]  /*09d0*/  @P0 EXIT ;  /* 0x000000000000094d */ /* 0x000fea0003800000 */
.L_x_7:
[----:B------:R-:W-:-:S08]  /*09e0*/  NOP ;  /* 0x0000000000007918 */ /* 0x000fd00000000000 */
[----:B------:R-:W1:Y:S02]  /*09f0*/  USETMAXREG.TRY_ALLOC.CTAPOOL UP0, 0xf0 ;  /* 0x000000f0000079c8 */ /* 0x000e640008000600 */
[----:B-1----:R-:W-:-:S13]  /*0a00*/  PLOP3.LUT P0, PT, PT, PT, UP0, 0x80, 0x0 ;  /* 0x000000000000781c */ /* 0x002fda0003f0f008 */
[----:B------:R-:W-:Y:S05]  /*0a10*/  @!P0 BRA `(.L_x_7) ;  /* 0xfffffffc00f08947 */ /* 0x000fea000383ffff */
[----:B------:R-:W-:Y:S01]  /*0a20*/  UISETP.NE.AND UP0, UPT, UR36, 0x1, UPT ;  /* 0x000000012400788c */ /* 0x000fe2000bf05270 */
[----:B------:R-:W1:Y:S01]  /*0a30*/  S2UR UR8, SR_CTAID.X ;  /* 0x00000000000879c3 */ /* 0x000e620000002500 */
[----:B------:R-:W-:Y:S01]  /*0a40*/  UMOV UR4, URZ ;  /* 0x0000003f00047c82 */ /* 0x000fe20008000000 */
[----:B------:R-:W-:-:S03]  /*0a50*/  UMOV UR6, URZ ;  /* 0x0000003f00067c82 */ /* 0x000fc60008000000 */
[----:B------:R-:W-:-:S13]  /*0a60*/  PLOP3.LUT P0, PT, PT, PT, UP0, 0x80, 0x0 ;  /* 0x000000000000781c */ /* 0x000fda0003f0f008 */
[----:B------:R-:W-:Y:S05]  /*0a70*/  @!P0 BRA `(.L_x_8) ;  /* 0x00000000003c8947 */ /* 0x000fea0003800000 */
[----:B------:R-:W-:Y:S01]  /*0a80*/  UISETP.NE.AND UP0, UPT, UR36, 0x2, UPT ;  /* 0x000000022400788c */ /* 0x000fe2000bf05270 */
[----:B------:R-:W-:-:S05]  /*0a90*/  UMOV UR6, 0x1 ;  /* 0x0000000100067882 */ /* 0x000fca0000000000 */
[----:B------:R-:W-:-:S13]  /*0aa0*/  PLOP3.LUT P1, PT, PT, PT, UP0, 0x80, 0x0 ;  /* 0x000000000000781c */ /* 0x000fda0003f2f008 */
[----:B------:R-:W-:Y:S05]  /*0ab0*/  @!P1 BRA `(.L_x_8) ;  /* 0x00000000002c9947 */ /* 0x000fea0003800000 */
[----:B------:R-:W-:-:S06]  /*0ac0*/  UISETP.NE.AND UP0, UPT, UR36, 0x3, UPT ;  /* 0x000000032400788c */ /* 0x000fcc000bf05270 */
[----:B------:R-:W-:-:S13]  /*0ad0*/  PLOP3.LUT P1, PT, PT, PT, UP0, 0x80, 0x0 ;  /* 0x000000000000781c */ /* 0x000fda0003f2f008 */
[----:B------:R-:W-:Y:S05]  /*0ae0*/  @!P1 BRA `(.L_x_9) ;  /* 0x0000000000189947 */ /* 0x000fea0003800000 */
[----:B------:R-:W-:-:S11]  /*0af0*/  UISETP.NE.AND UP0, UPT, UR36, 0x4, UPT ;  /* 0x000000042400788c */ /* 0x000fd6000bf05270 */
[----:B------:R-:W-:Y:S01]  /*0b00*/  @!UP0 UMOV UR4, 0x1 ;  /* 0x0000000100048882 */ /* 0x000fe20000000000 */
[----:B------:R-:W-:Y:S01]  /*0b10*/  @!UP0 UMOV UR6, 0x1 ;  /* 0x0000000100068882 */ /* 0x000fe20000000000 */
[----:B------:R-:W-:Y:S01]  /*0b20*/  @UP0 UMOV UR4, URZ ;  /* 0x0000003f00040c82 */ /* 0x000fe20008000000 */
[----:B------:R-:W-:Y:S01]  /*0b30*/  @UP0 UMOV UR6, URZ ;  /* 0x0000003f00060c82 */ /* 0x000fe20008000000 */
[----:B------:R-:W-:Y:S05]  /*0b40*/  BRA `(.L_x_8) ;  /* 0x0000000000087947 */ /* 0x000fea0003800000 */
.L_x_9:
[----:B------:R-:W-:Y:S01]  /*0b50*/  UMOV UR4, 0x1 ;  /* 0x0000000100047882 */ /* 0x000fe20000000000 */
[----:B------:R-:W-:-:S05]  /*0b60*/  UMOV UR6, URZ ;  /* 0x0000003f00067c82 */ /* 0x000fca0008000000 */
.L_x_8:
[----:B------:R-:W-:Y:S05]  /*0b70*/  @!P0 BRA `(.L_x_10) ;  /* 0x0000000000408947 */ /* 0x000fea0003800000 */
[----:B------:R-:W-:-:S06]  /*0b80*/  UISETP.NE.AND UP0, UPT, UR36, 0x2, UPT ;  /* 0x000000022400788c */ /* 0x000fcc000bf05270 */
[----:B------:R-:W-:-:S13]  /*0b90*/  PLOP3.LUT P0, PT, PT, PT, UP0, 0x80, 0x0 ;  /* 0x000000000000781c */ /* 0x000fda0003f0f008 */
[----:B------:R-:W-:Y:S05]  /*0ba0*/  @!P0 BRA `(.L_x_11) ;  /* 0x00000000002c8947 */ /* 0x000fea0003800000 */
[----:B------:R-:W-:-:S06]  /*0bb0*/  UISETP.NE.AND UP0, UPT, UR36, 0x3, UPT ;  /* 0x000000032400788c */ /* 0x000fcc000bf05270 */
[----:B------:R-:W-:-:S13]  /*0bc0*/  PLOP3.LUT P0, PT, PT, PT, UP0, 0x80, 0x0 ;  /* 0x000000000000781c */ /* 0x000fda0003f0f008 */
[----:B------:R-:W-:Y:S05]  /*0bd0*/  @!P0 BRA `(.L_x_12) ;  /* 0x0000000000188947 */ /* 0x000fea0003800000 */
[----:B------:R-:W-:Y:S01]  /*0be0*/  UISETP.NE.AND UP0, UPT, UR36, 0x4, UPT ;  /* 0x000000042400788c */ /* 0x000fe2000bf05270 */
[----:B-1----:R-:W-:-:S05]  /*0bf0*/  UMOV UR37, UR8 ;  /* 0x0000000800257c82 */ /* 0x002fca0008000000 */
[----:B------:R-:W-:-:S13]  /*0c00*/  PLOP3.LUT P0, PT, PT, PT, UP0, 0x80, 0x0 ;  /* 0x000000000000781c */ /* 0x000fda0003f0f008 */
[----:B------:R-:W-:Y:S05]  /*0c10*/  @P0 BRA `(.L_x_13) ;  /* 0x00000000001c0947 */ /* 0x000fea0003800000 */
[----:B------:R-:W-:Y:S01]  /*0c20*/  ULEA UR37, UR8, 0x3, 0x1 ;  /* 0x0000000308257891 */ /* 0x000fe2000f8e083f */
[----:B------:R-:W-:Y:S11]  /*0c30*/  BRA `(.L_x_13) ;  /* 0x0000000000147947 */ /* 0x000ff60003800000 */
.L_x_12:
[----:B-1----:R-:W-:Y:S01]  /*0c40*/  ULEA UR37, UR8, 0x2, 0x1 ;  /* 0x0000000208257891 */ /* 0x002fe2000f8e083f */
[----:B------:R-:W-:Y:S11]  /*0c50*/  BRA `(.L_x_13) ;  /* 0x00000000000c7947 */ /* 0x000ff60003800000 */
.L_x_11:
[----:B-1----:R-:W-:Y:S01]  /*0c60*/  ULEA UR37, UR8, 0x1, 0x1 ;  /* 0x0000000108257891 */ /* 0x002fe2000f8e083f */
[----:B------:R-:W-:Y:S11]  /*0c70*/  BRA `(.L_x_13) ;  /* 0x0000000000047947 */ /* 0x000ff60003800000 */
.L_x_10:
[----:B-1----:R-:W-:-:S12]  /*0c80*/  USHF.L.U32 UR37, UR8, 0x1, URZ ;  /* 0x0000000108257899 */ /* 0x002fd8000800063f */
.L_x_13:
[----:B------:R-:W-:-:S04]  /*0c90*/  ULOP3.LUT UR9, UR5, 0x1, URZ, 0xfc, !UPT ;  /* 0x0000000105097892 */ /* 0x000fc8000f8efc3f */
[----:B------:R-:W-:-:S06]  /*0ca0*/  UISETP.NE.AND UP0, UPT, UR9, 0x3, UPT ;  /* 0x000000030900788c */ /* 0x000fcc000bf05270 */
[----:B------:R-:W-:-:S13]  /*0cb0*/  PLOP3.LUT P0, PT, PT, PT, UP0, 0x80, 0x0 ;  /* 0x000000000000781c */ /* 0x000fda0003f0f008 */
[----:B------:R-:W-:Y:S05]  /*0cc0*/  @!P0 BRA `(.L_x_14) ;  /* 0x0000000000048947 */ /* 0x000fea0003800000 */
[----:B------:R-:W-:Y:S01]  /*0cd0*/  BPT.TRAP 0x1 ;  /* 0x000000040000795c */ /* 0x000fe20000300000 */
.L_x_14:
[----:B------:R-:W1:Y:S01]  /*0ce0*/  S2UR UR9, SR_CgaCtaId ;  /* 0x00000000000979c3 */ /* 0x000e620000008800 */
[----:B------:R-:W-:Y:S01]  /*0cf0*/  UMOV UR38, 0x400 ;  /* 0x0000040000267882 */ /* 0x000fe20000000000 */
[----:B------:R-:W-:Y:S01]  /*0d00*/  SHF.R.S32.HI R3, RZ, 0x1f, R2 ;  /* 0x0000001fff037819 */ /* 0x000fe20000011402 */
[----:B------:R-:W-:Y:S01]  /*0d10*/  IMAD.U32 R9, RZ, RZ, UR4 ;  /* 0x00000004ff097e24 */ /* 0x000fe2000f8e00ff */
[----:B------:R-:W-:Y:S02]  /*0d20*/  ULEA UR4, UR8, 0xff, 0x7 ;  /* 0x000000ff08047891 */ /* 0x000fe4000f8e383f */
[----:B------:R-:W-:Y:S02]  /*0d30*/  LEA.HI R3, R3, R2, RZ, 0x7 ;  /* 0x0000000203037211 */ /* 0x000fe400078f38ff */
[----:B------:R-:W-:Y:S01]  /*0d40*/  SHF.L.U32 R9, R9, 0x1f, RZ ;  /* 0x0000001f09097819 */ /* 0x000fe200000006ff */
[----:B------:R-:W2:Y:S01]  /*0d50*/  LDC R8, c[0x0][0x28c] ;  /* 0x0000a300ff087b82 */ /* 0x000ea20000000800 */
[----:B------:R-:W-:Y:S01]  /*0d60*/  LOP3.LUT R3, R3, 0xffffff80, RZ, 0xc0, !PT ;  /* 0xffffff8003037812 */ /* 0x000fe200078ec0ff */
[----:B------:R-:W-:-:S04]  /*0d70*/  USHF.R.U32.HI UR4, URZ, 0x7, UR4 ;  /* 0x000000073f047899 */ /* 0x000fc80008011604 */
[----:B------:R-:W-:-:S05]  /*0d80*/  IMAD.IADD R3, R2, 0x1, -R3 ;  /* 0x0000000102037824 */ /* 0x000fca00078e0a03 */
[----:B------:R-:W-:Y:S01]  /*0d90*/  SHF.R.S32.HI R4, RZ, 0x1f, R3 ;  /* 0x0000001fff047819 */ /* 0x000fe20000011403 */
[----:B-1----:R-:W-:-:S03]  /*0da0*/  ULEA UR38, UR9, UR38, 0x18 ;  /* 0x0000002609267291 */ /* 0x002fc6000f8ec03f */
[CC--:B------:R-:W-:Y:S02]  /*0db0*/  LEA.HI R6, R4.reuse, R3.reuse, RZ, 0x2 ;  /* 0x0000000304067211 */ /* 0x0c0fe400078f10ff */
[----:B------:R-:W-:Y:S01]  /*0dc0*/  LEA.HI R4, R4, R3, RZ, 0x5 ;  /* 0x0000000304047211 */ /* 0x000fe200078f28ff */
[----:B------:R-:W-:Y:S01]  /*0dd0*/  ULEA UR9, UR6, UR38, 0x3 ;  /* 0x0000002606097291 */ /* 0x000fe2000f8e183f */
[--C-:B------:R-:W-:Y:S02]  /*0de0*/  SHF.R.S32.HI R7, RZ, 0x2, R6.reuse ;  /* 0x00000002ff077819 */ /* 0x100fe40000011406 */
[----:B------:R-:W-:Y:S02]  /*0df0*/  SHF.R.S32.HI R0, RZ, 0x1f, R6 ;  /* 0x0000001fff007819 */ /* 0x000fe40000011406 */
[----:B------:R-:W-:Y:S02]  /*0e00*/  LOP3.LUT R6, R6, 0x7ffffffc, RZ, 0xc0, !PT ;  /* 0x7ffffffc06067812 */ /* 0x000fe400078ec0ff */
[----:B------:R-:W-:Y:S01]  /*0e10*/  LEA.HI R5, R0, R7, RZ, 0x3 ;  /* 0x0000000700057211 */ /* 0x000fe200078f18ff */
[----:B--2---:R-:W-:Y:S01]  /*0e20*/  VIADD R0, R8, 0x7f ;  /* 0x0000007f08007836 */ /* 0x004fe20000000000 */
[----:B------:R-:W1:Y:S01]  /*0e30*/  SYNCS.PHASECHK.TRANS64.TRYWAIT P1, [UR9+0x24050], R9 ;  /* 0x02405009ff0075a7 */ /* 0x000e620008020149 */
[----:B------:R-:W-:Y:S01]  /*0e40*/  IMAD.IADD R6, R3, 0x1, -R6 ;  /* 0x0000000103067824 */ /* 0x000fe200078e0a06 */
[----:B------:R-:W-:Y:S01]  /*0e50*/  LOP3.LUT R8, R5, 0xfffffff8, RZ, 0xc0, !PT ;  /* 0xfffffff805087812 */ /* 0x000fe200078ec0ff */
[----:B------:R-:W-:Y:S01]  /*0e60*/  IMAD.U32 R3, RZ, RZ, UR37 ;  /* 0x00000025ff037e24 */ /* 0x000fe2000f8e00ff */
[----:B------:R-:W-:-:S03]  /*0e70*/  SHF.R.S32.HI R5, RZ, 0x1f, R0 ;  /* 0x0000001fff057819 */ /* 0x000fc60000011400 */
[----:B------:R-:W-:Y:S01]  /*0e80*/  IMAD.IADD R8, R7, 0x1, -R8 ;  /* 0x0000000107087824 */ /* 0x000fe200078e0a08 */
[----:B------:R-:W-:Y:S02]  /*0e90*/  LEA.HI R5, R5, R0, RZ, 0x7 ;  /* 0x0000000005057211 */ /* 0x000fe400078f38ff */
[----:B------:R-:W-:Y:S02]  /*0ea0*/  SHF.R.S32.HI R7, RZ, 0x5, R4 ;  /* 0x00000005ff077819 */ /* 0x000fe40000011404 */
[----:B------:R-:W-:-:S03]  /*0eb0*/  SHF.R.S32.HI R5, RZ, 0x7, R5 ;  /* 0x00000007ff057819 */ /* 0x000fc60000011405 */
[----:B------:R-:W-:Y:S01]  /*0ec0*/  IMAD R0, R7, 0x10, R8 ;  /* 0x0000001007007824 */ /* 0x000fe200078e0208 */
[----:B------:R-:W-:Y:S01]  /*0ed0*/  VIMNMX R12, R5, UR4, PT ;  /* 0x00000004050c7c48 */ /* 0x000fe2000bfe0100 */
[----:B-1----:R-:W-:Y:S06]  /*0ee0*/  @!P1 BRA `(.L_x_15) ;  /* 0x000000f000e89947 */ /* 0x002fec0003800000 */
.L_x_104:
[----:B------:R-:W-:Y:S02]  /*0ef0*/  IMAD.SHL.U32 R14, R6, 0x2, RZ ;  /* 0x00000002060e7824 */ /* 0x000fe400078e00ff */
[----:B------:R-:W-:Y:S01]  /*0f00*/  IMAD R0, R3, 0x40, R0 ;  /* 0x0000004003007824 */ /* 0x000fe200078e0200 */
[----:B------:R-:W-:Y:S06]  /*0f10*/  @!P0 BRA `(.L_x_16) ;  /* 0x0000000000048947 */ /* 0x000fec0003800000 */
[----:B------:R-:W-:Y:S01]  /*0f20*/  BPT.TRAP 0x1 ;  /* 0x000000040000795c */ /* 0x000fe20000300000 */
.L_x_16:
[----:B-1----:R-:W-:Y:S01]  /*0f30*/  SHF.L.U32 R4, RZ, 0x1f, RZ ;  /* 0x0000001fff047819 */ /* 0x002fe200000006ff */
[----:B------:R-:W-:Y:S01]  /*0f40*/  UIADD3 UR33, UR38, 0x24090, URZ ;  /* 0x0002409026217890 */ /* 0x000fe2000fffe03f */
[----:B------:R-:W-:Y:S02]  /*0f50*/  ISETP.NE.AND P2, PT, RZ, UR7, PT ;  /* 0x00000007ff007c0c */ /* 0x000fe4000bf45270 */
[----:B------:R-:W1:Y:S02]  /*0f60*/  SYNCS.PHASECHK.TRANS64.TRYWAIT P1, [UR38+0x24000], R4 ;  /* 0x02400004ff0075a7 */ /* 0x000e640008020166 */
[----:B-1----:R-:W-:Y:S09]  /*0f70*/  @!P1 BRA `(.L_x_17) ;  /* 0x000000f000dc9947 */ /* 0x002ff20003800000 */
.L_x_105:
[----:B------:R-:W-:Y:S01]  /*0f80*/  ULEA UR32, UR36, UR33, 0x3 ;  /* 0x0000002124207291 */ /* 0x000fe2000f8e183f */
[----:B-1----:R-:W-:-:S04]  /*0f90*/  SEL R3, RZ, 0x1, P2 ;  /* 0x00000001ff037807 */ /* 0x002fc80001000000 */
[----:B------:R-:W-:-:S04]  /*0fa0*/  SHF.L.U32 R3, R3, 0x1f, RZ ;  /* 0x0000001f03037819 */ /* 0x000fc800000006ff */
[----:B------:R-:W1:Y:S02]  /*0fb0*/  SYNCS.PHASECHK.TRANS64.TRYWAIT P1, [UR32+-0x8], R3 ;  /* 0xfffff803ff0075a7 */ /* 0x000e640008020160 */
[----:B-1----:R-:W-:Y:S05]  /*0fc0*/  @!P1 BRA `(.L_x_18) ;  /* 0x000000f000e09947 */ /* 0x002fea0003800000 */
.L_x_106:
[----:B------:R-:W-:Y:S01]  /*0fd0*/  USHF.R.U32.HI UR4, URZ, 0x4, UR38 ;  /* 0x000000043f047899 */ /* 0x000fe20008011626 */
[----:B------:R-:W-:Y:S01]  /*0fe0*/  WARPGROUP.ARRIVE ;  /* 0x00000000000079c5 */ /* 0x000fe20000000000 */
[----:B------:R-:W-:Y:S01]  /*0ff0*/  UIADD3 UR8, UR38, 0x6000, URZ ;  /* 0x0000600026087890 */ /* 0x000fe2000fffe03f */
[C---:B-1----:R-:W-:Y:S01]  /*1000*/  VIADD R3, R14.reuse, 0x8 ;  /* 0x000000080e037836 */ /* 0x042fe20000000000 */
[----:B------:R-:W-:Y:S01]  /*1010*/  ULOP3.LUT UR4, UR4, 0x3fff, URZ, 0xc0, !UPT ;  /* 0x00003fff04047892 */ /* 0x000fe2000f8ec03f */
[----:B------:R-:W-:Y:S01]  /*1020*/  VIADD R5, R14, 0x9 ;  /* 0x000000090e057836 */ /* 0x000fe20000000000 */
[----:B------:R-:W-:Y:S01]  /*1030*/  USHF.R.U32.HI UR8, URZ, 0x4, UR8 ;  /* 0x000000043f087899 */ /* 0x000fe20008011608 */
[CC--:B------:R-:W-:Y:S01]  /*1040*/  ISETP.GE.AND P1, PT, R0.reuse, R14.reuse, PT ;  /* 0x0000000e0000720c */ /* 0x0c0fe20003f26270 */
[----:B------:R-:W-:Y:S01]  /*1050*/  ULOP3.LUT UR9, UR4, 0x10000, URZ, 0xfc, !UPT ;  /* 0x0001000004097892 */ /* 0x000fe2000f8efc3f */
[----:B------:R-:W-:Y:S01]  /*1060*/  ISETP.GE.AND P3, PT, R0, R3, PT ;  /* 0x000000030000720c */ /* 0x000fe20003f66270 */
[----:B------:R-:W-:Y:S01]  /*1070*/  ULOP3.LUT UR4, UR8, 0x3fff, URZ, 0xc0, !UPT ;  /* 0x00003fff08047892 */ /* 0x000fe2000f8ec03f */
[----:B------:R-:W-:Y:S01]  /*1080*/  VIADD R3, R14, 0x18 ;  /* 0x000000180e037836 */ /* 0x000fe20000000000 */
[----:B------:R-:W-:Y:S01]  /*1090*/  UIMAD UR6, UR6, 0x300, UR9 ;  /* 0x00000300060678a4 */ /* 0x000fe2000f8e0209 */
[C---:B------:R-:W-:Y:S01]  /*10a0*/  ISETP.GE.AND P4, PT, R0.reuse, R5, PT ;  /* 0x000000050000720c */ /* 0x040fe20003f86270 */
[----:B------:R-:W-:Y:S01]  /*10b0*/  ULOP3.LUT UR4, UR4, 0x10000, URZ, 0xfc, !UPT ;  /* 0x0001000004047892 */ /* 0x000fe2000f8efc3f */
[----:B------:R-:W-:Y:S01]  /*10c0*/  ISETP.GT.AND P2, PT, R0, R14, PT ;  /* 0x0000000e0000720c */ /* 0x000fe20003f44270 */
[----:B------:R-:W-:Y:S01]  /*10d0*/  UMOV UR9, 0x80000020 ;  /* 0x8000002000097882 */ /* 0x000fe20000000000 */
[----:B------:R-:W-:Y:S01]  /*10e0*/  UMOV UR11, 0x80000020 ;  /* 0x80000020000b7882 */ /* 0x000fe20000000000 */
[----:B------:R-:W-:Y:S01]  /*10f0*/  UIADD3 UR12, UR6, 0x2, URZ ;  /* 0x00000002060c7890 */ /* 0x000fe2000fffe03f */
[C---:B------:R-:W-:Y:S01]  /*1100*/  VIADD R5, R14.reuse, 0x19 ;  /* 0x000000190e057836 */ /* 0x040fe20000000000 */
[----:B------:R-:W-:Y:S01]  /*1110*/  UMOV UR8, UR6 ;  /* 0x0000000600087c82 */ /* 0x000fe20008000000 */
[----:B------:R-:W-:Y:S01]  /*1120*/  UMOV UR10, UR4 ;  /* 0x00000004000a7c82 */ /* 0x000fe20008000000 */
[----:B------:R-:W-:Y:S01]  /*1130*/  UIADD3 UR14, UR4, 0x2, URZ ;  /* 0x00000002040e7890 */ /* 0x000fe2000fffe03f */
[----:B------:R-:W-:Y:S01]  /*1140*/  QGMMA.64x128x32.F32.E4M3.E4M3 R24, gdesc[UR8], RZ, !UPT, gsb0 ;  /* 0x01e00000081879f3 */ /* 0x000fe2000c0008ff */
[----:B------:R-:W-:Y:S01]  /*1150*/  UMOV UR13, 0x80000020 ;  /* 0x80000020000d7882 */ /* 0x000fe20000000000 */
[----:B------:R-:W-:Y:S01]  /*1160*/  UMOV UR15, 0x80000020 ;  /* 0x80000020000f7882 */ /* 0x000fe20000000000 */
[----:B------:R-:W-:Y:S01]  /*1170*/  UIADD3 UR16, UR6, 0x100, URZ ;  /* 0x0000010006107890 */ /* 0x000fe2000fffe03f */
[C---:B------:R-:W-:Y:S01]  /*1180*/  VIADD R7, R14.reuse, 0x10 ;  /* 0x000000100e077836 */ /* 0x040fe20000000000 */
[----:B------:R-:W-:Y:S01]  /*1190*/  UIADD3 UR18, UR4, 0x200, URZ ;  /* 0x0000020004127890 */ /* 0x000fe2000fffe03f */
[----:B------:R-:W-:Y:S01]  /*11a0*/  VIADD R9, R14, 0x11 ;  /* 0x000000110e097836 */ /* 0x000fe20000000000 */
[----:B------:R-:W-:Y:S01]  /*11b0*/  UMOV UR17, 0x80000020 ;  /* 0x8000002000117882 */ /* 0x000fe20000000000 */
[----:B------:R-:W-:Y:S01]  /*11c0*/  UMOV UR19, 0x80000020 ;  /* 0x8000002000137882 */ /* 0x000fe20000000000 */
[----:B------:R-:W-:Y:S01]  /*11d0*/  UIADD3 UR20, UR6, 0x102, URZ ;  /* 0x0000010206147890 */ /* 0x000fe2000fffe03f */
[C---:B------:R-:W-:Y:S01]  /*11e0*/  ISETP.GE.AND P5, PT, R0.reuse, R7, PT ;  /* 0x000000070000720c */ /* 0x040fe20003fa6270 */
[----:B------:R-:W-:Y:S01]  /*11f0*/  UIADD3 UR22, UR4, 0x202, URZ ;  /* 0x0000020204167890 */ /* 0x000fe2000fffe03f */
[----:B------:R-:W-:Y:S01]  /*1200*/  ISETP.GE.AND P6, PT, R0, R9, PT ;  /* 0x000000090000720c */ /* 0x000fe20003fc6270 */
[----:B------:R-:W-:Y:S01]  /*1210*/  UMOV UR21, 0x80000020 ;  /* 0x8000002000157882 */ /* 0x000fe20000000000 */
[----:B------:R-:W-:Y:S01]  /*1220*/  UMOV UR23, 0x80000020 ;  /* 0x8000002000177882 */ /* 0x000fe20000000000 */
[----:B------:R-:W-:Y:S01]  /*1230*/  UIADD3 UR24, UR6, 0x200, URZ ;  /* 0x0000020006187890 */ /* 0x000fe2000fffe03f */
[----:B------:R-:W-:Y:S01]  /*1240*/  IMAD.MOV.U32 R119, RZ, RZ, RZ ;  /* 0x000000ffff777224 */ /* 0x000fe200078e00ff */
[----:B------:R-:W-:Y:S01]  /*1250*/  UIADD3 UR26, UR4, 0x400, URZ ;  /* 0x00000400041a7890 */ /* 0x000fe2000fffe03f */
[----:B------:R-:W-:Y:S01]  /*1260*/  UMOV UR25, 0x80000020 ;  /* 0x8000002000197882 */ /* 0x000fe20000000000 */
[----:B------:R-:W-:Y:S01]  /*1270*/  UMOV UR27, 0x80000020 ;  /* 0x80000020001b7882 */ /* 0x000fe20000000000 */
[----:B------:R-:W-:-:S02]  /*1280*/  UIADD3 UR28, UR6, 0x202, URZ ;  /* 0x00000202061c7890 */ /* 0x000fc4000fffe03f */
[----:B------:R-:W-:Y:S01]  /*1290*/  UIADD3 UR30, UR4, 0x402, URZ ;  /* 0x00000402041e7890 */ /* 0x000fe2000fffe03f */
[----:B------:R-:W-:Y:S01]  /*12a0*/  UMOV UR29, 0x80000020 ;  /* 0x80000020001d7882 */ /* 0x000fe20000000000 */
[----:B------:R-:W-:Y:S01]  /*12b0*/  UMOV UR31, 0x80000020 ;  /* 0x80000020001f7882 */ /* 0x000fe20000000000 */
[----:B------:R-:W-:Y:S01]  /*12c0*/  ULDC UR6, c[0x0][0x604] ;  /* 0x0001810000067ab9 */ /* 0x000fe20000000800 */
[----:B------:R-:W-:Y:S01]  /*12d0*/  ULDC UR10, c[0x0][0x604] ;  /* 0x00018100000a7ab9 */ /* 0x000fe20000000800 */
[----:B------:R-:W-:-:S04]  /*12e0*/  USHF.L.U32 UR7, UR7, 0x3, URZ ;  /* 0x0000000307077899 */ /* 0x000fc8000800063f */
[----:B------:R-:W-:Y:S01]  /*12f0*/  ULOP3.LUT UR7, UR7, 0x8, URZ, 0xc, !UPT ;  /* 0x0000000807077892 */ /* 0x000fe2000f8e0c3f */
[----:B------:R-:W-:Y:S02]  /*1300*/  WARPGROUP.DEPBAR.LE gsb0, 0x0 ;  /* 0x00008000000079c5 */ /* 0x000fe40000010000 */
[----:B------:R-:W-:-:S06]  /*1310*/  WARPGROUP.ARRIVE ;  /* 0x00000000000079c5 */ /* 0x000fcc0000000000 */
[----:B------:R-:W-:Y:S03]  /*1320*/  QGMMA.64x128x32.F32.E4M3.E4M3 R24, gdesc[UR12], R24, gsb0 ;  /* 0x01e000000c1879f3 */ /* 0x000fe60008000818 */
[----:B------:R-:W-:Y:S02]  /*1330*/  WARPGROUP.DEPBAR.LE gsb0, 0x0 ;  /* 0x00008000000079c5 */ /* 0x000fe40000010000 */
[----:B------:R-:W-:-:S07]  /*1340*/  WARPGROUP.ARRIVE ;  /* 0x00000000000079c5 */ /* 0x000fce0000000000 */
        /* <DEDUP_REMOVED lines=11> */
[----:B------:R-:W-:Y:S02]  /*1400*/  FSEL R24, R24, -INF , P1 ;  /* 0xff80000018187808 */ /* 0x000fe40000800000 */
[----:B------:R-:W-:Y:S02]  /*1410*/  FSEL R30, R30, -INF , P1 ;  /* 0xff8000001e1e7808 */ /* 0x000fe40000800000 */
[----:B------:R-:W-:Y:S01]  /*1420*/  ISETP.GE.AND P1, PT, R0, R3, PT ;  /* 0x000000030000720c */ /* 0x000fe20003f26270 */
[----:B------:R-:W-:Y:S01]  /*1430*/  VIADD R3, R14, 0x20 ;  /* 0x000000200e037836 */ /* 0x000fe20000000000 */
[----:B------:R-:W-:-:S02]  /*1440*/  FSEL R25, R25, -INF , P2 ;  /* 0xff80000019197808 */ /* 0x000fc40001000000 */
[----:B------:R-:W-:Y:S02]  /*1450*/  FSEL R31, R31, -INF , P2 ;  /* 0xff8000001f1f7808 */ /* 0x000fe40001000000 */
[----:B------:R-:W-:Y:S02]  /*1460*/  ISETP.GE.AND P2, PT, R0, R5, PT ;  /* 0x000000050000720c */ /* 0x000fe40003f46270 */
[----:B------:R-:W-:Y:S02]  /*1470*/  IADD3 R5, R14, 0x21, RZ ;  /* 0x000000210e057810 */ /* 0x000fe40007ffe0ff */
[----:B------:R-:W-:Y:S02]  /*1480*/  FSEL R28, R28, -INF , P3 ;  /* 0xff8000001c1c7808 */ /* 0x000fe40001800000 */
[----:B------:R-:W-:Y:S02]  /*1490*/  FSEL R34, R34, -INF , P3 ;  /* 0xff80000022227808 */ /* 0x000fe40001800000 */
[----:B------:R-:W-:Y:S01]  /*14a0*/  ISETP.GE.AND P3, PT, R0, R3, PT ;  /* 0x000000030000720c */ /* 0x000fe20003f66270 */
[----:B------:R-:W-:Y:S01]  /*14b0*/  VIADD R3, R14, 0x28 ;  /* 0x000000280e037836 */ /* 0x000fe20000000000 */
[----:B------:R-:W-:-:S02]  /*14c0*/  FSEL R29, R29, -INF , P4 ;  /* 0xff8000001d1d7808 */ /* 0x000fc40002000000 */
[----:B------:R-:W-:Y:S02]  /*14d0*/  FSEL R35, R35, -INF , P4 ;  /* 0xff80000023237808 */ /* 0x000fe40002000000 */
[----:B------:R-:W-:Y:S01]  /*14e0*/  ISETP.GE.AND P4, PT, R0, R5, PT ;  /* 0x000000050000720c */ /* 0x000fe20003f86270 */
[----:B------:R-:W-:Y:S01]  /*14f0*/  VIADD R5, R14, 0x29 ;  /* 0x000000290e057836 */ /* 0x000fe20000000000 */
        /* <DEDUP_REMOVED lines=30> */
[----:B------:R-:W-:Y:S02]  /*16e0*/  ISETP.GE.AND P6, PT, R0, R5, PT ;  /* 0x000000050000720c */ /* 0x000fe40003fc6270 */
[----:B------:R-:W-:Y:S02]  /*16f0*/  FMNMX R5, R24, R25, !PT ;  /* 0x0000001918057209 */ /* 0x000fe40007800000 */
[----:B------:R-:W-:Y:S02]  /*1700*/  FSEL R48, R48, -INF , P1 ;  /* 0xff80000030307808 */ /* 0x000fe40000800000 */
[----:B------:R-:W-:Y:S02]  /*1710*/  FSEL R54, R54, -INF , P1 ;  /* 0xff80000036367808 */ /* 0x000fe40000800000 */
[----:B------:R-:W-:Y:S01]  /*1720*/  ISETP.GE.AND P1, PT, R0, R3, PT ;  /* 0x000000030000720c */ /* 0x000fe20003f26270 */
[----:B------:R-:W-:Y:S01]  /*1730*/  VIADD R3, R14, 0x49 ;  /* 0x000000490e037836 */ /* 0x000fe20000000000 */
[----:B------:R-:W-:-:S02]  /*1740*/  FMNMX R6, R28, R5, !PT ;  /* 0x000000051c067209 */ /* 0x000fc40007800000 */
[----:B------:R-:W-:Y:S02]  /*1750*/  FSEL R49, R49, -INF , P2 ;  /* 0xff80000031317808 */ /* 0x000fe40001000000 */
[----:B------:R-:W-:Y:S02]  /*1760*/  FMNMX R5, R29, R6, !PT ;  /* 0x000000061d057209 */ /* 0x000fe40007800000 */
[----:B------:R-:W-:Y:S02]  /*1770*/  FSEL R55, R55, -INF , P2 ;  /* 0xff80000037377808 */ /* 0x000fe40001000000 */
[----:B------:R-:W-:Y:S01]  /*1780*/  ISETP.GE.AND P2, PT, R0, R3, PT ;  /* 0x000000030000720c */ /* 0x000fe20003f46270 */
[----:B------:R-:W-:Y:S01]  /*1790*/  VIADD R3, R14, 0x50 ;  /* 0x000000500e037836 */ /* 0x000fe20000000000 */
[----:B------:R-:W-:Y:S02]  /*17a0*/  FMNMX R6, R32, R5, !PT ;  /* 0x0000000520067209 */ /* 0x000fe40007800000 */
[----:B------:R-:W-:-:S02]  /*17b0*/  FSEL R52, R52, -INF , P3 ;  /* 0xff80000034347808 */ /* 0x000fc40001800000 */
[----:B------:R-:W-:Y:S02]  /*17c0*/  FSEL R58, R58, -INF , P3 ;  /* 0xff8000003a3a7808 */ /* 0x000fe40001800000 */
[----:B------:R-:W-:Y:S01]  /*17d0*/  ISETP.GE.AND P3, PT, R0, R3, PT ;  /* 0x000000030000720c */ /* 0x000fe20003f66270 */
[----:B------:R-:W-:Y:S01]  /*17e0*/  VIADD R3, R14, 0x51 ;  /* 0x000000510e037836 */ /* 0x000fe20000000000 */
[----:B------:R-:W-:Y:S02]  /*17f0*/  FMNMX R5, R33, R6, !PT ;  /* 0x0000000621057209 */ /* 0x000fe40007800000 */
[----:B------:R-:W-:Y:S02]  /*1800*/  FSEL R53, R53, -INF , P4 ;  /* 0xff80000035357808 */ /* 0x000fe40002000000 */
[----:B------:R-:W-:Y:S01]  /*1810*/  FMNMX R6, R36, R5, !PT ;  /* 0x0000000524067209 */ /* 0x000fe20007800000 */
[----:B------:R-:W-:Y:S01]  /*1820*/  VIADD R5, R14, 0x59 ;  /* 0x000000590e057836 */ /* 0x000fe20000000000 */
[----:B------:R-:W-:-:S02]  /*1830*/  FSEL R59, R59, -INF , P4 ;  /* 0xff8000003b3b7808 */ /* 0x000fc40002000000 */
[----:B------:R-:W-:Y:S01]  /*1840*/  ISETP.GE.AND P4, PT, R0, R3, PT ;  /* 0x000000030000720c */ /* 0x000fe20003f86270 */
[----:B------:R-:W-:Y:S01]  /*1850*/  VIADD R3, R14, 0x58 ;  /* 0x000000580e037836 */ /* 0x000fe20000000000 */
[----:B------:R-:W-:Y:S02]  /*1860*/  FMNMX R7, R37, R6, !PT ;  /* 0x0000000625077209 */ /* 0x000fe40007800000 */
[----:B------:R-:W-:Y:S02]  /*1870*/  FSEL R56, R56, -INF , P5 ;  /* 0xff80000038387808 */ /* 0x000fe40002800000 */
[----:B------:R-:W-:Y:S02]  /*1880*/  FSEL R62, R62, -INF , P5 ;  /* 0xff8000003e3e7808 */ /* 0x000fe40002800000 */
[C---:B------:R-:W-:Y:S01]  /*1890*/  ISETP.GE.AND P5, PT, R0.reuse, R3, PT ;  /* 0x000000030000720c */ /* 0x040fe20003fa6270 */
[----:B------:R-:W-:Y:S01]  /*18a0*/  VIADD R3, R0, 0x8 ;  /* 0x0000000800037836 */ /* 0x000fe20000000000 */
[----:B------:R-:W-:-:S02]  /*18b0*/  FMNMX R6, R40, R7, !PT ;  /* 0x0000000728067209 */ /* 0x000fc40007800000 */
[----:B------:R-:W-:Y:S02]  /*18c0*/  FSEL R57, R57, -INF , P6 ;  /* 0xff80000039397808 */ /* 0x000fe40003000000 */
[----:B------:R-:W-:Y:S02]  /*18d0*/  FMNMX R7, R41, R6, !PT ;  /* 0x0000000629077209 */ /* 0x000fe40007800000 */
[----:B------:R-:W-:Y:S02]  /*18e0*/  FSEL R63, R63, -INF , P6 ;  /* 0xff8000003f3f7808 */ /* 0x000fe40003000000 */
[----:B------:R-:W-:Y:S02]  /*18f0*/  ISETP.GE.AND P6, PT, R3, R14, PT ;  /* 0x0000000e0300720c */ /* 0x000fe40003fc6270 */
[----:B------:R-:W-:Y:S02]  /*1900*/  FMNMX R6, R44, R7, !PT ;  /* 0x000000072c067209 */ /* 0x000fe40007800000 */
[----:B------:R-:W-:-:S02]  /*1910*/  FSEL R26, R26, -INF , P6 ;  /* 0xff8000001a1a7808 */ /* 0x000fc40003000000 */
[----:B------:R-:W-:Y:S02]  /*1920*/  ISETP.GT.AND P6, PT, R3, R14, PT ;  /* 0x0000000e0300720c */ /* 0x000fe40003fc4270 */
[----:B------:R-:W-:Y:S02]  /*1930*/  FMNMX R9, R45, R6, !PT ;  /* 0x000000062d097209 */ /* 0x000fe40007800000 */
[----:B------:R-:W-:Y:S02]  /*1940*/  FSEL R27, R27, -INF , P6 ;  /* 0xff8000001b1b7808 */ /* 0x000fe40003000000 */
[----:B------:R-:W-:Y:S02]  /*1950*/  FMNMX R6, R48, R9, !PT ;  /* 0x0000000930067209 */ /* 0x000fe40007800000 */
[----:B------:R-:W-:Y:S02]  /*1960*/  FMNMX R9, R26, R27, !PT ;  /* 0x0000001b1a097209 */ /* 0x000fe40007800000 */
[----:B------:R-:W-:-:S02]  /*1970*/  FMNMX R11, R49, R6, !PT ;  /* 0x00000006310b7209 */ /* 0x000fc40007800000 */
[----:B------:R-:W-:Y:S02]  /*1980*/  IADD3 R7, R14, 0x61, RZ ;  /* 0x000000610e077810 */ /* 0x000fe40007ffe0ff */
[----:B------:R-:W-:Y:S02]  /*1990*/  FMNMX R6, R30, R9, !PT ;  /* 0x000000091e067209 */ /* 0x000fe40007800000 */
[----:B------:R-:W-:Y:S02]  /*19a0*/  FMNMX R8, R52, R11, !PT ;  /* 0x0000000b34087209 */ /* 0x000fe40007800000 */
[----:B------:R-:W-:Y:S02]  /*19b0*/  ISETP.GE.AND P6, PT, R0, R7, PT ;  /* 0x000000070000720c */ /* 0x000fe40003fc6270 */
[----:B------:R-:W-:Y:S02]  /*19c0*/  FMNMX R7, R31, R6, !PT ;  /* 0x000000061f077209 */ /* 0x000fe40007800000 */
[----:B------:R-:W-:-:S02]  /*19d0*/  FMNMX R9, R53, R8, !PT ;  /* 0x0000000835097209 */ /* 0x000fc40007800000 */
[----:B------:R-:W-:Y:S02]  /*19e0*/  FSEL R60, R60, -INF , P1 ;  /* 0xff8000003c3c7808 */ /* 0x000fe40000800000 */
[----:B------:R-:W-:Y:S02]  /*19f0*/  FSEL R66, R66, -INF , P1 ;  /* 0xff80000042427808 */ /* 0x000fe40000800000 */
[----:B------:R-:W-:Y:S02]  /*1a00*/  FMNMX R6, R34, R7, !PT ;  /* 0x0000000722067209 */ /* 0x000fe40007800000 */
[----:B------:R-:W-:Y:S01]  /*1a10*/  ISETP.GE.AND P1, PT, R0, R5, PT ;  /* 0x000000050000720c */ /* 0x000fe20003f26270 */
[----:B------:R-:W-:Y:S01]  /*1a20*/  VIADD R5, R14, 0x60 ;  /* 0x000000600e057836 */ /* 0x000fe20000000000 */
[----:B------:R-:W-:Y:S02]  /*1a30*/  FMNMX R8, R56, R9, !PT ;  /* 0x0000000938087209 */ /* 0x000fe40007800000 */
[----:B------:R-:W-:-:S02]  /*1a40*/  FMNMX R7, R35, R6, !PT ;  /* 0x0000000623077209 */ /* 0x000fc40007800000 */
[----:B------:R-:W-:Y:S02]  /*1a50*/  FMNMX R9, R57, R8, !PT ;  /* 0x0000000839097209 */ /* 0x000fe40007800000 */
[----:B------:R-:W-:Y:S02]  /*1a60*/  FSEL R61, R61, -INF , P2 ;  /* 0xff8000003d3d7808 */ /* 0x000fe40001000000 */
[----:B------:R-:W-:Y:S02]  /*1a70*/  FSEL R67, R67, -INF , P2 ;  /* 0xff80000043437808 */ /* 0x000fe40001000000 */
[----:B------:R-:W-:Y:S01]  /*1a80*/  ISETP.GE.AND P2, PT, R0, R5, PT ;  /* 0x000000050000720c */ /* 0x000fe20003f46270 */
[----:B------:R-:W-:Y:S01]  /*1a90*/  VIADD R5, R14, 0x68 ;  /* 0x000000680e057836 */ /* 0x000fe20000000000 */
        /* <DEDUP_REMOVED lines=16> */
[----:B------:R-:W-:Y:S02]  /*1ba0*/  FMNMX R9, R65, R8, !PT ;  /* 0x0000000841097209 */ /* 0x000fe40007800000 */
[----:B------:R-:W-:Y:S02]  /*1bb0*/  FSEL R74, R74, -INF , P5 ;  /* 0xff8000004a4a7808 */ /* 0x000fe40002800000 */
[----:B------:R-:W-:Y:S02]  /*1bc0*/  FMNMX R6, R46, R7, !PT ;  /* 0x000000072e067209 */ /* 0x000fe40007800000 */
[----:B------:R-:W-:Y:S01]  /*1bd0*/  ISETP.GE.AND P5, PT, R0, R5, PT ;  /* 0x000000050000720c */ /* 0x000fe20003fa6270 */
[----:B------:R-:W-:Y:S01]  /*1be0*/  VIADD R5, R14, 0x78 ;  /* 0x000000780e057836 */ /* 0x000fe20000000000 */
[----:B------:R-:W-:Y:S02]  /*1bf0*/  FSEL R69, R69, -INF , P1 ;  /* 0xff80000045457808 */ /* 0x000fe40000800000 */
[----:B------:R-:W-:-:S02]  /*1c00*/  FMNMX R8, R68, R9, !PT ;  /* 0x0000000944087209 */ /* 0x000fc40007800000 */
[----:B------:R-:W-:Y:S02]  /*1c10*/  FMNMX R7, R47, R6, !PT ;  /* 0x000000062f077209 */ /* 0x000fe40007800000 */
[----:B------:R-:W-:Y:S02]  /*1c20*/  FSEL R72, R72, -INF , P2 ;  /* 0xff80000048487808 */ /* 0x000fe40001000000 */
[----:B------:R-:W-:Y:S02]  /*1c30*/  FMNMX R9, R69, R8, !PT ;  /* 0x0000000845097209 */ /* 0x000fe40007800000 */
[----:B------:R-:W-:Y:S02]  /*1c40*/  FSEL R75, R75, -INF , P1 ;  /* 0xff8000004b4b7808 */ /* 0x000fe40000800000 */
[----:B------:R-:W-:Y:S01]  /*1c50*/  ISETP.GE.AND P1, PT, R0, R5, PT ;  /* 0x000000050000720c */ /* 0x000fe20003f26270 */
[----:B------:R-:W-:Y:S01]  /*1c60*/  VIADD R5, R14, 0x79 ;  /* 0x000000790e057836 */ /* 0x000fe20000000000 */
[----:B------:R-:W-:-:S02]  /*1c70*/  FMNMX R6, R50, R7, !PT ;  /* 0x0000000732067209 */ /* 0x000fc40007800000 */
[----:B------:R-:W-:Y:S02]  /*1c80*/  FSEL R73, R73, -INF , P6 ;  /* 0xff80000049497808 */ /* 0x000fe40003000000 */
[----:B------:R-:W-:Y:S02]  /*1c90*/  FMNMX R8, R72, R9, !PT ;  /* 0x0000000948087209 */ /* 0x000fe40007800000 */
[----:B------:R-:W-:Y:S02]  /*1ca0*/  FSEL R84, R84, -INF , P1 ;  /* 0xff80000054547808 */ /* 0x000fe40000800000 */
[----:B------:R-:W-:Y:S02]  /*1cb0*/  FMNMX R7, R51, R6, !PT ;  /* 0x0000000633077209 */ /* 0x000fe40007800000 */
[----:B------:R-:W-:Y:S01]  /*1cc0*/  ISETP.GE.AND P1, PT, R0, R5, PT ;  /* 0x000000050000720c */ /* 0x000fe20003f26270 */
[----:B------:R-:W-:Y:S01]  /*1cd0*/  VIADD R5, R14, 0x71 ;  /* 0x000000710e057836 */ /* 0x000fe20000000000 */
[----:B------:R-:W-:-:S02]  /*1ce0*/  FSEL R76, R76, -INF , P3 ;  /* 0xff8000004c4c7808 */ /* 0x000fc40001800000 */
[----:B------:R-:W-:Y:S02]  /*1cf0*/  FMNMX R9, R73, R8, !PT ;  /* 0x0000000849097209 */ /* 0x000fe40007800000 */
[----:B------:R-:W-:Y:S02]  /*1d00*/  FMNMX R6, R54, R7, !PT ;  /* 0x0000000736067209 */ /* 0x000fe40007800000 */
[----:B------:R-:W-:Y:S02]  /*1d10*/  FSEL R77, R77, -INF , P4 ;  /* 0xff8000004d4d7808 */ /* 0x000fe40002000000 */
[----:B------:R-:W-:Y:S02]  /*1d20*/  FMNMX R8, R76, R9, !PT ;  /* 0x000000094c087209 */ /* 0x000fe40007800000 */
[----:B------:R-:W-:Y:S02]  /*1d30*/  FSEL R85, R85, -INF , P1 ;  /* 0xff80000055557808 */ /* 0x000fe40000800000 */
[----:B------:R-:W-:-:S02]  /*1d40*/  ISETP.GE.AND P1, PT, R0, R5, PT ;  /* 0x000000050000720c */ /* 0x000fc40003f26270 */
[----:B------:R-:W-:Y:S02]  /*1d50*/  FMNMX R5, R55, R6, !PT ;  /* 0x0000000637057209 */ /* 0x000fe40007800000 */
[----:B------:R-:W-:Y:S02]  /*1d60*/  FSEL R80, R80, -INF , P5 ;  /* 0xff80000050507808 */ /* 0x000fe40002800000 */
[----:B------:R-:W-:Y:S02]  /*1d70*/  FMNMX R7, R77, R8, !PT ;  /* 0x000000084d077209 */ /* 0x000fe40007800000 */
[----:B------:R-:W-:Y:S02]  /*1d80*/  FMNMX R6, R58, R5, !PT ;  /* 0x000000053a067209 */ /* 0x000fe40007800000 */
[----:B------:R-:W-:Y:S02]  /*1d90*/  FSEL R81, R81, -INF , P1 ;  /* 0xff80000051517808 */ /* 0x000fe40000800000 */
[----:B------:R-:W-:-:S02]  /*1da0*/  FMNMX R8, R80, R7, !PT ;  /* 0x0000000750087209 */ /* 0x000fc40007800000 */
[----:B------:R-:W-:Y:S02]  /*1db0*/  FMNMX R5, R59, R6, !PT ;  /* 0x000000063b057209 */ /* 0x000fe40007800000 */
[----:B------:R-:W-:Y:S02]  /*1dc0*/  FMNMX R7, R81, R8, !PT ;  /* 0x0000000851077209 */ /* 0x000fe40007800000 */
[----:B------:R-:W-:Y:S02]  /*1dd0*/  FMNMX R6, R62, R5, !PT ;  /* 0x000000053e067209 */ /* 0x000fe40007800000 */
[----:B------:R-:W-:Y:S02]  /*1de0*/  FMNMX R8, R84, R7, !PT ;  /* 0x0000000754087209 */ /* 0x000fe40007800000 */
[----:B------:R-:W-:Y:S02]  /*1df0*/  FMNMX R5, R63, R6, !PT ;  /* 0x000000063f057209 */ /* 0x000fe40007800000 */
[----:B------:R-:W-:-:S02]  /*1e00*/  FMNMX R8, R85, R8, !PT ;  /* 0x0000000855087209 */ /* 0x000fc40007800000 */
[----:B------:R-:W-:Y:S02]  /*1e10*/  FMNMX R6, R66, R5, !PT ;  /* 0x0000000542067209 */ /* 0x000fe40007800000 */
[----:B------:R-:W-:Y:S01]  /*1e20*/  FSEL R78, R78, -INF , P2 ;  /* 0xff8000004e4e7808 */ /* 0x000fe20001000000 */
[----:B------:R-:W1:Y:S01]  /*1e30*/  SHFL.BFLY PT, R7, R8, 0x1, 0x1f ;  /* 0x0c201f0008077f89 */ /* 0x000e6200000e0000 */
[----:B------:R-:W-:Y:S02]  /*1e40*/  FMNMX R5, R67, R6, !PT ;  /* 0x0000000643057209 */ /* 0x000fe40007800000 */
[----:B------:R-:W-:Y:S02]  /*1e50*/  FSEL R79, R79, -INF , P6 ;  /* 0xff8000004f4f7808 */ /* 0x000fe40003000000 */
[----:B------:R-:W-:Y:S02]  /*1e60*/  FMNMX R6, R70, R5, !PT ;  /* 0x0000000546067209 */ /* 0x000fe40007800000 */
[----:B------:R-:W-:-:S02]  /*1e70*/  FSEL R82, R82, -INF , P3 ;  /* 0xff80000052527808 */ /* 0x000fc40001800000 */
[----:B------:R-:W-:Y:S02]  /*1e80*/  FMNMX R5, R71, R6, !PT ;  /* 0x0000000647057209 */ /* 0x000fe40007800000 */
[----:B------:R-:W-:Y:S02]  /*1e90*/  FSEL R83, R83, -INF , P4 ;  /* 0xff80000053537808 */ /* 0x000fe40002000000 */
[----:B------:R-:W-:Y:S02]  /*1ea0*/  FMNMX R6, R74, R5, !PT ;  /* 0x000000054a067209 */ /* 0x000fe40007800000 */
[----:B------:R-:W-:Y:S02]  /*1eb0*/  FSEL R86, R86, -INF , P5 ;  /* 0xff80000056567808 */ /* 0x000fe40002800000 */
[----:B------:R-:W-:Y:S02]  /*1ec0*/  FMNMX R5, R75, R6, !PT ;  /* 0x000000064b057209 */ /* 0x000fe40007800000 */
[----:B------:R-:W-:-:S02]  /*1ed0*/  FSEL R87, R87, -INF , P1 ;  /* 0xff80000057577808 */ /* 0x000fc40000800000 */
[----:B------:R-:W-:Y:S02]  /*1ee0*/  FMNMX R6, R78, R5, !PT ;  /* 0x000000054e067209 */ /* 0x000fe40007800000 */
[----:B-1----:R-:W-:Y:S02]  /*1ef0*/  FMNMX R7, R8, R7, !PT ;  /* 0x0000000708077209 */ /* 0x002fe40007800000 */
[----:B------:R-:W-:-:S03]  /*1f00*/  FMNMX R5, R79, R6, !PT ;  /* 0x000000064f057209 */ /* 0x000fc60007800000 */
[----:B------:R-:W1:Y:S01]  /*1f10*/  SHFL.BFLY PT, R8, R7, 0x2, 0x1f ;  /* 0x0c401f0007087f89 */ /* 0x000e6200000e0000 */
[----:B------:R-:W-:-:S04]  /*1f20*/  FMNMX R6, R82, R5, !PT ;  /* 0x0000000552067209 */ /* 0x000fc80007800000 */
[----:B------:R-:W-:-:S04]  /*1f30*/  FMNMX R5, R83, R6, !PT ;  /* 0x0000000653057209 */ /* 0x000fc80007800000 */
[----:B------:R-:W-:-:S04]  /*1f40*/  FMNMX R6, R86, R5, !PT ;  /* 0x0000000556067209 */ /* 0x000fc80007800000 */
[----:B------:R-:W-:-:S05]  /*1f50*/  FMNMX R6, R87, R6, !PT ;  /* 0x0000000657067209 */ /* 0x000fca0007800000 */
[----:B------:R-:W2:Y:S01]  /*1f60*/  SHFL.BFLY PT, R5, R6, 0x1, 0x1f ;  /* 0x0c201f0006057f89 */ /* 0x000ea200000e0000 */
[----:B-1----:R-:W-:-:S04]  /*1f70*/  FMNMX R9, R7, R8, !PT ;  /* 0x0000000807097209 */ /* 0x002fc80007800000 */
[----:B------:R-:W-:-:S04]  /*1f80*/  FSETP.NEU.AND P1, PT, R9, -INF , PT ;  /* 0xff8000000900780b */ /* 0x000fc80003f2d000 */
[----:B------:R-:W-:-:S05]  /*1f90*/  FSEL R7, R9, RZ, P1 ;  /* 0x000000ff09077208 */ /* 0x000fca0000800000 */
[----:B------:R-:W-:Y:S01]  /*1fa0*/  FMUL R7, R7, UR6 ;  /* 0x0000000607077c20 */ /* 0x000fe20008400000 */
[----:B------:R-:W-:-:S03]  /*1fb0*/  ULDC UR6, c[0x0][0x604] ;  /* 0x0001810000067ab9 */ /* 0x000fc60000000800 */
[--C-:B------:R-:W-:Y:S01]  /*1fc0*/  FFMA R24, R24, UR6, -R7.reuse ;  /* 0x0000000618187c23 */ /* 0x100fe20008000807 */
[----:B--2---:R-:W-:Y:S01]  /*1fd0*/  FMNMX R5, R6, R5, !PT ;  /* 0x0000000506057209 */ /* 0x004fe20007800000 */
[----:B------:R-:W-:Y:S02]  /*1fe0*/  ULDC UR6, c[0x0][0x604] ;  /* 0x0001810000067ab9 */ /* 0x000fe40000000800 */
[--C-:B------:R-:W-:Y:S01]  /*1ff0*/  FFMA R25, R25, UR6, -R7.reuse ;  /* 0x0000000619197c23 */ /* 0x100fe20008000807 */
[----:B------:R-:W-:Y:S01]  /*2000*/  ULDC UR6, c[0x0][0x604] ;  /* 0x0001810000067ab9 */ /* 0x000fe20000000800 */
[----:B------:R-:W1:Y:S01]  /*2010*/  SHFL.BFLY PT, R6, R5, 0x2, 0x1f ;  /* 0x0c401f0005067f89 */ /* 0x000e6200000e0000 */
[--C-:B------:R-:W-:Y:S01]  /*2020*/  FFMA R28, R28, UR6, -R7.reuse ;  /* 0x000000061c1c7c23 */ /* 0x100fe20008000807 */
[----:B------:R-:W-:Y:S01]  /*2030*/  ULDC UR6, c[0x0][0x604] ;  /* 0x0001810000067ab9 */ /* 0x000fe20000000800 */
[----:B------:R-:W-:Y:S01]  /*2040*/  FSETP.GEU.AND P3, PT, R24, -126, PT ;  /* 0xc2fc00001800780b */ /* 0x000fe20003f6e000 */
[--C-:B------:R-:W-:Y:S01]  /*2050*/  FFMA R29, R29, UR6, -R7.reuse ;  /* 0x000000061d1d7c23 */ /* 0x100fe20008000807 */
[----:B------:R-:W-:Y:S01]  /*2060*/  FSETP.GEU.AND P4, PT, R25, -126, PT ;  /* 0xc2fc00001900780b */ /* 0x000fe20003f8e000 */
[----:B------:R-:W-:Y:S01]  /*2070*/  ULDC UR6, c[0x0][0x604] ;  /* 0x0001810000067ab9 */ /* 0x000fe20000000800 */
[----:B------:R-:W-:Y:S01]  /*2080*/  FSETP.GEU.AND P5, PT, R28, -126, PT ;  /* 0xc2fc00001c00780b */ /* 0x000fe20003fae000 */
[----:B------:R-:W-:Y:S01]  /*2090*/  FFMA R32, R32, UR6, -R7 ;  /* 0x0000000620207c23 */ /* 0x000fe20008000807 */
[----:B------:R-:W-:Y:S01]  /*20a0*/  FSETP.GEU.AND P6, PT, R29, -126, PT ;  /* 0xc2fc00001d00780b */ /* 0x000fe20003fce000 */
[----:B------:R-:W-:-:S02]  /*20b0*/  ULDC UR6, c[0x0][0x604] ;  /* 0x0001810000067ab9 */ /* 0x000fc40000000800 */
[--C-:B------:R-:W-:Y:S01]  /*20c0*/  FFMA R33, R33, UR6, -R7.reuse ;  /* 0x0000000621217c23 */ /* 0x100fe20008000807 */
[----:B------:R-:W-:Y:S01]  /*20d0*/  ULDC UR6, c[0x0][0x604] ;  /* 0x0001810000067ab9 */ /* 0x000fe20000000800 */
[----:B------:R-:W-:Y:S01]  /*20e0*/  FSETP.GEU.AND P1, PT, R32, -126, PT ;  /* 0xc2fc00002000780b */ /* 0x000fe20003f2e000 */
[--C-:B------:R-:W-:Y:S01]  /*20f0*/  FFMA R36, R36, UR6, -R7.reuse ;  /* 0x0000000624247c23 */ /* 0x100fe20008000807 */
[----:B------:R-:W-:Y:S01]  /*2100*/  @!P3 FMUL R24, R24, 0.5 ;  /* 0x3f0000001818b820 */ /* 0x000fe20000400000 */
[----:B------:R-:W-:Y:S01]  /*2110*/  ULDC UR6, c[0x0][0x604] ;  /* 0x0001810000067ab9 */ /* 0x000fe20000000800 */
[----:B------:R-:W-:Y:S01]  /*2120*/  @!P4 FMUL R25, R25, 0.5 ;  /* 0x3f0000001919c820 */ /* 0x000fe20000400000 */
[--C-:B------:R-:W-:Y:S01]  /*2130*/  FFMA R37, R37, UR6, -R7.reuse ;  /* 0x0000000625257c23 */ /* 0x100fe20008000807 */
[----:B------:R-:W-:Y:S01]  /*2140*/  @!P5 FMUL R28, R28, 0.5 ;  /* 0x3f0000001c1cd820 */ /* 0x000fe20000400000 */
[----:B------:R-:W-:Y:S01]  /*2150*/  ULDC UR6, c[0x0][0x604] ;  /* 0x0001810000067ab9 */ /* 0x000fe20000000800 */
[----:B------:R-:W-:Y:S01]  /*2160*/  @!P6 FMUL R29, R29, 0.5 ;  /* 0x3f0000001d1de820 */ /* 0x000fe20000400000 */
[----:B------:R-:W2:Y:S01]  /*2170*/  MUFU.EX2 R24, R24 ;  /* 0x0000001800187308 */ /* 0x000ea20000000800 */
[----:B-1----:R-:W-:Y:S01]  /*2180*/  FMNMX R15, R5, R6, !PT ;  /* 0x00000006050f7209 */ /* 0x002fe20007800000 */
[--C-:B------:R-:W-:Y:S01]  /*2190*/  FFMA R40, R40, UR6, -R7.reuse ;  /* 0x0000000628287c23 */ /* 0x100fe20008000807 */
[----:B------:R-:W-:Y:S01]  /*21a0*/  ULDC UR6, c[0x0][0x604] ;  /* 0x0001810000067ab9 */ /* 0x000fe20000000800 */
[----:B------:R-:W-:Y:S01]  /*21b0*/  @!P1 FMUL R32, R32, 0.5 ;  /* 0x3f00000020209820 */ /* 0x000fe20000400000 */
[--C-:B------:R-:W-:Y:S01]  /*21c0*/  FFMA R41, R41, UR6, -R7.reuse ;  /* 0x0000000629297c23 */ /* 0x100fe20008000807 */
[C---:B------:R-:W-:Y:S01]  /*21d0*/  FSETP.NEU.AND P2, PT, R15.reuse, -INF , PT ;  /* 0xff8000000f00780b */ /* 0x040fe20003f4d000 */
[----:B------:R-:W-:Y:S01]  /*21e0*/  ULDC UR6, c[0x0][0x604] ;  /* 0x0001810000067ab9 */ /* 0x000fe20000000800 */
[----:B------:R-:W1:Y:S01]  /*21f0*/  MUFU.EX2 R6, R29 ;  /* 0x0000001d00067308 */ /* 0x000e620000000800 */
[--C-:B------:R-:W-:Y:S01]  /*2200*/  FFMA R44, R44, UR6, -R7.reuse ;  /* 0x000000062c2c7c23 */ /* 0x100fe20008000807 */
[----:B------:R-:W-:Y:S01]  /*2210*/  FSEL R13, R15, RZ, P2 ;  /* 0x000000ff0f0d7208 */ /* 0x000fe20001000000 */
[----:B------:R-:W-:Y:S01]  /*2220*/  ULDC UR6, c[0x0][0x604] ;  /* 0x0001810000067ab9 */ /* 0x000fe20000000800 */
[----:B------:R-:W-:Y:S01]  /*2230*/  FSETP.GEU.AND P2, PT, R33, -126, PT ;  /* 0xc2fc00002100780b */ /* 0x000fe20003f4e000 */
[----:B------:R-:W-:Y:S01]  /*2240*/  FFMA R45, R45, UR6, -R7 ;  /* 0x000000062d2d7c23 */ /* 0x000fe20008000807 */
[----:B------:R-:W-:-:S02]  /*2250*/  ULDC UR6, c[0x0][0x604] ;  /* 0x0001810000067ab9 */ /* 0x000fc40000000800 */
[----:B------:R-:W3:Y:S01]  /*2260*/  MUFU.EX2 R8, R25 ;  /* 0x0000001900087308 */ /* 0x000ee20000000800 */
[----:B--2---:R-:W-:Y:S01]  /*2270*/  @!P3 FMUL R24, R24, R24 ;  /* 0x000000181818b220 */ /* 0x004fe20000400000 */
[----:B------:R-:W-:Y:S01]  /*2280*/  FSETP.GEU.AND P3, PT, R36, -126, PT ;  /* 0xc2fc00002400780b */ /* 0x000fe20003f6e000 */
[--C-:B------:R-:W-:Y:S01]  /*2290*/  FFMA R48, R48, UR6, -R7.reuse ;  /* 0x0000000630307c23 */ /* 0x100fe20008000807 */
[----:B------:R-:W-:Y:S02]  /*22a0*/  ULDC UR6, c[0x0][0x604] ;  /* 0x0001810000067ab9 */ /* 0x000fe40000000800 */
[--C-:B------:R-:W-:Y:S01]  /*22b0*/  FFMA R49, R49, UR6, -R7.reuse ;  /* 0x0000000631317c23 */ /* 0x100fe20008000807 */
[----:B------:R-:W-:Y:S01]  /*22c0*/  ULDC UR6, c[0x0][0x604] ;  /* 0x0001810000067ab9 */ /* 0x000fe20000000800 */
[----:B------:R-:W2:Y:S01]  /*22d0*/  MUFU.EX2 R28, R28 ;  /* 0x0000001c001c7308 */ /* 0x000ea20000000800 */
[----:B-1----:R-:W-:Y:S01]  /*22e0*/  @!P6 FMUL R6, R6, R6 ;  /* 0x000000060606e220 */ /* 0x002fe20000400000 */
[----:B------:R-:W-:Y:S01]  /*22f0*/  FSETP.GEU.AND P6, PT, R41, -126, PT ;  /* 0xc2fc00002900780b */ /* 0x000fe20003fce000 */
[----:B------:R-:W-:Y:S01]  /*2300*/  @!P2 FMUL R33, R33, 0.5 ;  /* 0x3f0000002121a820 */ /* 0x000fe20000400000 */
[--C-:B------:R-:W-:Y:S01]  /*2310*/  FFMA R52, R52, UR6, -R7.reuse ;  /* 0x0000000634347c23 */ /* 0x100fe20008000807 */
[----:B------:R-:W-:Y:S01]  /*2320*/  ULDC UR6, c[0x0][0x604] ;  /* 0x0001810000067ab9 */ /* 0x000fe20000000800 */
[----:B------:R-:W-:Y:S01]  /*2330*/  F2FP.SATFINITE.E4M3.F32.PACK_AB_MERGE_C R91, R119, R6, RZ ;  /* 0x00000006775b723e */ /* 0x000fe200048070ff */
[----:B------:R-:W-:Y:S01]  /*2340*/  @!P3 FMUL R36, R36, 0.5 ;  /* 0x3f0000002424b820 */ /* 0x000fe20000400000 */
[----:B------:R-:W1:Y:S01]  /*2350*/  MUFU.EX2 R32, R32 ;  /* 0x0000002000207308 */ /* 0x000e620000000800 */
[----:B---3--:R-:W-:Y:S01]  /*2360*/  @!P4 FMUL R8, R8, R8 ;  /* 0x000000080808c220 */ /* 0x008fe20000400000 */
[----:B------:R-:W-:Y:S01]  /*2370*/  FSETP.GEU.AND P4, PT, R37, -126, PT ;  /* 0xc2fc00002500780b */ /* 0x000fe20003f8e000 */
[----:B------:R-:W-:Y:S01]  /*2380*/  FFMA R53, R53, UR6, -R7 ;  /* 0x0000000635357c23 */ /* 0x000fe20008000807 */
[----:B------:R-:W-:-:S02]  /*2390*/  ULDC UR6, c[0x0][0x604] ;  /* 0x0001810000067ab9 */ /* 0x000fc40000000800 */
[--C-:B------:R-:W-:Y:S01]  /*23a0*/  FFMA R5, R56, UR6, -R7.reuse ;  /* 0x0000000638057c23 */ /* 0x100fe20008000807 */
[----:B------:R-:W-:Y:S01]  /*23b0*/  @!P6 FMUL R41, R41, 0.5 ;  /* 0x3f0000002929e820 */ /* 0x000fe20000400000 */
[----:B------:R-:W3:Y:S01]  /*23c0*/  MUFU.EX2 R36, R36 ;  /* 0x0000002400247308 */ /* 0x000ee20000000800 */
[----:B--2---:R-:W-:Y:S01]  /*23d0*/  @!P5 FMUL R28, R28, R28 ;  /* 0x0000001c1c1cd220 */ /* 0x004fe20000400000 */
[----:B------:R-:W-:Y:S01]  /*23e0*/  FSETP.GEU.AND P5, PT, R40, -126, PT ;  /* 0xc2fc00002800780b */ /* 0x000fe20003fae000 */
[----:B------:R-:W-:Y:S02]  /*23f0*/  ULDC UR6, c[0x0][0x604] ;  /* 0x0001810000067ab9 */ /* 0x000fe40000000800 */
[--C-:B------:R-:W-:Y:S01]  /*2400*/  FFMA R57, R57, UR6, -R7.reuse ;  /* 0x0000000639397c23 */ /* 0x100fe20008000807 */
[----:B------:R-:W-:Y:S01]  /*2410*/  ULDC UR6, c[0x0][0x604] ;  /* 0x0001810000067ab9 */ /* 0x000fe20000000800 */
[----:B------:R-:W-:Y:S01]  /*2420*/  @!P4 FMUL R37, R37, 0.5 ;  /* 0x3f0000002525c820 */ /* 0x000fe20000400000 */
[----:B------:R-:W2:Y:S01]  /*2430*/  MUFU.EX2 R18, R41 ;  /* 0x0000002900127308 */ /* 0x000ea20000000800 */
[----:B-1----:R-:W-:Y:S01]  /*2440*/  @!P1 FMUL R32, R32, R32 ;  /* 0x0000002020209220 */ /* 0x002fe20000400000 */
[----:B------:R-:W-:Y:S01]  /*2450*/  FSETP.GEU.AND P1, PT, R44, -126, PT ;  /* 0xc2fc00002c00780b */ /* 0x000fe20003f2e000 */
[--C-:B------:R-:W-:Y:S01]  /*2460*/  FFMA R60, R60, UR6, -R7.reuse ;  /* 0x000000063c3c7c23 */ /* 0x100fe20008000807 */
[----:B------:R-:W-:Y:S01]  /*2470*/  ULDC UR6, c[0x0][0x604] ;  /* 0x0001810000067ab9 */ /* 0x000fe20000000800 */
[----:B------:R-:W-:Y:S01]  /*2480*/  F2FP.SATFINITE.E4M3.F32.PACK_AB_MERGE_C R89, R119, R28, RZ ;  /* 0x0000001c7759723e */ /* 0x000fe200048070ff */
[--C-:B------:R-:W-:Y:S01]  /*2490*/  FFMA R61, R61, UR6, -R7.reuse ;  /* 0x000000063d3d7c23 */ /* 0x100fe20008000807 */
[----:B------:R-:W-:Y:S01]  /*24a0*/  @!P5 FMUL R40, R40, 0.5 ;  /* 0x3f0000002828d820 */ /* 0x000fe20000400000 */
[----:B------:R-:W1:Y:S01]  /*24b0*/  MUFU.EX2 R10, R33 ;  /* 0x00000021000a7308 */ /* 0x000e620000000800 */
[----:B---3--:R-:W-:Y:S01]  /*24c0*/  @!P3 FMUL R36, R36, R36 ;  /* 0x000000242424b220 */ /* 0x008fe20000400000 */
[----:B------:R-:W-:Y:S01]  /*24d0*/  FSETP.GEU.AND P3, PT, R48, -126, PT ;  /* 0xc2fc00003000780b */ /* 0x000fe20003f6e000 */
[----:B------:R-:W-:Y:S01]  /*24e0*/  ULDC UR6, c[0x0][0x604] ;  /* 0x0001810000067ab9 */ /* 0x000fe20000000800 */
[----:B------:R-:W-:Y:S01]  /*24f0*/  F2FP.SATFINITE.E4M3.F32.PACK_AB_MERGE_C R95, R119, R32, RZ ;  /* 0x00000020775f723e */ /* 0x000fe200048070ff */
[--C-:B------:R-:W-:Y:S01]  /*2500*/  FFMA R64, R64, UR6, -R7.reuse ;  /* 0x0000000640407c23 */ /* 0x100fe20008000807 */
[----:B------:R-:W-:Y:S01]  /*2510*/  ULDC UR6, c[0x0][0x604] ;  /* 0x0001810000067ab9 */ /* 0x000fe20000000800 */
[----:B------:R-:W-:Y:S01]  /*2520*/  @!P1 FMUL R44, R44, 0.5 ;  /* 0x3f0000002c2c9820 */ /* 0x000fe20000400000 */
[----:B------:R-:W3:Y:S01]  /*2530*/  MUFU.EX2 R16, R37 ;  /* 0x0000002500107308 */ /* 0x000ee20000000800 */
[----:B--2---:R-:W-:Y:S01]  /*2540*/  @!P6 FMUL R18, R18, R18 ;  /* 0x000000121212e220 */ /* 0x004fe20000400000 */
[----:B------:R-:W-:Y:S01]  /*2550*/  FSETP.GEU.AND P6, PT, R53, -126, PT ;  /* 0xc2fc00003500780b */ /* 0x000fe20003fce000 */
[--C-:B------:R-:W-:Y:S01]  /*2560*/  FFMA R65, R65, UR6, -R7.reuse ;  /* 0x0000000641417c23 */ /* 0x100fe20008000807 */
[----:B------:R-:W-:Y:S01]  /*2570*/  ULDC UR6, c[0x0][0x604] ;  /* 0x0001810000067ab9 */ /* 0x000fe20000000800 */
[----:B------:R-:W-:Y:S01]  /*2580*/  LOP3.LUT R89, R89, 0xff, RZ, 0xc0, !PT ;  /* 0x000000ff59597812 */ /* 0x000fe200078ec0ff */
[--C-:B------:R-:W-:Y:S01]  /*2590*/  FFMA R68, R68, UR6, -R7.reuse ;  /* 0x0000000644447c23 */ /* 0x100fe20008000807 */
[----:B------:R-:W-:Y:S01]  /*25a0*/  @!P3 FMUL R48, R48, 0.5 ;  /* 0x3f0000003030b820 */ /* 0x000fe20000400000 */
[----:B------:R-:W2:Y:S01]  /*25b0*/  MUFU.EX2 R40, R40 ;  /* 0x0000002800287308 */ /* 0x000ea20000000800 */
[----:B-1----:R-:W-:Y:S01]  /*25c0*/  @!P2 FMUL R10, R10, R10 ;  /* 0x0000000a0a0aa220 */ /* 0x002fe20000400000 */
[----:B------:R-:W-:Y:S01]  /*25d0*/  FSETP.GEU.AND P2, PT, R45, -126, PT ;  /* 0xc2fc00002d00780b */ /* 0x000fe20003f4e000 */
[----:B------:R-:W-:Y:S01]  /*25e0*/  ULDC UR6, c[0x0][0x604] ;  /* 0x0001810000067ab9 */ /* 0x000fe20000000800 */
[----:B------:R-:W-:Y:S01]  /*25f0*/  LOP3.LUT R95, R95, 0xff, RZ, 0xc0, !PT ;  /* 0x000000ff5f5f7812 */ /* 0x000fe200078ec0ff */
[--C-:B------:R-:W-:Y:S01]  /*2600*/  FFMA R69, R69, UR6, -R7.reuse ;  /* 0x0000000645457c23 */ /* 0x100fe20008000807 */
[----:B------:R-:W-:Y:S01]  /*2610*/  ULDC UR6, c[0x0][0x604] ;  /* 0x0001810000067ab9 */ /* 0x000fe20000000800 */
[----:B------:R-:W-:Y:S01]  /*2620*/  @!P6 FMUL R53, R53, 0.5 ;  /* 0x3f0000003535e820 */ /* 0x000fe20000400000 */
[----:B------:R-:W1:Y:S01]  /*2630*/  MUFU.EX2 R44, R44 ;  /* 0x0000002c002c7308 */ /* 0x000e620000000800 */
[----:B---3--:R-:W-:Y:S01]  /*2640*/  @!P4 FMUL R16, R16, R16 ;  /* 0x000000101010c220 */ /* 0x008fe20000400000 */
[----:B------:R-:W-:Y:S01]  /*2650*/  FSETP.GEU.AND P4, PT, R49, -126, PT ;  /* 0xc2fc00003100780b */ /* 0x000fe20003f8e000 */
[--C-:B------:R-:W-:Y:S01]  /*2660*/  FFMA R72, R72, UR6, -R7.reuse ;  /* 0x0000000648487c23 */ /* 0x100fe20008000807 */
[----:B------:R-:W-:Y:S01]  /*2670*/  ULDC UR6, c[0x0][0x604] ;  /* 0x0001810000067ab9 */ /* 0x000fe20000000800 */
[----:B------:R-:W-:Y:S01]  /*2680*/  F2FP.SATFINITE.E4M3.F32.PACK_AB_MERGE_C R97, R119, R10, RZ ;  /* 0x0000000a7761723e */ /* 0x000fe200048070ff */
[--C-:B------:R-:W-:Y:S01]  /*2690*/  FFMA R73, R73, UR6, -R7.reuse ;  /* 0x0000000649497c23 */ /* 0x100fe20008000807 */
[----:B------:R-:W-:Y:S01]  /*26a0*/  @!P2 FMUL R45, R45, 0.5 ;  /* 0x3f0000002d2da820 */ /* 0x000fe20000400000 */
[----:B------:R-:W3:Y:S01]  /*26b0*/  MUFU.EX2 R56, R53 ;  /* 0x0000003500387308 */ /* 0x000ee20000000800 */
[----:B--2---:R-:W-:Y:S01]  /*26c0*/  @!P5 FMUL R40, R40, R40 ;  /* 0x000000282828d220 */ /* 0x004fe20000400000 */
[----:B------:R-:W-:Y:S01]  /*26d0*/  FSETP.GEU.AND P5, PT, R52, -126, PT ;  /* 0xc2fc00003400780b */ /* 0x000fe20003fae000 */
[----:B------:R-:W-:Y:S01]  /*26e0*/  ULDC UR6, c[0x0][0x604] ;  /* 0x0001810000067ab9 */ /* 0x000fe20000000800 */
[----:B------:R-:W-:Y:S01]  /*26f0*/  F2FP.SATFINITE.E4M3.F32.PACK_AB_MERGE_C R101, R119, R16, RZ ;  /* 0x000000107765723e */ /* 0x000fe200048070ff */
        /* <DEDUP_REMOVED lines=8> */
[----:B------:R-:W-:Y:S01]  /*2780*/  LOP3.LUT R101, R101, 0xffff, RZ, 0xc0, !PT ;  /* 0x0000ffff65657812 */ /* 0x000fe200078ec0ff */
        /* <DEDUP_REMOVED lines=16> */
[----:B------:R-:W-:Y:S01]  /*2890*/  FFMA R7, R85, UR6, -R7 ;  /* 0x0000000655077c23 */ /* 0x000fe20008000807 */
[----:B------:R-:W-:Y:S01]  /*28a0*/  @!P6 FMUL R65, R65, 0.5 ;  /* 0x3f0000004141e820 */ /* 0x000fe20000400000 */
[----:B------:R-:W2:Y:S01]  /*28b0*/  MUFU.EX2 R52, R52 ;  /* 0x0000003400347308 */ /* 0x000ea20000000800 */
[----:B-1----:R-:W-:Y:S01]  /*28c0*/  @!P2 FMUL R20, R20, R20 ;  /* 0x000000141414a220 */ /* 0x002fe20000400000 */
[----:B------:R-:W-:Y:S01]  /*28d0*/  FSETP.GEU.AND P2, PT, R57, -126, PT ;  /* 0xc2fc00003900780b */ /* 0x000fe20003f4e000 */
[----:B------:R-:W-:Y:S01]  /*28e0*/  ULDC UR6, c[0x0][0x604] ;  /* 0x0001810000067ab9 */ /* 0x000fe20000000800 */
[----:B------:R-:W-:Y:S01]  /*28f0*/  F2FP.SATFINITE.E4M3.F32.PACK_AB_MERGE_C R85, R119, R24, RZ ;  /* 0x000000187755723e */ /* 0x000fe200048070ff */
[----:B------:R-:W-:Y:S01]  /*2900*/  FMUL R13, R13, UR6 ;  /* 0x000000060d0d7c20 */ /* 0x000fe20008400000 */
[----:B------:R-:W-:Y:S01]  /*2910*/  ULDC UR6, c[0x0][0x604] ;  /* 0x0001810000067ab9 */ /* 0x000fe20000000800 */
[----:B------:R-:W-:Y:S01]  /*2920*/  @!P3 FMUL R60, R60, 0.5 ;  /* 0x3f0000003c3cb820 */ /* 0x000fe20000400000 */
[----:B------:R1:W4:Y:S01]  /*2930*/  MUFU.EX2 R11, R5 ;  /* 0x00000005000b7308 */ /* 0x0003220000000800 */
[----:B---3--:R-:W-:Y:S01]  /*2940*/  @!P4 FMUL R22, R22, R22 ;  /* 0x000000161616c220 */ /* 0x008fe20000400000 */
[----:B------:R-:W-:Y:S01]  /*2950*/  FSETP.GEU.AND P4, PT, R61, -126, PT ;  /* 0xc2fc00003d00780b */ /* 0x000fe20003f8e000 */
[--C-:B------:R-:W-:Y:S01]  /*2960*/  FFMA R27, R27, UR6, -R13.reuse ;  /* 0x000000061b1b7c23 */ /* 0x100fe2000800080d */
[--C-:B------:R-:W-:Y:S01]  /*2970*/  FFMA R26, R26, UR10, -R13.reuse ;  /* 0x0000000a1a1a7c23 */ /* 0x100fe2000800080d */
[----:B------:R-:W-:Y:S01]  /*2980*/  ULDC UR6, c[0x0][0x604] ;  /* 0x0001810000067ab9 */ /* 0x000fe20000000800 */
[----:B------:R-:W-:Y:S01]  /*2990*/  ULDC UR10, c[0x0][0x604] ;  /* 0x00018100000a7ab9 */ /* 0x000fe20000000800 */
[----:B------:R-:W-:Y:S01]  /*29a0*/  @!P2 FMUL R57, R57, 0.5 ;  /* 0x3f0000003939a820 */ /* 0x000fe20000400000 */
[----:B------:R-:W3:Y:S01]  /*29b0*/  MUFU.EX2 R65, R65 ;  /* 0x0000004100417308 */ /* 0x000ee20000000800 */
[----:B--2---:R-:W-:Y:S01]  /*29c0*/  @!P5 FMUL R52, R52, R52 ;  /* 0x000000343434d220 */ /* 0x004fe20000400000 */
[----:B------:R-:W-:Y:S01]  /*29d0*/  FSETP.GEU.AND P5, PT, R64, -126, PT ;  /* 0xc2fc00004000780b */ /* 0x000fe20003fae000 */
[--C-:B-1----:R-:W-:Y:S01]  /*29e0*/  FFMA R5, R30, UR6, -R13.reuse ;  /* 0x000000061e057c23 */ /* 0x102fe2000800080d */
[----:B------:R-:W-:Y:S01]  /*29f0*/  ULDC UR6, c[0x0][0x604] ;  /* 0x0001810000067ab9 */ /* 0x000fe20000000800 */
[--C-:B------:R-:W-:Y:S01]  /*2a00*/  FFMA R75, R75, UR10, -R13.reuse ;  /* 0x0000000a4b4b7c23 */ /* 0x100fe2000800080d */
[----:B------:R-:W-:Y:S01]  /*2a10*/  FFMA R31, R31, UR6, -R13 ;  /* 0x000000061f1f7c23 */ /* 0x000fe2000800080d */
[----:B------:R-:W-:Y:S01]  /*2a20*/  @!P4 FMUL R61, R61, 0.5 ;  /* 0x3f0000003d3dc820 */ /* 0x000fe20000400000 */
[----:B------:R-:W1:Y:S01]  /*2a30*/  MUFU.EX2 R60, R60 ;  /* 0x0000003c003c7308 */ /* 0x000e620000000800 */
[----:B----4-:R-:W-:Y:S01]  /*2a40*/  @!P1 FMUL R11, R11, R11 ;  /* 0x0000000b0b0b9220 */ /* 0x010fe20000400000 */
[----:B------:R-:W-:Y:S01]  /*2a50*/  FSETP.GEU.AND P1, PT, R68, -126, PT ;  /* 0xc2fc00004400780b */ /* 0x000fe20003f2e000 */
[----:B------:R-:W-:Y:S01]  /*2a60*/  ULDC UR6, c[0x0][0x604] ;  /* 0x0001810000067ab9 */ /* 0x000fe20000000800 */
[----:B------:R-:W-:Y:S01]  /*2a70*/  ULDC UR10, c[0x0][0x604] ;  /* 0x00018100000a7ab9 */ /* 0x000fe20000000800 */
[----:B------:R-:W-:Y:S01]  /*2a80*/  FADD R29, R24, R11 ;  /* 0x0000000b181d7221 */ /* 0x000fe20000000000 */
[----:B------:R-:W-:Y:S01]  /*2a90*/  FFMA R86, R86, UR10, -R13 ;  /* 0x0000000a56567c23 */ /* 0x000fe2000800080d */
[----:B------:R-:W-:Y:S01]  /*2aa0*/  @!P5 FMUL R64, R64, 0.5 ;  /* 0x3f0000004040d820 */ /* 0x000fe20000400000 */
[----:B------:R-:W2:Y:S01]  /*2ab0*/  MUFU.EX2 R57, R57 ;  /* 0x0000003900397308 */ /* 0x000ea20000000800 */
[----:B---3--:R-:W-:Y:S01]  /*2ac0*/  @!P6 FMUL R65, R65, R65 ;  /* 0x000000414141e220 */ /* 0x008fe20000400000 */
[----:B------:R-:W-:-:S02]  /*2ad0*/  FSETP.GEU.AND P6, PT, R77, -126, PT ;  /* 0xc2fc00004d00780b */ /* 0x000fc40003fce000 */
[----:B------:R-:W-:Y:S02]  /*2ae0*/  LOP3.LUT R85, R85, 0xff, RZ, 0xc0, !PT ;  /* 0x000000ff55557812 */ /* 0x000fe400078ec0ff */
[C---:B------:R-:W-:Y:S01]  /*2af0*/  F2FP.SATFINITE.E4M3.F32.PACK_AB_MERGE_C R105, R119.reuse, R20, RZ ;  /* 0x000000147769723e */ /* 0x040fe200048070ff */
[----:B------:R-:W-:Y:S01]  /*2b00*/  @!P1 FMUL R68, R68, 0.5 ;  /* 0x3f00000044449820 */ /* 0x000fe20000400000 */
[----:B------:R-:W3:Y:S01]  /*2b10*/  MUFU.EX2 R61, R61 ;  /* 0x0000003d003d7308 */ /* 0x000ee20000000800 */
[----:B-1----:R-:W-:Y:S01]  /*2b20*/  @!P3 FMUL R60, R60, R60 ;  /* 0x0000003c3c3cb220 */ /* 0x002fe20000400000 */
[----:B------:R-:W-:Y:S02]  /*2b30*/  FSETP.GEU.AND P3, PT, R72, -126, PT ;  /* 0xc2fc00004800780b */ /* 0x000fe40003f6e000 */
[----:B------:R-:W-:Y:S02]  /*2b40*/  F2FP.SATFINITE.E4M3.F32.PACK_AB_MERGE_C R107, R119, R22, RZ ;  /* 0x00000016776b723e */ /* 0x000fe400048070ff */
[----:B------:R-:W-:Y:S01]  /*2b50*/  LOP3.LUT R105, R105, 0xffff, RZ, 0xc0, !PT ;  /* 0x0000ffff69697812 */ /* 0x000fe200078ec0ff */
[----:B------:R-:W-:Y:S01]  /*2b60*/  @!P6 FMUL R77, R77, 0.5 ;  /* 0x3f0000004d4de820 */ /* 0x000fe20000400000 */
[----:B------:R-:W1:Y:S01]  /*2b70*/  MUFU.EX2 R64, R64 ;  /* 0x0000004000407308 */ /* 0x000e620000000800 */
[----:B--2---:R-:W-:Y:S01]  /*2b80*/  @!P2 FMUL R57, R57, R57 ;  /* 0x000000393939a220 */ /* 0x004fe20000400000 */
[----:B------:R-:W-:-:S02]  /*2b90*/  FSETP.GEU.AND P2, PT, R69, -126, PT ;  /* 0xc2fc00004500780b */ /* 0x000fc40003f4e000 */
[----:B------:R-:W-:-:S03]  /*2ba0*/  LOP3.LUT R107, R107, 0xffff, RZ, 0xc0, !PT ;  /* 0x0000ffff6b6b7812 */ /* 0x000fc600078ec0ff */
[----:B------:R-:W-:Y:S01]  /*2bb0*/  @!P3 FMUL R72, R72, 0.5 ;  /* 0x3f0000004848b820 */ /* 0x000fe20000400000 */
[----:B------:R-:W2:Y:S01]  /*2bc0*/  MUFU.EX2 R68, R68 ;  /* 0x0000004400447308 */ /* 0x000ea20000000800 */
[----:B---3--:R-:W-:Y:S01]  /*2bd0*/  @!P4 FMUL R61, R61, R61 ;  /* 0x0000003d3d3dc220 */ /* 0x008fe20000400000 */
[----:B------:R-:W-:-:S05]  /*2be0*/  FSETP.GEU.AND P4, PT, R73, -126, PT ;  /* 0xc2fc00004900780b */ /* 0x000fca0003f8e000 */
[----:B------:R-:W-:Y:S01]  /*2bf0*/  @!P2 FMUL R69, R69, 0.5 ;  /* 0x3f0000004545a820 */ /* 0x000fe20000400000 */
[----:B------:R-:W3:Y:S01]  /*2c00*/  MUFU.EX2 R77, R77 ;  /* 0x0000004d004d7308 */ /* 0x000ee20000000800 */
[----:B-1----:R-:W-:Y:S01]  /*2c10*/  @!P5 FMUL R64, R64, R64 ;  /* 0x000000404040d220 */ /* 0x002fe20000400000 */
[----:B------:R-:W-:-:S05]  /*2c20*/  FSETP.GEU.AND P5, PT, R76, -126, PT ;  /* 0xc2fc00004c00780b */ /* 0x000fca0003fae000 */
[----:B------:R-:W-:Y:S01]  /*2c30*/  @!P4 FMUL R73, R73, 0.5 ;  /* 0x3f0000004949c820 */ /* 0x000fe20000400000 */
[----:B------:R-:W1:Y:S01]  /*2c40*/  MUFU.EX2 R72, R72 ;  /* 0x0000004800487308 */ /* 0x000e620000000800 */
[----:B--2---:R-:W-:Y:S01]  /*2c50*/  @!P1 FMUL R68, R68, R68 ;  /* 0x0000004444449220 */ /* 0x004fe20000400000 */
[----:B------:R-:W-:-:S03]  /*2c60*/  FSETP.GEU.AND P1, PT, R80, -126, PT ;  /* 0xc2fc00005000780b */ /* 0x000fc60003f2e000 */
[----:B------:R-:W-:Y:S01]  /*2c70*/  FADD R33, R36, R68 ;  /* 0x0000004424217221 */ /* 0x000fe20000000000 */
[----:B------:R-:W-:Y:S01]  /*2c80*/  F2FP.SATFINITE.E4M3.F32.PACK_AB_MERGE_C R68, R119, R68, RZ ;  /* 0x000000447744723e */ /* 0x000fe200048070ff */
[----:B------:R-:W-:Y:S01]  /*2c90*/  @!P5 FMUL R76, R76, 0.5 ;  /* 0x3f0000004c4cd820 */ /* 0x000fe20000400000 */
[----:B------:R-:W2:Y:S01]  /*2ca0*/  MUFU.EX2 R69, R69 ;  /* 0x0000004500457308 */ /* 0x000ea20000000800 */
[----:B---3--:R-:W-:Y:S01]  /*2cb0*/  @!P6 FMUL R77, R77, R77 ;  /* 0x0000004d4d4de220 */ /* 0x008fe20000400000 */
[----:B------:R-:W-:Y:S02]  /*2cc0*/  FSETP.GEU.AND P6, PT, R27, -126, PT ;  /* 0xc2fc00001b00780b */ /* 0x000fe40003fce000 */
[----:B------:R-:W-:Y:S01]  /*2cd0*/  LOP3.LUT R68, R68, 0xff, RZ, 0xc0, !PT ;  /* 0x000000ff44447812 */ /* 0x000fe200078ec0ff */
[----:B------:R-:W-:Y:S01]  /*2ce0*/  FADD R37, R20, R77 ;  /* 0x0000004d14257221 */ /* 0x000fe20000000000 */
[----:B------:R-:W-:Y:S01]  /*2cf0*/  F2FP.SATFINITE.E4M3.F32.PACK_AB_MERGE_C R77, R119, R77, RZ ;  /* 0x0000004d774d723e */ /* 0x000fe200048070ff */
[----:B------:R-:W-:Y:S01]  /*2d00*/  @!P1 FMUL R80, R80, 0.5 ;  /* 0x3f00000050509820 */ /* 0x000fe20000400000 */
[----:B------:R-:W3:Y:S01]  /*2d10*/  MUFU.EX2 R73, R73 ;  /* 0x0000004900497308 */ /* 0x000ee20000000800 */
[----:B-1----:R-:W-:Y:S01]  /*2d20*/  @!P3 FMUL R72, R72, R72 ;  /* 0x000000484848b220 */ /* 0x002fe20000400000 */
[----:B------:R-:W-:-:S02]  /*2d30*/  FSETP.GEU.AND P3, PT, R84, -126, PT ;  /* 0xc2fc00005400780b */ /* 0x000fc40003f6e000 */
[----:B------:R-:W-:-:S03]  /*2d40*/  LOP3.LUT R77, R77, 0xffff, RZ, 0xc0, !PT ;  /* 0x0000ffff4d4d7812 */ /* 0x000fc600078ec0ff */
[----:B------:R-:W-:Y:S01]  /*2d50*/  @!P6 FMUL R27, R27, 0.5 ;  /* 0x3f0000001b1be820 */ /* 0x000fe20000400000 */
[----:B------:R-:W1:Y:S01]  /*2d60*/  MUFU.EX2 R76, R76 ;  /* 0x0000004c004c7308 */ /* 0x000e620000000800 */
[----:B--2---:R-:W-:Y:S01]  /*2d70*/  @!P2 FMUL R69, R69, R69 ;  /* 0x000000454545a220 */ /* 0x004fe20000400000 */
[----:B------:R-:W-:-:S05]  /*2d80*/  FSETP.GEU.AND P2, PT, R81, -126, PT ;  /* 0xc2fc00005100780b */ /* 0x000fca0003f4e000 */
        /* <DEDUP_REMOVED lines=11> */
[----:B------:R-:W-:-:S05]  /*2e40*/  FSETP.GEU.AND P1, PT, R5, -126, PT ;  /* 0xc2fc00000500780b */ /* 0x000fca0003f2e000 */
[----:B------:R-:W-:Y:S01]  /*2e50*/  @!P5 FMUL R26, R26, 0.5 ;  /* 0x3f0000001a1ad820 */ /* 0x000fe20000400000 */
[----:B------:R2:W4:Y:S01]  /*2e60*/  MUFU.EX2 R25, R7 ;  /* 0x0000000700197308 */ /* 0x0005220000000800 */
[----:B---3--:R-:W-:-:S06]  /*2e70*/  @!P6 FMUL R30, R30, R30 ;  /* 0x0000001e1e1ee220 */ /* 0x008fcc0000400000 */
[----:B------:R-:W-:Y:S01]  /*2e80*/  @!P1 FMUL R5, R5, 0.5 ;  /* 0x3f00000005059820 */ /* 0x000fe20000400000 */
[----:B------:R-:W3:Y:S01]  /*2e90*/  MUFU.EX2 R81, R81 ;  /* 0x0000005100517308 */ /* 0x000ee20000000800 */
[--C-:B--2---:R-:W-:Y:S01]  /*2ea0*/  FFMA R7, R34, UR6, -R13.reuse ;  /* 0x0000000622077c23 */ /* 0x104fe2000800080d */
[----:B------:R-:W-:Y:S01]  /*2eb0*/  ULDC UR6, c[0x0][0x604] ;  /* 0x0001810000067ab9 */ /* 0x000fe20000000800 */
[----:B-1----:R-:W-:Y:S01]  /*2ec0*/  @!P3 FMUL R84, R84, R84 ;  /* 0x000000545454b220 */ /* 0x002fe20000400000 */
[--C-:B------:R-:W-:Y:S01]  /*2ed0*/  FFMA R35, R35, UR6, -R13.reuse ;  /* 0x0000000623237c23 */ /* 0x100fe2000800080d */
[----:B------:R-:W-:Y:S01]  /*2ee0*/  ULDC UR6, c[0x0][0x604] ;  /* 0x0001810000067ab9 */ /* 0x000fe20000000800 */
[----:B------:R-:W-:Y:S01]  /*2ef0*/  FSETP.GEU.AND P3, PT, R7, -126, PT ;  /* 0xc2fc00000700780b */ /* 0x000fe20003f6e000 */
[--C-:B------:R-:W-:Y:S01]  /*2f00*/  FFMA R17, R38, UR6, -R13.reuse ;  /* 0x0000000626117c23 */ /* 0x100fe2000800080d */
[----:B------:R-:W1:Y:S01]  /*2f10*/  MUFU.EX2 R26, R26 ;  /* 0x0000001a001a7308 */ /* 0x000e620000000800 */
[----:B------:R-:W-:Y:S01]  /*2f20*/  ULDC UR6, c[0x0][0x604] ;  /* 0x0001810000067ab9 */ /* 0x000fe20000000800 */
[----:B----4-:R-:W-:Y:S01]  /*2f30*/  @!P4 FMUL R25, R25, R25 ;  /* 0x000000191919c220 */ /* 0x010fe20000400000 */
[----:B------:R-:W-:Y:S01]  /*2f40*/  FFMA R39, R39, UR6, -R13 ;  /* 0x0000000627277c23 */ /* 0x000fe2000800080d */
[----:B------:R-:W-:Y:S01]  /*2f50*/  FSETP.GEU.AND P4, PT, R35, -126, PT ;  /* 0xc2fc00002300780b */ /* 0x000fe20003f8e000 */
[----:B------:R-:W-:-:S03]  /*2f60*/  ULDC UR6, c[0x0][0x604] ;  /* 0x0001810000067ab9 */ /* 0x000fc60000000800 */
[----:B------:R-:W-:Y:S01]  /*2f70*/  FSETP.GEU.AND P6, PT, R39, -126, PT ;  /* 0xc2fc00002700780b */ /* 0x000fe20003fce000 */
[----:B---3--:R-:W-:Y:S01]  /*2f80*/  @!P2 FMUL R81, R81, R81 ;  /* 0x000000515151a220 */ /* 0x008fe20000400000 */
[----:B------:R-:W-:Y:S01]  /*2f90*/  FSETP.GEU.AND P2, PT, R31, -126, PT ;  /* 0xc2fc00001f00780b */ /* 0x000fe20003f4e000 */
[----:B------:R2:W3:Y:S01]  /*2fa0*/  MUFU.EX2 R34, R5 ;  /* 0x0000000500227308 */ /* 0x0004e20000000800 */
[----:B------:R-:W-:Y:S01]  /*2fb0*/  @!P3 FMUL R7, R7, 0.5 ;  /* 0x3f0000000707b820 */ /* 0x000fe20000400000 */
[----:B------:R-:W-:Y:S01]  /*2fc0*/  FADD R41, R22, R81 ;  /* 0x0000005116297221 */ /* 0x000fe20000000000 */
[----:B------:R-:W-:Y:S01]  /*2fd0*/  F2FP.SATFINITE.E4M3.F32.PACK_AB_MERGE_C R81, R119, R81, RZ ;  /* 0x000000517751723e */ /* 0x000fe200048070ff */
[----:B-1----:R-:W-:Y:S01]  /*2fe0*/  @!P5 FMUL R26, R26, R26 ;  /* 0x0000001a1a1ad220 */ /* 0x002fe20000400000 */
[----:B------:R-:W-:Y:S01]  /*2ff0*/  FSETP.GEU.AND P5, PT, R17, -126, PT ;  /* 0xc2fc00001100780b */ /* 0x000fe20003fae000 */
[----:B------:R-:W-:Y:S01]  /*3000*/  @!P4 FMUL R35, R35, 0.5 ;  /* 0x3f0000002323c820 */ /* 0x000fe20000400000 */
[----:B--2---:R-:W-:-:S03]  /*3010*/  FFMA R5, R42, UR6, -R13 ;  /* 0x000000062a057c23 */ /* 0x004fc6000800080d */
[----:B------:R-:W-:Y:S01]  /*3020*/  @!P6 FMUL R39, R39, 0.5 ;  /* 0x3f0000002727e820 */ /* 0x000fe20000400000 */
[----:B------:R-:W-:Y:S01]  /*3030*/  ULDC UR6, c[0x0][0x604] ;  /* 0x0001810000067ab9 */ /* 0x000fe20000000800 */
[----:B------:R-:W-:Y:S01]  /*3040*/  @!P2 FMUL R31, R31, 0.5 ;  /* 0x3f0000001f1fa820 */ /* 0x000fe20000400000 */
[----:B------:R-:W-:Y:S01]  /*3050*/  FFMA R43, R43, UR6, -R13 ;  /* 0x000000062b2b7c23 */ /* 0x000fe2000800080d */
[----:B------:R1:W2:Y:S01]  /*3060*/  MUFU.EX2 R92, R39 ;  /* 0x00000027005c7308 */ /* 0x0002a20000000800 */
[----:B------:R-:W-:Y:S01]  /*3070*/  ULDC UR6, c[0x0][0x604] ;  /* 0x0001810000067ab9 */ /* 0x000fe20000000800 */
[----:B------:R-:W-:Y:S01]  /*3080*/  F2FP.SATFINITE.E4M3.F32.PACK_AB_MERGE_C R24, R119, R26, RZ ;  /* 0x0000001a7718723e */ /* 0x000fe200048070ff */
[----:B---3--:R-:W-:Y:S01]  /*3090*/  @!P1 FMUL R34, R34, R34 ;  /* 0x0000002222229220 */ /* 0x008fe20000400000 */
[----:B------:R-:W-:Y:S01]  /*30a0*/  FSETP.GEU.AND P1, PT, R5, -126, PT ;  /* 0xc2fc00000500780b */ /* 0x000fe20003f2e000 */
[----:B------:R-:W-:Y:S01]  /*30b0*/  @!P5 FMUL R17, R17, 0.5 ;  /* 0x3f0000001111d820 */ /* 0x000fe20000400000 */
[----:B------:R-:W-:-:S02]  /*30c0*/  LOP3.LUT R81, R81, 0xffff, RZ, 0xc0, !PT ;  /* 0x0000ffff51517812 */ /* 0x000fc400078ec0ff */
[----:B------:R3:W4:Y:S01]  /*30d0*/  MUFU.EX2 R38, R7 ;  /* 0x0000000700267308 */ /* 0x0007220000000800 */
[C---:B------:R-:W-:Y:S01]  /*30e0*/  F2FP.SATFINITE.E4M3.F32.PACK_AB_MERGE_C R93, R119.reuse, R34, RZ ;  /* 0x00000022775d723e */ /* 0x040fe200048070ff */
[----:B-1----:R-:W-:Y:S01]  /*30f0*/  FADD R39, R48, R80 ;  /* 0x0000005030277221 */ /* 0x002fe20000000000 */
[----:B------:R-:W-:-:S03]  /*3100*/  F2FP.SATFINITE.E4M3.F32.PACK_AB_MERGE_C R80, R119, R80, RZ ;  /* 0x000000507750723e */ /* 0x000fc600048070ff */
[----:B------:R-:W-:Y:S01]  /*3110*/  IMAD.U32 R93, R93, 0x10000, RZ ;  /* 0x000100005d5d7824 */ /* 0x000fe200078e00ff */
[----:B------:R-:W-:Y:S01]  /*3120*/  LOP3.LUT R80, R80, 0xff, RZ, 0xc0, !PT ;  /* 0x000000ff50507812 */ /* 0x000fe200078ec0ff */
[----:B------:R1:W5:Y:S01]  /*3130*/  MUFU.EX2 R88, R31 ;  /* 0x0000001f00587308 */ /* 0x0003620000000800 */
[--C-:B---3--:R-:W-:Y:S01]  /*3140*/  FFMA R7, R46, UR6, -R13.reuse ;  /* 0x000000062e077c23 */ /* 0x108fe2000800080d */
[----:B------:R-:W-:Y:S01]  /*3150*/  ULDC UR6, c[0x0][0x604] ;  /* 0x0001810000067ab9 */ /* 0x000fe20000000800 */
[----:B--2---:R-:W-:Y:S01]  /*3160*/  @!P6 FMUL R92, R92, R92 ;  /* 0x0000005c5c5ce220 */ /* 0x004fe20000400000 */
[----:B------:R-:W-:Y:S01]  /*3170*/  FFMA R47, R47, UR6, -R13 ;  /* 0x000000062f2f7c23 */ /* 0x000fe2000800080d */
[----:B------:R-:W-:Y:S01]  /*3180*/  ULDC UR6, c[0x0][0x604] ;  /* 0x0001810000067ab9 */ /* 0x000fe20000000800 */
[----:B------:R-:W-:Y:S01]  /*3190*/  @!P1 FMUL R5, R5, 0.5 ;  /* 0x3f00000005059820 */ /* 0x000fe20000400000 */
[----:B------:R-:W-:Y:S01]  /*31a0*/  PRMT R80, R81, 0x7604, R80 ;  /* 0x0000760451507816 */ /* 0x000fe20000000050 */
[----:B------:R2:W3:Y:S01]  /*31b0*/  MUFU.EX2 R90, R35 ;  /* 0x00000023005a7308 */ /* 0x0004e20000000800 */
[----:B----4-:R-:W-:Y:S01]  /*31c0*/  @!P3 FMUL R38, R38, R38 ;  /* 0x000000262626b220 */ /* 0x010fe20000400000 */
[----:B------:R-:W-:Y:S01]  /*31d0*/  FSETP.GEU.AND P3, PT, R7, -126, PT ;  /* 0xc2fc00000700780b */ /* 0x000fe20003f6e000 */
[----:B-1----:R-:W-:Y:S01]  /*31e0*/  FADD R31, R8, R57 ;  /* 0x00000039081f7221 */ /* 0x002fe20000000000 */
[----:B------:R-:W-:-:S02]  /*31f0*/  F2FP.SATFINITE.E4M3.F32.PACK_AB_MERGE_C R57, R119, R57, RZ ;  /* 0x000000397739723e */ /* 0x000fc400048070ff */
[----:B------:R-:W-:Y:S02]  /*3200*/  F2FP.SATFINITE.E4M3.F32.PACK_AB_MERGE_C R99, R119, R38, RZ ;  /* 0x000000267763723e */ /* 0x000fe400048070ff */
[----:B------:R1:W4:Y:S01]  /*3210*/  MUFU.EX2 R42, R17 ;  /* 0x00000011002a7308 */ /* 0x0003220000000800 */
[----:B-----5:R-:W-:Y:S01]  /*3220*/  @!P2 FMUL R88, R88, R88 ;  /* 0x000000585858a220 */ /* 0x020fe20000400000 */
[----:B------:R-:W-:Y:S01]  /*3230*/  FSETP.GEU.AND P2, PT, R43, -126, PT ;  /* 0xc2fc00002b00780b */ /* 0x000fe20003f4e000 */
[----:B--2---:R-:W-:Y:S01]  /*3240*/  FADD R35, R44, R76 ;  /* 0x0000004c2c237221 */ /* 0x004fe20000000000 */
[----:B------:R-:W-:Y:S01]  /*3250*/  LOP3.LUT R57, R57, 0xffff, RZ, 0xc0, !PT ;  /* 0x0000ffff39397812 */ /* 0x000fe200078ec0ff */
[----:B------:R-:W-:Y:S01]  /*3260*/  IMAD.U32 R99, R99, 0x10000, RZ ;  /* 0x0001000063637824 */ /* 0x000fe200078e00ff */
[----:B------:R-:W-:Y:S01]  /*3270*/  F2FP.SATFINITE.E4M3.F32.PACK_AB_MERGE_C R76, R119, R76, RZ ;  /* 0x0000004c774c723e */ /* 0x000fe200048070ff */
[----:B------:R-:W-:Y:S01]  /*3280*/  @!P3 FMUL R7, R7, 0.5 ;  /* 0x3f0000000707b820 */ /* 0x000fe20000400000 */
[----:B------:R2:W5:Y:S01]  /*3290*/  MUFU.EX2 R46, R5 ;  /* 0x00000005002e7308 */ /* 0x0005620000000800 */
[--C-:B-1----:R-:W-:Y:S01]  /*32a0*/  FFMA R17, R50, UR6, -R13.reuse ;  /* 0x0000000632117c23 */ /* 0x102fe2000800080d */
[----:B------:R-:W-:Y:S01]  /*32b0*/  ULDC UR6, c[0x0][0x604] ;  /* 0x0001810000067ab9 */ /* 0x000fe20000000800 */
[----:B---3--:R-:W-:Y:S01]  /*32c0*/  @!P4 FMUL R90, R90, R90 ;  /* 0x0000005a5a5ac220 */ /* 0x008fe20000400000 */
[--C-:B------:R-:W-:Y:S01]  /*32d0*/  FFMA R51, R51, UR6, -R13.reuse ;  /* 0x0000000633337c23 */ /* 0x100fe2000800080d */
[----:B------:R-:W-:Y:S01]  /*32e0*/  FSETP.GEU.AND P4, PT, R47, -126, PT ;  /* 0xc2fc00002f00780b */ /* 0x000fe20003f8e000 */
[----:B------:R-:W-:Y:S01]  /*32f0*/  ULDC UR6, c[0x0][0x604] ;  /* 0x0001810000067ab9 */ /* 0x000fe20000000800 */
[----:B------:R-:W-:Y:S01]  /*3300*/  @!P2 FMUL R43, R43, 0.5 ;  /* 0x3f0000002b2ba820 */ /* 0x000fe20000400000 */
[----:B------:R1:W3:Y:S01]  /*3310*/  MUFU.EX2 R50, R7 ;  /* 0x0000000700327308 */ /* 0x0002e20000000800 */
[----:B------:R-:W-:Y:S01]  /*3320*/  FSETP.GEU.AND P6, PT, R51, -126, PT ;  /* 0xc2fc00003300780b */ /* 0x000fe20003fce000 */
[--C-:B--2---:R-:W-:Y:S01]  /*3330*/  FFMA R5, R54, UR6, -R13.reuse ;  /* 0x0000000636057c23 */ /* 0x104fe2000800080d */
[----:B------:R-:W-:Y:S01]  /*3340*/  ULDC UR6, c[0x0][0x604] ;  /* 0x0001810000067ab9 */ /* 0x000fe20000000800 */
[----:B----4-:R-:W-:Y:S01]  /*3350*/  @!P5 FMUL R42, R42, R42 ;  /* 0x0000002a2a2ad220 */ /* 0x010fe20000400000 */
[--C-:B------:R-:W-:Y:S01]  /*3360*/  FFMA R55, R55, UR6, -R13.reuse ;  /* 0x0000000637377c23 */ /* 0x100fe2000800080d */
[----:B------:R-:W-:Y:S01]  /*3370*/  ULDC UR6, c[0x0][0x604] ;  /* 0x0001810000067ab9 */ /* 0x000fe20000000800 */
[----:B------:R-:W-:Y:S01]  /*3380*/  FSETP.GEU.AND P5, PT, R17, -126, PT ;  /* 0xc2fc00001100780b */ /* 0x000fe20003fae000 */
[----:B------:R-:W2:Y:S01]  /*3390*/  MUFU.EX2 R94, R43 ;  /* 0x0000002b005e7308 */ /* 0x000ea20000000800 */
[--C-:B-1----:R-:W-:Y:S01]  /*33a0*/  FFMA R7, R58, UR6, -R13.reuse ;  /* 0x000000063a077c23 */ /* 0x102fe2000800080d */
[----:B------:R-:W-:Y:S01]  /*33b0*/  @!P4 FMUL R47, R47, 0.5 ;  /* 0x3f0000002f2fc820 */ /* 0x000fe20000400000 */
[----:B------:R-:W-:Y:S01]  /*33c0*/  ULDC UR6, c[0x0][0x604] ;  /* 0x0001810000067ab9 */ /* 0x000fe20000000800 */
[----:B-----5:R-:W-:Y:S01]  /*33d0*/  @!P1 FMUL R46, R46, R46 ;  /* 0x0000002e2e2e9220 */ /* 0x020fe20000400000 */
[--C-:B------:R-:W-:Y:S01]  /*33e0*/  FFMA R59, R59, UR6, -R13.reuse ;  /* 0x000000063b3b7c23 */ /* 0x100fe2000800080d */
[----:B------:R-:W-:Y:S01]  /*33f0*/  @!P6 FMUL R51, R51, 0.5 ;  /* 0x3f0000003333e820 */ /* 0x000fe20000400000 */
[----:B------:R-:W-:Y:S01]  /*3400*/  ULDC UR6, c[0x0][0x604] ;  /* 0x0001810000067ab9 */ /* 0x000fe20000000800 */
[----:B------:R-:W1:Y:S01]  /*3410*/  MUFU.EX2 R96, R47 ;  /* 0x0000002f00607308 */ /* 0x000e620000000800 */
[--C-:B------:R-:W-:Y:S01]  /*3420*/  FFMA R62, R62, UR6, -R13.reuse ;  /* 0x000000063e3e7c23 */ /* 0x100fe2000800080d */
[----:B------:R-:W-:Y:S01]  /*3430*/  ULDC UR6, c[0x0][0x604] ;  /* 0x0001810000067ab9 */ /* 0x000fe20000000800 */
[----:B------:R-:W-:Y:S01]  /*3440*/  FSETP.GEU.AND P1, PT, R5, -126, PT ;  /* 0xc2fc00000500780b */ /* 0x000fe20003f2e000 */
[--C-:B------:R-:W-:Y:S01]  /*3450*/  FFMA R63, R63, UR6, -R13.reuse ;  /* 0x000000063f3f7c23 */ /* 0x100fe2000800080d */
[----:B------:R-:W-:Y:S01]  /*3460*/  @!P5 FMUL R17, R17, 0.5 ;  /* 0x3f0000001111d820 */ /* 0x000fe20000400000 */
[----:B---3--:R-:W-:Y:S01]  /*3470*/  @!P3 FMUL R50, R50, R50 ;  /* 0x000000323232b220 */ /* 0x008fe20000400000 */
[----:B------:R-:W-:Y:S01]  /*3480*/  FSETP.GEU.AND P3, PT, R7, -126, PT ;  /* 0xc2fc00000700780b */ /* 0x000fe20003f6e000 */
[----:B------:R-:W3:Y:S01]  /*3490*/  MUFU.EX2 R98, R51 ;  /* 0x0000003300627308 */ /* 0x000ee20000000800 */
[----:B--2---:R-:W-:Y:S01]  /*34a0*/  @!P2 FMUL R94, R94, R94 ;  /* 0x0000005e5e5ea220 */ /* 0x004fe20000400000 */
[----:B------:R-:W-:Y:S01]  /*34b0*/  FSETP.GEU.AND P2, PT, R55, -126, PT ;  /* 0xc2fc00003700780b */ /* 0x000fe20003f4e000 */
[----:B------:R-:W-:Y:S01]  /*34c0*/  ULDC UR6, c[0x0][0x604] ;  /* 0x0001810000067ab9 */ /* 0x000fe20000000800 */
[C---:B------:R-:W-:Y:S01]  /*34d0*/  F2FP.SATFINITE.E4M3.F32.PACK_AB_MERGE_C R102, R119.reuse, R42, RZ ;  /* 0x0000002a7766723e */ /* 0x040fe200048070ff */
[--C-:B------:R-:W-:Y:S01]  /*34e0*/  FFMA R66, R66, UR6, -R13.reuse ;  /* 0x0000000642427c23 */ /* 0x100fe2000800080d */
[----:B------:R-:W-:Y:S01]  /*34f0*/  ULDC UR6, c[0x0][0x604] ;  /* 0x0001810000067ab9 */ /* 0x000fe20000000800 */
[----:B------:R-:W-:Y:S01]  /*3500*/  F2FP.SATFINITE.E4M3.F32.PACK_AB_MERGE_C R104, R119, R46, RZ ;  /* 0x0000002e7768723e */ /* 0x000fe200048070ff */
[----:B------:R-:W2:Y:S01]  /*3510*/  MUFU.EX2 R54, R17 ;  /* 0x0000001100367308 */ /* 0x000ea20000000800 */
[----:B-1----:R-:W-:Y:S01]  /*3520*/  @!P4 FMUL R96, R96, R96 ;  /* 0x000000606060c220 */ /* 0x002fe20000400000 */
[----:B------:R-:W-:Y:S01]  /*3530*/  FSETP.GEU.AND P4, PT, R59, -126, PT ;  /* 0xc2fc00003b00780b */ /* 0x000fe20003f8e000 */
[----:B------:R-:W-:Y:S01]  /*3540*/  @!P1 FMUL R5, R5, 0.5 ;  /* 0x3f00000005059820 */ /* 0x000fe20000400000 */
[----:B------:R-:W-:Y:S01]  /*3550*/  @!P3 FMUL R7, R7, 0.5 ;  /* 0x3f0000000707b820 */ /* 0x000fe20000400000 */
[--C-:B------:R-:W-:Y:S01]  /*3560*/  FFMA R67, R67, UR6, -R13.reuse ;  /* 0x0000000643437c23 */ /* 0x100fe2000800080d */
[----:B------:R-:W-:Y:S01]  /*3570*/  ULDC UR6, c[0x0][0x604] ;  /* 0x0001810000067ab9 */ /* 0x000fe20000000800 */
[----:B------:R-:W-:Y:S01]  /*3580*/  @!P2 FMUL R55, R55, 0.5 ;  /* 0x3f0000003737a820 */ /* 0x000fe20000400000 */
[----:B------:R1:W4:Y:S01]  /*3590*/  MUFU.EX2 R58, R5 ;  /* 0x00000005003a7308 */ /* 0x0003220000000800 */
        /* <DEDUP_REMOVED lines=11> */
[----:B-1----:R-:W-:Y:S01]  /*3650*/  LOP3.LUT R5, R2, 0x3, RZ, 0xc0, !PT ;  /* 0x0000000302057812 */ /* 0x002fe200078ec0ff */
[--C-:B------:R-:W-:Y:S01]  /*3660*/  FFMA R74, R74, UR6, -R13.reuse ;  /* 0x000000064a4a7c23 */ /* 0x100fe2000800080d */
[----:B------:R-:W-:Y:S01]  /*3670*/  ULDC UR6, c[0x0][0x604] ;  /* 0x0001810000067ab9 */ /* 0x000fe20000000800 */
[----:B------:R-:W-:Y:S01]  /*3680*/  @!P6 FMUL R63, R63, 0.5 ;  /* 0x3f0000003f3fe820 */ /* 0x000fe20000400000 */
[----:B------:R1:W2:Y:S01]  /*3690*/  MUFU.EX2 R17, R7 ;  /* 0x0000000700117308 */ /* 0x0002a20000000800 */
[----:B----4-:R-:W-:Y:S01]  /*36a0*/  @!P1 FMUL R58, R58, R58 ;  /* 0x0000003a3a3a9220 */ /* 0x010fe20000400000 */
[----:B------:R-:W-:Y:S01]  /*36b0*/  FSETP.GEU.AND P1, PT, R66, -126, PT ;  /* 0xc2fc00004200780b */ /* 0x000fe20003f2e000 */
[----:B------:R-:W-:Y:S01]  /*36c0*/  FFMA R78, R78, UR6, -R13 ;  /* 0x000000064e4e7c23 */ /* 0x000fe2000800080d */
[----:B------:R-:W-:Y:S01]  /*36d0*/  ULDC UR6, c[0x0][0x604] ;  /* 0x0001810000067ab9 */ /* 0x000fe20000000800 */
[----:B------:R-:W-:-:S02]  /*36e0*/  VIADD R5, R5, 0xffffffff ;  /* 0xffffffff05057836 */ /* 0x000fc40000000000 */
[--C-:B------:R-:W-:Y:S01]  /*36f0*/  FFMA R79, R79, UR6, -R13.reuse ;  /* 0x000000064f4f7c23 */ /* 0x100fe2000800080d */
[----:B------:R-:W-:Y:S01]  /*3700*/  @!P5 FMUL R62, R62, 0.5 ;  /* 0x3f0000003e3ed820 */ /* 0x000fe20000400000 */
[----:B------:R-:W4:Y:S01]  /*3710*/  MUFU.EX2 R63, R63 ;  /* 0x0000003f003f7308 */ /* 0x000f220000000800 */
[----:B---3--:R-:W-:Y:S01]  /*3720*/  @!P2 FMUL R100, R100, R100 ;  /* 0x000000646464a220 */ /* 0x008fe20000400000 */
[----:B------:R-:W-:Y:S01]  /*3730*/  FSETP.GEU.AND P2, PT, R67, -126, PT ;  /* 0xc2fc00004300780b */ /* 0x000fe20003f4e000 */
[----:B------:R-:W-:Y:S01]  /*3740*/  ULDC UR6, c[0x0][0x604] ;  /* 0x0001810000067ab9 */ /* 0x000fe20000000800 */
[----:B-1----:R-:W-:Y:S02]  /*3750*/  IMAD.U32 R7, RZ, RZ, UR7 ;  /* 0x00000007ff077e24 */ /* 0x002fe4000f8e00ff */
[--C-:B------:R-:W-:Y:S01]  /*3760*/  FFMA R82, R82, UR6, -R13.reuse ;  /* 0x0000000652527c23 */ /* 0x100fe2000800080d */
[----:B------:R-:W-:Y:S01]  /*3770*/  ULDC UR6, c[0x0][0x604] ;  /* 0x0001810000067ab9 */ /* 0x000fe20000000800 */
[----:B------:R-:W-:Y:S01]  /*3780*/  @!P1 FMUL R66, R66, 0.5 ;  /* 0x3f00000042429820 */ /* 0x000fe20000400000 */
[----:B------:R-:W1:Y:S01]  /*3790*/  MUFU.EX2 R59, R59 ;  /* 0x0000003b003b7308 */ /* 0x000e620000000800 */
[----:B--2---:R-:W-:Y:S01]  /*37a0*/  @!P3 FMUL R17, R17, R17 ;  /* 0x000000111111b220 */ /* 0x004fe20000400000 */
[----:B------:R-:W-:Y:S01]  /*37b0*/  FSETP.GEU.AND P3, PT, R70, -126, PT ;  /* 0xc2fc00004600780b */ /* 0x000fe20003f6e000 */
[----:B------:R-:W-:Y:S01]  /*37c0*/  FFMA R83, R83, UR6, -R13 ;  /* 0x0000000653537c23 */ /* 0x000fe2000800080d */
[----:B------:R-:W-:Y:S01]  /*37d0*/  ULDC UR6, c[0x0][0x604] ;  /* 0x0001810000067ab9 */ /* 0x000fe20000000800 */
[----:B------:R-:W-:Y:S01]  /*37e0*/  FADD R45, R26, R17 ;  /* 0x000000111a2d7221 */ /* 0x000fe20000000000 */
[----:B------:R-:W-:Y:S01]  /*37f0*/  FFMA R13, R87, UR6, -R13 ;  /* 0x00000006570d7c23 */ /* 0x000fe2000800080d */
[----:B------:R-:W-:Y:S01]  /*3800*/  @!P2 FMUL R67, R67, 0.5 ;  /* 0x3f0000004343a820 */ /* 0x000fe20000400000 */
[----:B------:R-:W2:Y:S01]  /*3810*/  MUFU.EX2 R62, R62 ;  /* 0x0000003e003e7308 */ /* 0x000ea20000000800 */
[----:B----4-:R-:W-:Y:S01]  /*3820*/  @!P6 FMUL R63, R63, R63 ;  /* 0x0000003f3f3fe220 */ /* 0x010fe20000400000 */
[----:B------:R-:W-:Y:S01]  /*3830*/  FSETP.GEU.AND P6, PT, R75, -126, PT ;  /* 0xc2fc00004b00780b */ /* 0x000fe20003fce000 */
[----:B------:R-:W-:Y:S01]  /*3840*/  FADD R26, R28, R60 ;  /* 0x0000003c1c1a7221 */ /* 0x000fe20000000000 */
[----:B------:R-:W-:Y:S01]  /*3850*/  FADD R28, R6, R61 ;  /* 0x0000003d061c7221 */ /* 0x000fe20000000000 */
[----:B------:R-:W-:Y:S01]  /*3860*/  F2FP.SATFINITE.E4M3.F32.PACK_AB_MERGE_C R87, R119, R8, RZ ;  /* 0x000000087757723e */ /* 0x000fe200048070ff */
[----:B------:R-:W-:Y:S01]  /*3870*/  FADD R51, R88, R63 ;  /* 0x0000003f58337221 */ /* 0x000fe20000000000 */
[----:B------:R-:W-:Y:S01]  /*3880*/  @!P3 FMUL R70, R70, 0.5 ;  /* 0x3f0000004646b820 */ /* 0x000fe20000400000 */
[----:B------:R-:W3:Y:S01]  /*3890*/  MUFU.EX2 R66, R66 ;  /* 0x0000004200427308 */ /* 0x000ee20000000800 */
[----:B-1----:R-:W-:Y:S01]  /*38a0*/  @!P4 FMUL R59, R59, R59 ;  /* 0x0000003b3b3bc220 */ /* 0x002fe20000400000 */
[----:B------:R-:W-:Y:S01]  /*38b0*/  FSETP.GEU.AND P4, PT, R71, -126, PT ;  /* 0xc2fc00004700780b */ /* 0x000fe20003f8e000 */
[----:B------:R1:W-:Y:S01]  /*38c0*/  SYNCS.ARRIVE.TRANS64.A1T0 RZ, [R7+UR33], RZ ;  /* 0x000000ff07ff79a7 */ /* 0x0003e20008100021 */
[C---:B------:R-:W-:Y:S01]  /*38d0*/  F2FP.SATFINITE.E4M3.F32.PACK_AB_MERGE_C R6, R119.reuse, R88, RZ ;  /* 0x000000587706723e */ /* 0x040fe200048070ff */
[----:B------:R-:W-:Y:S01]  /*38e0*/  FADD R47, R30, R59 ;  /* 0x0000003b1e2f7221 */ /* 0x000fe20000000000 */
[----:B------:R-:W-:Y:S01]  /*38f0*/  F2FP.SATFINITE.E4M3.F32.PACK_AB_MERGE_C R8, R119, R90, RZ ;  /* 0x0000005a7708723e */ /* 0x000fe200048070ff */
[----:B------:R-:W-:Y:S01]  /*3900*/  @!P6 FMUL R75, R75, 0.5 ;  /* 0x3f0000004b4be820 */ /* 0x000fe20000400000 */
[----:B------:R-:W4:Y:S01]  /*3910*/  MUFU.EX2 R67, R67 ;  /* 0x0000004300437308 */ /* 0x000f220000000800 */
[----:B--2---:R-:W-:Y:S01]  /*3920*/  @!P5 FMUL R62, R62, R62 ;  /* 0x0000003e3e3ed220 */ /* 0x004fe20000400000 */
[----:B------:R-:W-:Y:S01]  /*3930*/  FSETP.GEU.AND P5, PT, R74, -126, PT ;  /* 0xc2fc00004a00780b */ /* 0x000fe20003fae000 */
[----:B------:R-:W-:Y:S01]  /*3940*/  FADD R43, R56, R25 ;  /* 0x00000019382b7221 */ /* 0x000fe20000000000 */
[C---:B-1----:R-:W-:Y:S01]  /*3950*/  F2FP.SATFINITE.E4M3.F32.PACK_AB_MERGE_C R7, R119.reuse, R94, RZ ;  /* 0x0000005e7707723e */ /* 0x042fe200048070ff */
[----:B------:R-:W-:Y:S01]  /*3960*/  FADD R49, R34, R62 ;  /* 0x0000003e22317221 */ /* 0x000fe20000000000 */
[----:B------:R-:W-:Y:S01]  /*3970*/  F2FP.SATFINITE.E4M3.F32.PACK_AB_MERGE_C R19, R119, R100, RZ ;  /* 0x000000647713723e */ /* 0x000fe200048070ff */
[----:B------:R-:W-:Y:S01]  /*3980*/  @!P4 FMUL R71, R71, 0.5 ;  /* 0x3f0000004747c820 */ /* 0x000fe20000400000 */
[----:B------:R-:W1:Y:S01]  /*3990*/  MUFU.EX2 R75, R75 ;  /* 0x0000004b004b7308 */ /* 0x000e620000000800 */
[----:B---3--:R-:W-:Y:S01]  /*39a0*/  @!P1 FMUL R66, R66, R66 ;  /* 0x0000004242429220 */ /* 0x008fe20000400000 */
[----:B------:R-:W-:Y:S01]  /*39b0*/  FSETP.GEU.AND P1, PT, R78, -126, PT ;  /* 0xc2fc00004e00780b */ /* 0x000fe20003f2e000 */
[----:B------:R-:W-:Y:S01]  /*39c0*/  FADD R34, R16, R69 ;  /* 0x0000004510227221 */ /* 0x000fe20000000000 */
[----:B------:R-:W-:Y:S01]  /*39d0*/  F2FP.SATFINITE.E4M3.F32.PACK_AB_MERGE_C R108, R119, R54, RZ ;  /* 0x00000036776c723e */ /* 0x000fe200048070ff */
[----:B------:R-:W-:Y:S01]  /*39e0*/  FADD R53, R38, R66 ;  /* 0x0000004226357221 */ /* 0x000fe20000000000 */
[----:B------:R-:W-:Y:S01]  /*39f0*/  FADD R38, R18, R73 ;  /* 0x0000004912267221 */ /* 0x000fe20000000000 */
[----:B------:R-:W-:Y:S01]  /*3a00*/  @!P5 FMUL R74, R74, 0.5 ;  /* 0x3f0000004a4ad820 */ /* 0x000fe20000400000 */
[----:B------:R-:W2:Y:S01]  /*3a10*/  MUFU.EX2 R70, R70 ;  /* 0x0000004600467308 */ /* 0x000ea20000000800 */
[----:B----4-:R-:W-:Y:S01]  /*3a20*/  @!P2 FMUL R67, R67, R67 ;  /* 0x000000434343a220 */ /* 0x010fe20000400000 */
[----:B------:R-:W-:Y:S01]  /*3a30*/  FSETP.GEU.AND P2, PT, R79, -126, PT ;  /* 0xc2fc00004f00780b */ /* 0x000fe20003f4e000 */
[----:B------:R-:W-:Y:S01]  /*3a40*/  FADD R26, R26, R35 ;  /* 0x000000231a1a7221 */ /* 0x000fe20000000000 */
[C---:B------:R-:W-:Y:S01]  /*3a50*/  F2FP.SATFINITE.E4M3.F32.PACK_AB_MERGE_C R16, R119.reuse, R98, RZ ;  /* 0x000000627710723e */ /* 0x040fe200048070ff */
[----:B------:R-:W-:Y:S01]  /*3a60*/  FADD R55, R90, R67 ;  /* 0x000000435a377221 */ /* 0x000fe20000000000 */
[----:B------:R-:W-:Y:S01]  /*3a70*/  F2FP.SATFINITE.E4M3.F32.PACK_AB_MERGE_C R90, R119, R36, RZ ;  /* 0x00000024775a723e */ /* 0x000fe200048070ff */
[----:B------:R-:W-:Y:S01]  /*3a80*/  @!P1 FMUL R78, R78, 0.5 ;  /* 0x3f0000004e4e9820 */ /* 0x000fe20000400000 */
[----:B------:R-:W3:Y:S01]  /*3a90*/  MUFU.EX2 R71, R71 ;  /* 0x0000004700477308 */ /* 0x000ee20000000800 */
[----:B-1----:R-:W-:Y:S01]  /*3aa0*/  @!P6 FMUL R75, R75, R75 ;  /* 0x0000004b4b4be220 */ /* 0x002fe20000400000 */
[----:B------:R-:W-:Y:S01]  /*3ab0*/  FSETP.GEU.AND P6, PT, R13, -126, PT ;  /* 0xc2fc00000d00780b */ /* 0x000fe20003fce000 */
[----:B------:R-:W-:Y:S01]  /*3ac0*/  FADD R36, R40, R72 ;  /* 0x0000004828247221 */ /* 0x000fe20000000000 */
[C---:B------:R-:W-:Y:S01]  /*3ad0*/  F2FP.SATFINITE.E4M3.F32.PACK_AB_MERGE_C R56, R119.reuse, R56, RZ ;  /* 0x000000387738723e */ /* 0x040fe200048070ff */
[----:B------:R-:W-:Y:S01]  /*3ae0*/  FADD R43, R34, R43 ;  /* 0x0000002b222b7221 */ /* 0x000fe20000000000 */
[----:B------:R-:W-:Y:S01]  /*3af0*/  F2FP.SATFINITE.E4M3.F32.PACK_AB_MERGE_C R109, R119, R17, RZ ;  /* 0x00000011776d723e */ /* 0x000fe200048070ff */
[----:B------:R-:W-:Y:S01]  /*3b00*/  @!P2 FMUL R79, R79, 0.5 ;  /* 0x3f0000004f4fa820 */ /* 0x000fe20000400000 */
[----:B------:R-:W1:Y:S01]  /*3b10*/  MUFU.EX2 R74, R74 ;  /* 0x0000004a004a7308 */ /* 0x000e620000000800 */
[----:B--2---:R-:W-:Y:S01]  /*3b20*/  @!P3 FMUL R70, R70, R70 ;  /* 0x000000464646b220 */ /* 0x004fe20000400000 */
[----:B------:R-:W-:Y:S01]  /*3b30*/  FSETP.GEU.AND P3, PT, R82, -126, PT ;  /* 0xc2fc00005200780b */ /* 0x000fe20003f6e000 */
[----:B------:R-:W-:Y:S01]  /*3b40*/  FADD R29, R29, R36 ;  /* 0x000000241d1d7221 */ /* 0x000fe20000000000 */
[C---:B------:R-:W-:Y:S01]  /*3b50*/  F2FP.SATFINITE.E4M3.F32.PACK_AB_MERGE_C R60, R119.reuse, R60, RZ ;  /* 0x0000003c773c723e */ /* 0x040fe200048070ff */
[----:B------:R-:W-:Y:S01]  /*3b60*/  FADD R28, R28, R37 ;  /* 0x000000251c1c7221 */ /* 0x000fe20000000000 */
[----:B------:R-:W-:Y:S01]  /*3b70*/  F2FP.SATFINITE.E4M3.F32.PACK_AB_MERGE_C R61, R119, R61, RZ ;  /* 0x0000003d773d723e */ /* 0x000fe200048070ff */
[----:B------:R-:W-:Y:S01]  /*3b80*/  @!P6 FMUL R13, R13, 0.5 ;  /* 0x3f0000000d0de820 */ /* 0x000fe20000400000 */
[----:B------:R-:W2:Y:S01]  /*3b90*/  MUFU.EX2 R78, R78 ;  /* 0x0000004e004e7308 */ /* 0x000ea20000000800 */
[----:B---3--:R-:W-:Y:S01]  /*3ba0*/  @!P4 FMUL R71, R71, R71 ;  /* 0x000000474747c220 */ /* 0x008fe20000400000 */
[----:B------:R-:W-:Y:S01]  /*3bb0*/  FSETP.GEU.AND P4, PT, R83, -126, PT ;  /* 0xc2fc00005300780b */ /* 0x000fe20003f8e000 */
[----:B------:R-:W-:Y:S01]  /*3bc0*/  IMAD.U32 R35, R102, 0x10000, RZ ;  /* 0x0001000066237824 */ /* 0x000fe200078e00ff */
[----:B------:R-:W-:Y:S01]  /*3bd0*/  LOP3.LUT R34, R87, 0xffff, RZ, 0xc0, !PT ;  /* 0x0000ffff57227812 */ /* 0x000fe200078ec0ff */
[----:B------:R-:W-:Y:S01]  /*3be0*/  IMAD.U32 R37, R104, 0x10000, RZ ;  /* 0x0001000068257824 */ /* 0x000fe200078e00ff */
[----:B------:R-:W-:Y:S01]  /*3bf0*/  LOP3.LUT R36, R91, 0xffff, RZ, 0xc0, !PT ;  /* 0x0000ffff5b247812 */ /* 0x000fe200078ec0ff */
[----:B------:R-:W-:Y:S01]  /*3c00*/  @!P3 FMUL R82, R82, 0.5 ;  /* 0x3f0000005252b820 */ /* 0x000fe20000400000 */
[----:B------:R3:W4:Y:S01]  /*3c10*/  MUFU.EX2 R27, R13 ;  /* 0x0000000d001b7308 */ /* 0x0007220000000800 */
[----:B-1----:R-:W-:Y:S01]  /*3c20*/  @!P5 FMUL R74, R74, R74 ;  /* 0x0000004a4a4ad220 */ /* 0x002fe20000400000 */
[----:B------:R-:W-:-:S02]  /*3c30*/  FSETP.GEU.AND P5, PT, R86, -126, PT ;  /* 0xc2fc00005600780b */ /* 0x000fc40003fae000 */
[----:B------:R-:W-:Y:S01]  /*3c40*/  F2FP.SATFINITE.E4M3.F32.PACK_AB_MERGE_C R62, R119, R62, RZ ;  /* 0x0000003e773e723e */ /* 0x000fe200048070ff */
[----:B------:R-:W-:Y:S01]  /*3c50*/  FADD R88, R46, R74 ;  /* 0x0000004a2e587221 */ /* 0x000fe20000000000 */
[----:B------:R-:W-:Y:S01]  /*3c60*/  FADD R46, R94, R75 ;  /* 0x0000004b5e2e7221 */ /* 0x000fe20000000000 */
[----:B------:R-:W-:Y:S01]  /*3c70*/  @!P4 FMUL R83, R83, 0.5 ;  /* 0x3f0000005353c820 */ /* 0x000fe20000400000 */
[----:B------:R1:W5:Y:S01]  /*3c80*/  MUFU.EX2 R21, R79 ;  /* 0x0000004f00157308 */ /* 0x0003620000000800 */
[----:B--2---:R-:W-:Y:S01]  /*3c90*/  @!P1 FMUL R78, R78, R78 ;  /* 0x0000004e4e4e9220 */ /* 0x004fe20000400000 */
[----:B------:R-:W-:Y:S01]  /*3ca0*/  ISETP.GT.U32.AND P1, PT, R5, 0x1, PT ;  /* 0x000000010500780c */ /* 0x000fe20003f24070 */
[----:B------:R-:W-:Y:S01]  /*3cb0*/  FADD R46, R47, R46 ;  /* 0x0000002e2f2e7221 */ /* 0x000fe20000000000 */
[C---:B------:R-:W-:Y:S01]  /*3cc0*/  F2FP.SATFINITE.E4M3.F32.PACK_AB_MERGE_C R5, R119.reuse, R30, RZ ;  /* 0x0000001e7705723e */ /* 0x040fe200048070ff */
[----:B------:R-:W-:Y:S01]  /*3cd0*/  FADD R30, R32, R64 ;  /* 0x00000040201e7221 */ /* 0x000fe20000000000 */
[----:B---3--:R-:W-:Y:S01]  /*3ce0*/  F2FP.SATFINITE.E4M3.F32.PACK_AB_MERGE_C R13, R119, R92, RZ ;  /* 0x0000005c770d723e */ /* 0x008fe200048070ff */
[----:B------:R-:W-:Y:S01]  /*3cf0*/  @!P5 FMUL R86, R86, 0.5 ;  /* 0x3f0000005656d820 */ /* 0x000fe20000400000 */
[----:B------:R-:W2:Y:S01]  /*3d00*/  MUFU.EX2 R82, R82 ;  /* 0x0000005200527308 */ /* 0x000ea20000000800 */
[----:B----4-:R-:W-:Y:S01]  /*3d10*/  @!P6 FMUL R27, R27, R27 ;  /* 0x0000001b1b1be220 */ /* 0x010fe20000400000 */
[----:B-1----:R-:W-:Y:S01]  /*3d20*/  FADD R79, R42, R70 ;  /* 0x000000462a4f7221 */ /* 0x002fe20000000000 */
[----:B------:R-:W-:Y:S01]  /*3d30*/  FADD R42, R92, R71 ;  /* 0x000000475c2a7221 */ /* 0x000fe20000000000 */
[----:B------:R-:W-:Y:S01]  /*3d40*/  FADD R32, R10, R65 ;  /* 0x000000410a207221 */ /* 0x000fe20000000000 */
[C---:B------:R-:W-:Y:S01]  /*3d50*/  F2FP.SATFINITE.E4M3.F32.PACK_AB_MERGE_C R92, R119.reuse, R40, RZ ;  /* 0x00000028775c723e */ /* 0x040fe200048070ff */
[----:B------:R-:W-:Y:S01]  /*3d60*/  FADD R40, R52, R84 ;  /* 0x0000005434287221 */ /* 0x000fe20000000000 */
[----:B------:R-:W-:Y:S01]  /*3d70*/  F2FP.SATFINITE.E4M3.F32.PACK_AB_MERGE_C R94, R119, R44, RZ ;  /* 0x0000002c775e723e */ /* 0x000fe200048070ff */
[----:B------:R1:W3:Y:S01]  /*3d80*/  MUFU.EX2 R23, R83 ;  /* 0x0000005300177308 */ /* 0x0002e20000000800 */
[----:B-----5:R-:W-:Y:S01]  /*3d90*/  @!P2 FMUL R21, R21, R21 ;  /* 0x000000151515a220 */ /* 0x020fe20000400000 */
[----:B------:R-:W-:Y:S01]  /*3da0*/  FADD R44, R50, R78 ;  /* 0x0000004e322c7221 */ /* 0x000fe20000000000 */
[C---:B------:R-:W-:Y:S01]  /*3db0*/  F2FP.SATFINITE.E4M3.F32.PACK_AB_MERGE_C R10, R119.reuse, R96, RZ ;  /* 0x00000060770a723e */ /* 0x040fe200048070ff */
[----:B------:R-:W-:Y:S01]  /*3dc0*/  FADD R32, R32, R41 ;  /* 0x0000002920207221 */ /* 0x000fe20000000000 */
[----:B------:R-:W-:Y:S01]  /*3dd0*/  FADD R50, R96, R21 ;  /* 0x0000001560327221 */ /* 0x000fe20000000000 */
[----:B------:R-:W-:Y:S01]  /*3de0*/  F2FP.SATFINITE.E4M3.F32.PACK_AB_MERGE_C R96, R119, R48, RZ ;  /* 0x000000307760723e */ /* 0x000fe200048070ff */
[----:B------:R-:W-:Y:S01]  /*3df0*/  FADD R33, R33, R40 ;  /* 0x0000002821217221 */ /* 0x000fe20000000000 */
[----:B------:R-:W4:Y:S01]  /*3e00*/  MUFU.EX2 R86, R86 ;  /* 0x0000005600567308 */ /* 0x000f220000000800 */
[----:B--2---:R-:W-:Y:S01]  /*3e10*/  @!P3 FMUL R82, R82, R82 ;  /* 0x000000525252b220 */ /* 0x004fe20000400000 */
[----:B-1----:R-:W-:Y:S01]  /*3e20*/  FADD R83, R100, R27 ;  /* 0x0000001b64537221 */ /* 0x002fe20000000000 */
[C---:B------:R-:W-:Y:S01]  /*3e30*/  F2FP.SATFINITE.E4M3.F32.PACK_AB_MERGE_C R100, R119.reuse, R11, RZ ;  /* 0x0000000b7764723e */ /* 0x040fe200048070ff */
[----:B------:R-:W-:Y:S01]  /*3e40*/  FADD R30, R30, R39 ;  /* 0x000000271e1e7221 */ /* 0x000fe20000000000 */
[C---:B------:R-:W-:Y:S01]  /*3e50*/  F2FP.SATFINITE.E4M3.F32.PACK_AB_MERGE_C R11, R119.reuse, R59, RZ ;  /* 0x0000003b770b723e */ /* 0x040fe200048070ff */
[----:B------:R-:W-:Y:S01]  /*3e60*/  FADD R48, R54, R82 ;  /* 0x0000005236307221 */ /* 0x000fe20000000000 */
[----:B------:R-:W-:Y:S01]  /*3e70*/  F2FP.SATFINITE.E4M3.F32.PACK_AB_MERGE_C R59, R119, R25, RZ ;  /* 0x00000019773b723e */ /* 0x000fe200048070ff */
[----:B------:R-:W-:Y:S01]  /*3e80*/  FADD R25, R31, R38 ;  /* 0x000000261f197221 */ /* 0x000fe20000000000 */
[----:B---3--:R-:W-:Y:S01]  /*3e90*/  @!P4 FMUL R23, R23, R23 ;  /* 0x000000171717c220 */ /* 0x008fe20000400000 */
[----:B------:R-:W-:Y:S01]  /*3ea0*/  LOP3.LUT R100, R100, 0xff, RZ, 0xc0, !PT ;  /* 0x000000ff64647812 */ /* 0x000fe200078ec0ff */
[----:B------:R-:W-:Y:S01]  /*3eb0*/  FADD R31, R29, R30 ;  /* 0x0000001e1d1f7221 */ /* 0x000fe20000000000 */
[----:B------:R-:W-:Y:S01]  /*3ec0*/  FADD R25, R25, R32 ;  /* 0x0000002019197221 */ /* 0x000fe20000000000 */
[----:B------:R-:W-:Y:S01]  /*3ed0*/  FADD R54, R98, R23 ;  /* 0x0000001762367221 */ /* 0x000fe20000000000 */
[----:B------:R-:W-:Y:S01]  /*3ee0*/  F2FP.SATFINITE.E4M3.F32.PACK_AB_MERGE_C R98, R119, R52, RZ ;  /* 0x000000347762723e */ /* 0x000fe200048070ff */
[----:B------:R-:W-:Y:S01]  /*3ef0*/  FADD R32, R26, R33 ;  /* 0x000000211a207221 */ /* 0x000fe20000000000 */
[----:B------:R-:W-:Y:S01]  /*3f00*/  LOP3.LUT R33, R56, 0xffff, RZ, 0xc0, !PT ;  /* 0x0000ffff38217812 */ /* 0x000fe200078ec0ff */
[----:B----4-:R-:W-:Y:S01]  /*3f10*/  @!P5 FMUL R86, R86, R86 ;  /* 0x000000565656d220 */ /* 0x010fe20000400000 */
[----:B------:R-:W-:Y:S01]  /*3f20*/  LOP3.LUT R98, R98, 0xff, RZ, 0xc0, !PT ;  /* 0x000000ff62627812 */ /* 0x000fe200078ec0ff */
[----:B------:R-:W-:Y:S01]  /*3f30*/  FADD R31, R31, R32 ;  /* 0x000000201f1f7221 */ /* 0x000fe20000000000 */
[----:B------:R-:W-:Y:S01]  /*3f40*/  PRMT R57, R57, 0x7604, R100 ;  /* 0x0000760439397816 */ /* 0x000fe20000000064 */
[----:B------:R-:W-:Y:S01]  /*3f50*/  FADD R52, R58, R86 ;  /* 0x000000563a347221 */ /* 0x000fe20000000000 */
[----:B------:R-:W-:Y:S01]  /*3f60*/  PRMT R98, R33, 0x7604, R98 ;  /* 0x0000760421627816 */ /* 0x000fe20000000062 */
[----:B------:R-:W-:Y:S01]  /*3f70*/  IMAD.U32 R33, R24, 0x10000, RZ ;  /* 0x0001000018217824 */ /* 0x000fe200078e00ff */
[----:B------:R-:W-:Y:S01]  /*3f80*/  LOP3.LUT R5, R5, 0xffff, RZ, 0xc0, !PT ;  /* 0x0000ffff05057812 */ /* 0x000fe200078ec0ff */
[----:B------:R-:W-:Y:S01]  /*3f90*/  IMAD.U32 R24, R109, 0x10000, RZ ;  /* 0x000100006d187824 */ /* 0x000fe200078e00ff */
[----:B------:R-:W-:Y:S01]  /*3fa0*/  F2FP.SATFINITE.E4M3.F32.PACK_AB_MERGE_C R17, R119, R63, RZ ;  /* 0x0000003f7711723e */ /* 0x000fe200048070ff */
[----:B------:R-:W-:Y:S01]  /*3fb0*/  FADD R26, R28, R43 ;  /* 0x0000002b1c1a7221 */ /* 0x000fe20000000000 */
[----:B------:R-:W-:Y:S01]  /*3fc0*/  LOP3.LUT R38, R97, 0xffff, RZ, 0xc0, !PT ;  /* 0x0000ffff61267812 */ /* 0x000fe200078ec0ff */
[----:B------:R-:W-:Y:S01]  /*3fd0*/  IMAD.U32 R39, R106, 0x10000, RZ ;  /* 0x000100006a277824 */ /* 0x000fe200078e00ff */
[----:B------:R-:W-:Y:S01]  /*3fe0*/  LOP3.LUT R57, R57, 0xff0000, R24, 0xf8, !PT ;  /* 0x00ff000039397812 */ /* 0x000fe200078ef818 */
[----:B------:R-:W-:Y:S01]  /*3ff0*/  IMAD.U32 R41, R108, 0x10000, RZ ;  /* 0x000100006c297824 */ /* 0x000fe200078e00ff */
[----:B------:R-:W-:Y:S01]  /*4000*/  LOP3.LUT R90, R90, 0xff, RZ, 0xc0, !PT ;  /* 0x000000ff5a5a7812 */ /* 0x000fe200078ec0ff */
[----:B------:R-:W-:Y:S01]  /*4010*/  FADD R48, R53, R48 ;  /* 0x0000003035307221 */ /* 0x000fe20000000000 */
[----:B------:R-:W-:Y:S01]  /*4020*/  LOP3.LUT R24, R6, 0xffff, RZ, 0xc0, !PT ;  /* 0x0000ffff06187812 */ /* 0x000fe200078ec0ff */
[----:B------:R-:W-:Y:S01]  /*4030*/  IMAD.SHL.U32 R6, R5, 0x1000000, RZ ;  /* 0x0100000005067824 */ /* 0x000fe200078e00ff */
[----:B------:R-:W-:Y:S01]  /*4040*/  LOP3.LUT R8, R8, 0xffff, RZ, 0xc0, !PT ;  /* 0x0000ffff08087812 */ /* 0x000fe200078ec0ff */
[----:B------:R-:W-:Y:S01]  /*4050*/  FADD R44, R49, R44 ;  /* 0x0000002c312c7221 */ /* 0x000fe20000000000 */
[C---:B------:R-:W-:Y:S01]  /*4060*/  F2FP.SATFINITE.E4M3.F32.PACK_AB_MERGE_C R58, R119.reuse, R58, RZ ;  /* 0x0000003a773a723e */ /* 0x040fe200048070ff */
[----:B------:R-:W-:Y:S01]  /*4070*/  IMAD.SHL.U32 R5, R24, 0x1000000, RZ ;  /* 0x0100000018057824 */ /* 0x000fe200078e00ff */
[----:B------:R-:W-:Y:S01]  /*4080*/  F2FP.SATFINITE.E4M3.F32.PACK_AB_MERGE_C R64, R119, R64, RZ ;  /* 0x000000407740723e */ /* 0x000fe200048070ff */
[----:B------:R-:W-:Y:S01]  /*4090*/  FADD R55, R55, R54 ;  /* 0x0000003637377221 */ /* 0x000fe20000000000 */
[----:B------:R-:W-:Y:S01]  /*40a0*/  F2FP.SATFINITE.E4M3.F32.PACK_AB_MERGE_C R65, R119, R65, RZ ;  /* 0x000000417741723e */ /* 0x000fe200048070ff */
[----:B------:R-:W-:Y:S01]  /*40b0*/  FADD R50, R51, R50 ;  /* 0x0000003233327221 */ /* 0x000fe20000000000 */
[C---:B------:R-:W-:Y:S01]  /*40c0*/  F2FP.SATFINITE.E4M3.F32.PACK_AB_MERGE_C R66, R119.reuse, R66, RZ ;  /* 0x000000427742723e */ /* 0x040fe200048070ff */
[----:B------:R-:W-:Y:S01]  /*40d0*/  FADD R28, R46, R55 ;  /* 0x000000372e1c7221 */ /* 0x000fe20000000000 */
[----:B------:R-:W-:Y:S01]  /*40e0*/  F2FP.SATFINITE.E4M3.F32.PACK_AB_MERGE_C R20, R119, R67, RZ ;  /* 0x000000437714723e */ /* 0x000fe200048070ff */
[----:B------:R-:W-:Y:S01]  /*40f0*/  FADD R79, R79, R52 ;  /* 0x000000344f4f7221 */ /* 0x000fe20000000000 */
[C---:B------:R-:W-:Y:S01]  /*4100*/  F2FP.SATFINITE.E4M3.F32.PACK_AB_MERGE_C R69, R119.reuse, R69, RZ ;  /* 0x000000457745723e */ /* 0x040fe200048070ff */
[----:B------:R-:W-:Y:S01]  /*4110*/  IMAD.U32 R47, R66, 0x10000, RZ ;  /* 0x00010000422f7824 */ /* 0x000fe200078e00ff */
[C---:B------:R-:W-:Y:S01]  /*4120*/  F2FP.SATFINITE.E4M3.F32.PACK_AB_MERGE_C R70, R119.reuse, R70, RZ ;  /* 0x000000467746723e */ /* 0x040fe200048070ff */
[----:B------:R-:W-:Y:S01]  /*4130*/  FADD R83, R42, R83 ;  /* 0x000000532a537221 */ /* 0x000fe20000000000 */
[C---:B------:R-:W-:Y:S01]  /*4140*/  F2FP.SATFINITE.E4M3.F32.PACK_AB_MERGE_C R22, R119.reuse, R71, RZ ;  /* 0x000000477716723e */ /* 0x040fe200048070ff */
[----:B------:R-:W-:Y:S01]  /*4150*/  FADD R30, R44, R79 ;  /* 0x0000004f2c1e7221 */ /* 0x000fe20000000000 */
[C---:B------:R-:W-:Y:S01]  /*4160*/  F2FP.SATFINITE.E4M3.F32.PACK_AB_MERGE_C R72, R119.reuse, R72, RZ ;  /* 0x000000487748723e */ /* 0x040fe200048070ff */
[----:B------:R-:W-:Y:S01]  /*4170*/  IMAD.U32 R49, R70, 0x10000, RZ ;  /* 0x0001000046317824 */ /* 0x000fe200078e00ff */
[C---:B------:R-:W-:Y:S01]  /*4180*/  F2FP.SATFINITE.E4M3.F32.PACK_AB_MERGE_C R73, R119.reuse, R73, RZ ;  /* 0x000000497749723e */ /* 0x040fe200048070ff */
[----:B------:R-:W-:Y:S01]  /*4190*/  FADD R29, R50, R83 ;  /* 0x00000053321d7221 */ /* 0x000fe20000000000 */
[----:B------:R-:W-:Y:S01]  /*41a0*/  F2FP.SATFINITE.E4M3.F32.PACK_AB_MERGE_C R74, R119, R74, RZ ;  /* 0x0000004a774a723e */ /* 0x000fe200048070ff */
[----:B------:R-:W-:Y:S01]  /*41b0*/  FADD R26, R25, R26 ;  /* 0x0000001a191a7221 */ /* 0x000fe20000000000 */
[C---:B------:R-:W-:Y:S01]  /*41c0*/  F2FP.SATFINITE.E4M3.F32.PACK_AB_MERGE_C R18, R119.reuse, R75, RZ ;  /* 0x0000004b7712723e */ /* 0x040fe200048070ff */
[----:B------:R-:W-:Y:S01]  /*41d0*/  FADD R28, R28, R29 ;  /* 0x0000001d1c1c7221 */ /* 0x000fe20000000000 */
[C---:B------:R-:W-:Y:S01]  /*41e0*/  F2FP.SATFINITE.E4M3.F32.PACK_AB_MERGE_C R78, R119.reuse, R78, RZ ;  /* 0x0000004e774e723e */ /* 0x040fe200048070ff */
[----:B------:R-:W-:Y:S01]  /*41f0*/  IMAD.U32 R51, R74, 0x10000, RZ ;  /* 0x000100004a337824 */ /* 0x000fe200078e00ff */
[----:B------:R-:W-:-:S02]  /*4200*/  F2FP.SATFINITE.E4M3.F32.PACK_AB_MERGE_C R21, R119, R21, RZ ;  /* 0x000000157715723e */ /* 0x000fc400048070ff */
[C---:B------:R-:W-:Y:S01]  /*4210*/  F2FP.SATFINITE.E4M3.F32.PACK_AB_MERGE_C R82, R119.reuse, R82, RZ ;  /* 0x000000527752723e */ /* 0x040fe200048070ff */
[----:B------:R-:W-:Y:S01]  /*4220*/  IMAD.U32 R53, R78, 0x10000, RZ ;  /* 0x000100004e357824 */ /* 0x000fe200078e00ff */
[C---:B------:R-:W-:Y:S02]  /*4230*/  F2FP.SATFINITE.E4M3.F32.PACK_AB_MERGE_C R23, R119.reuse, R23, RZ ;  /* 0x000000177717723e */ /* 0x040fe400048070ff */
[C---:B------:R-:W-:Y:S01]  /*4240*/  F2FP.SATFINITE.E4M3.F32.PACK_AB_MERGE_C R84, R119.reuse, R84, RZ ;  /* 0x000000547754723e */ /* 0x040fe200048070ff */
[----:B------:R-:W-:Y:S01]  /*4250*/  IMAD.U32 R55, R82, 0x10000, RZ ;  /* 0x0001000052377824 */ /* 0x000fe200078e00ff */
[----:B------:R-:W-:Y:S02]  /*4260*/  F2FP.SATFINITE.E4M3.F32.PACK_AB_MERGE_C R86, R119, R86, RZ ;  /* 0x000000567756723e */ /* 0x000fe400048070ff */
[----:B------:R-:W-:Y:S02]  /*4270*/  PRMT R34, R34, 0x7604, R85 ;  /* 0x0000760422227816 */ /* 0x000fe40000000055 */
[----:B------:R-:W-:Y:S01]  /*4280*/  PRMT R36, R36, 0x7604, R89 ;  /* 0x0000760424247816 */ /* 0x000fe20000000059 */
[----:B------:R-:W-:Y:S01]  /*4290*/  IMAD.U32 R86, R86, 0x10000, RZ ;  /* 0x0001000056567824 */ /* 0x000fe200078e00ff */
[----:B------:R-:W-:-:S02]  /*42a0*/  LOP3.LUT R60, R60, 0xff, RZ, 0xc0, !PT ;  /* 0x000000ff3c3c7812 */ /* 0x000fc400078ec0ff */
[----:B------:R-:W-:Y:S02]  /*42b0*/  LOP3.LUT R61, R61, 0xffff, RZ, 0xc0, !PT ;  /* 0x0000ffff3d3d7812 */ /* 0x000fe400078ec0ff */
[----:B------:R-:W-:Y:S01]  /*42c0*/  LOP3.LUT R32, R13, 0xffff, RZ, 0xc0, !PT ;  /* 0x0000ffff0d207812 */ /* 0x000fe200078ec0ff */
[----:B------:R-:W-:Y:S01]  /*42d0*/  IMAD.SHL.U32 R13, R8, 0x1000000, RZ ;  /* 0x01000000080d7824 */ /* 0x000fe200078e00ff */
[----:B------:R-:W-:Y:S02]  /*42e0*/  LOP3.LUT R7, R7, 0xffff, RZ, 0xc0, !PT ;  /* 0x0000ffff07077812 */ /* 0x000fe400078ec0ff */
[----:B------:R-:W-:Y:S01]  /*42f0*/  F2FP.SATFINITE.E4M3.F32.PACK_AB_MERGE_C R119, R119, R27, RZ ;  /* 0x0000001b7777723e */ /* 0x000fe200048070ff */
[----:B------:R-:W-:Y:S01]  /*4300*/  FADD R27, R45, R88 ;  /* 0x000000582d1b7221 */ /* 0x000fe20000000000 */
[----:B------:R-:W-:Y:S01]  /*4310*/  PRMT R38, R38, 0x7604, R95 ;  /* 0x0000760426267816 */ /* 0x000fe2000000005f */
[----:B------:R-:W-:Y:S01]  /*4320*/  IMAD.U32 R45, R62, 0x10000, RZ ;  /* 0x000100003e2d7824 */ /* 0x000fe200078e00ff */
[----:B------:R-:W-:Y:S01]  /*4330*/  PRMT R90, R101, 0x7604, R90 ;  /* 0x00007604655a7816 */ /* 0x000fe2000000005a */
[----:B------:R-:W-:Y:S01]  /*4340*/  IMAD.SHL.U32 R32, R32, 0x1000000, RZ ;  /* 0x0100000020207824 */ /* 0x000fe200078e00ff */
[----:B------:R-:W-:Y:S01]  /*4350*/  LOP3.LUT R19, R19, 0xffff, RZ, 0xc0, !PT ;  /* 0x0000ffff13137812 */ /* 0x000fe200078ec0ff */
[----:B------:R-:W-:Y:S01]  /*4360*/  IMAD.SHL.U32 R8, R7, 0x1000000, RZ ;  /* 0x0100000007087824 */ /* 0x000fe200078e00ff */
[----:B------:R-:W-:Y:S01]  /*4370*/  LOP3.LUT R17, R17, 0xffff, RZ, 0xc0, !PT ;  /* 0x0000ffff11117812 */ /* 0x000fe200078ec0ff */
[----:B------:R-:W-:Y:S01]  /*4380*/  FADD R27, R27, R48 ;  /* 0x000000301b1b7221 */ /* 0x000fe20000000000 */
[----:B------:R-:W-:Y:S01]  /*4390*/  LOP3.LUT R94, R94, 0xff, RZ, 0xc0, !PT ;  /* 0x000000ff5e5e7812 */ /* 0x000fe200078ec0ff */
[----:B------:R-:W-:Y:S01]  /*43a0*/  IMAD.SHL.U32 R24, R19, 0x1000000, RZ ;  /* 0x0100000013187824 */ /* 0x000fe200078e00ff */
[----:B------:R-:W-:Y:S01]  /*43b0*/  LOP3.LUT R96, R96, 0xff, RZ, 0xc0, !PT ;  /* 0x000000ff60607812 */ /* 0x000fe200078ec0ff */
[----:B------:R-:W-:Y:S01]  /*43c0*/  FADD R27, R27, R30 ;  /* 0x0000001e1b1b7221 */ /* 0x000fe20000000000 */
[----:B------:R-:W-:-:S02]  /*43d0*/  PRMT R60, R61, 0x7604, R60 ;  /* 0x000076043d3c7816 */ /* 0x000fc4000000003c */
[----:B------:R-:W-:Y:S02]  /*43e0*/  LOP3.LUT R33, R34, 0xff0000, R33, 0xf8, !PT ;  /* 0x00ff000022217812 */ /* 0x000fe400078ef821 */
[----:B------:R-:W-:Y:S02]  /*43f0*/  LOP3.LUT R36, R36, 0xff0000, R93, 0xf8, !PT ;  /* 0x00ff000024247812 */ /* 0x000fe400078ef85d */
[----:B------:R-:W-:Y:S02]  /*4400*/  SHF.L.U32 R43, R58, 0x10, RZ ;  /* 0x000000103a2b7819 */ /* 0x000fe400000006ff */
[----:B------:R-:W-:Y:S02]  /*4410*/  LOP3.LUT R10, R10, 0xffff, RZ, 0xc0, !PT ;  /* 0x0000ffff0a0a7812 */ /* 0x000fe400078ec0ff */
[----:B------:R-:W-:Y:S02]  /*4420*/  LOP3.LUT R16, R16, 0xffff, RZ, 0xc0, !PT ;  /* 0x0000ffff10107812 */ /* 0x000fe400078ec0ff */
[----:B------:R-:W-:Y:S01]  /*4430*/  LOP3.LUT R69, R69, 0xffff, RZ, 0xc0, !PT ;  /* 0x0000ffff45457812 */ /* 0x000fe200078ec0ff */
[----:B------:R-:W-:Y:S01]  /*4440*/  IMAD.SHL.U32 R10, R10, 0x1000000, RZ ;  /* 0x010000000a0a7824 */ /* 0x000fe200078e00ff */
[----:B------:R-:W-:Y:S01]  /*4450*/  LOP3.LUT R76, R76, 0xff, RZ, 0xc0, !PT ;  /* 0x000000ff4c4c7812 */ /* 0x000fe200078ec0ff */
[----:B------:R-:W-:Y:S01]  /*4460*/  IMAD.SHL.U32 R16, R16, 0x1000000, RZ ;  /* 0x0100000010107824 */ /* 0x000fe200078e00ff */
[----:B------:R-:W-:-:S02]  /*4470*/  LOP3.LUT R38, R38, 0xff0000, R99, 0xf8, !PT ;  /* 0x00ff000026267812 */ /* 0x000fc400078ef863 */
[----:B------:R-:W-:Y:S02]  /*4480*/  LOP3.LUT R35, R90, 0xff0000, R35, 0xf8, !PT ;  /* 0x00ff00005a237812 */ /* 0x000fe400078ef823 */
[----:B------:R-:W-:Y:S01]  /*4490*/  LOP3.LUT R7, R20, 0xffff, RZ, 0xc0, !PT ;  /* 0x0000ffff14077812 */ /* 0x000fe200078ec0ff */
[----:B------:R-:W-:Y:S01]  /*44a0*/  IMAD.SHL.U32 R20, R17, 0x1000000, RZ ;  /* 0x0100000011147824 */ /* 0x000fe200078e00ff */
[----:B------:R-:W-:Y:S02]  /*44b0*/  PRMT R94, R105, 0x7604, R94 ;  /* 0x00007604695e7816 */ /* 0x000fe4000000005e */
[----:B------:R-:W-:Y:S02]  /*44c0*/  PRMT R96, R107, 0x7604, R96 ;  /* 0x000076046b607816 */ /* 0x000fe40000000060 */
[----:B------:R-:W-:Y:S02]  /*44d0*/  LOP3.LUT R43, R98, 0xff0000, R43, 0xf8, !PT ;  /* 0x00ff0000622b7812 */ /* 0x000fe400078ef82b */
[----:B------:R-:W-:-:S02]  /*44e0*/  LOP3.LUT R45, R60, 0xff0000, R45, 0xf8, !PT ;  /* 0x00ff00003c2d7812 */ /* 0x000fc400078ef82d */
[----:B------:R-:W-:Y:S02]  /*44f0*/  LOP3.LUT R6, R33, R6, RZ, 0xfc, !PT ;  /* 0x0000000621067212 */ /* 0x000fe400078efcff */
[----:B------:R-:W-:Y:S02]  /*4500*/  LOP3.LUT R5, R36, R5, RZ, 0xfc, !PT ;  /* 0x0000000524057212 */ /* 0x000fe400078efcff */
[----:B------:R-:W-:Y:S01]  /*4510*/  LOP3.LUT R19, R22, 0xffff, RZ, 0xc0, !PT ;  /* 0x0000ffff16137812 */ /* 0x000fe200078ec0ff */
[----:B------:R-:W-:Y:S01]  /*4520*/  IMAD.SHL.U32 R22, R7, 0x1000000, RZ ;  /* 0x0100000007167824 */ /* 0x000fe200078e00ff */
[----:B------:R-:W-:Y:S02]  /*4530*/  LOP3.LUT R21, R21, 0xffff, RZ, 0xc0, !PT ;  /* 0x0000ffff15157812 */ /* 0x000fe400078ec0ff */
[----:B------:R-:W-:Y:S02]  /*4540*/  PRMT R68, R69, 0x7604, R68 ;  /* 0x0000760445447816 */ /* 0x000fe40000000044 */
[----:B------:R-:W-:-:S02]  /*4550*/  PRMT R76, R77, 0x7604, R76 ;  /* 0x000076044d4c7816 */ /* 0x000fc4000000004c */
[----:B------:R-:W-:Y:S02]  /*4560*/  LOP3.LUT R13, R38, R13, RZ, 0xfc, !PT ;  /* 0x0000000d260d7212 */ /* 0x000fe400078efcff */
[----:B------:R-:W-:Y:S02]  /*4570*/  LOP3.LUT R32, R35, R32, RZ, 0xfc, !PT ;  /* 0x0000002023207212 */ /* 0x000fe400078efcff */
[----:B------:R-:W-:Y:S02]  /*4580*/  LOP3.LUT R84, R84, 0xff, RZ, 0xc0, !PT ;  /* 0x000000ff54547812 */ /* 0x000fe400078ec0ff */
[----:B------:R-:W-:Y:S02]  /*4590*/  LOP3.LUT R59, R59, 0xffff, RZ, 0xc0, !PT ;  /* 0x0000ffff3b3b7812 */ /* 0x000fe400078ec0ff */
[----:B------:R-:W-:Y:S02]  /*45a0*/  LOP3.LUT R39, R94, 0xff0000, R39, 0xf8, !PT ;  /* 0x00ff00005e277812 */ /* 0x000fe400078ef827 */
[----:B------:R-:W-:-:S02]  /*45b0*/  LOP3.LUT R41, R96, 0xff0000, R41, 0xf8, !PT ;  /* 0x00ff000060297812 */ /* 0x000fc400078ef829 */
[----:B------:R-:W-:Y:S02]  /*45c0*/  LOP3.LUT R64, R64, 0xff, RZ, 0xc0, !PT ;  /* 0x000000ff40407812 */ /* 0x000fe400078ec0ff */
[----:B------:R-:W-:Y:S02]  /*45d0*/  LOP3.LUT R65, R65, 0xffff, RZ, 0xc0, !PT ;  /* 0x0000ffff41417812 */ /* 0x000fe400078ec0ff */
[----:B------:R-:W-:Y:S02]  /*45e0*/  LOP3.LUT R72, R72, 0xff, RZ, 0xc0, !PT ;  /* 0x000000ff48487812 */ /* 0x000fe400078ec0ff */
[----:B------:R-:W-:Y:S02]  /*45f0*/  LOP3.LUT R73, R73, 0xffff, RZ, 0xc0, !PT ;  /* 0x0000ffff49497812 */ /* 0x000fe400078ec0ff */
[----:B------:R-:W-:Y:S01]  /*4600*/  LOP3.LUT R43, R43, R24, RZ, 0xfc, !PT ;  /* 0x000000182b2b7212 */ /* 0x000fe200078efcff */
[----:B------:R-:W-:Y:S01]  /*4610*/  IMAD.SHL.U32 R24, R19, 0x1000000, RZ ;  /* 0x0100000013187824 */ /* 0x000fe200078e00ff */
[----:B------:R-:W-:-:S02]  /*4620*/  LOP3.LUT R11, R11, 0xffff, RZ, 0xc0, !PT ;  /* 0x0000ffff0b0b7812 */ /* 0x000fc400078ec0ff */
[----:B------:R-:W-:Y:S01]  /*4630*/  LOP3.LUT R45, R45, R20, RZ, 0xfc, !PT ;  /* 0x000000142d2d7212 */ /* 0x000fe200078efcff */
[----:B------:R-:W-:Y:S01]  /*4640*/  IMAD.SHL.U32 R20, R21, 0x1000000, RZ ;  /* 0x0100000015147824 */ /* 0x000fe200078e00ff */
[----:B------:R-:W-:Y:S02]  /*4650*/  SEL R7, R5, R6, P1 ;  /* 0x0000000605077207 */ /* 0x000fe40000800000 */
[----:B------:R-:W-:Y:S02]  /*4660*/  LOP3.LUT R92, R92, 0xff, RZ, 0xc0, !PT ;  /* 0x000000ff5c5c7812 */ /* 0x000fe400078ec0ff */
[----:B------:R-:W-:Y:S02]  /*4670*/  LOP3.LUT R119, R119, 0xffff, RZ, 0xc0, !PT ;  /* 0x0000ffff77777812 */ /* 0x000fe400078ec0ff */
[----:B------:R-:W-:Y:S02]  /*4680*/  SEL R6, R6, R5, P1 ;  /* 0x0000000506067207 */ /* 0x000fe40000800000 */
[----:B------:R-:W-:Y:S01]  /*4690*/  LOP3.LUT R49, R68, 0xff0000, R49, 0xf8, !PT ;  /* 0x00ff000044317812 */ /* 0x000fe200078ef831 */
[----:B------:R-:W-:Y:S01]  /*46a0*/  IMAD.SHL.U32 R34, R119, 0x1000000, RZ ;  /* 0x0100000077227824 */ /* 0x000fe200078e00ff */
[----:B------:R-:W-:-:S02]  /*46b0*/  LOP3.LUT R53, R76, 0xff0000, R53, 0xf8, !PT ;  /* 0x00ff00004c357812 */ /* 0x000fc400078ef835 */
[----:B------:R-:W-:Y:S02]  /*46c0*/  LOP3.LUT R18, R18, 0xffff, RZ, 0xc0, !PT ;  /* 0x0000ffff12127812 */ /* 0x000fe400078ec0ff */
[----:B------:R-:W-:Y:S02]  /*46d0*/  LOP3.LUT R23, R23, 0xffff, RZ, 0xc0, !PT ;  /* 0x0000ffff17177812 */ /* 0x000fe400078ec0ff */
[----:B------:R-:W-:Y:S01]  /*46e0*/  SEL R5, R32, R13, P1 ;  /* 0x0000000d20057207 */ /* 0x000fe20000800000 */
[----:B------:R-:W-:Y:S01]  /*46f0*/  IMAD.SHL.U32 R18, R18, 0x1000000, RZ ;  /* 0x0100000012127824 */ /* 0x000fe200078e00ff */
[----:B------:R-:W-:Y:S02]  /*4700*/  PRMT R59, R59, 0x7604, R84 ;  /* 0x000076043b3b7816 */ /* 0x000fe40000000054 */
[----:B------:R-:W-:Y:S02]  /*4710*/  LOP3.LUT R39, R39, R10, RZ, 0xfc, !PT ;  /* 0x0000000a27277212 */ /* 0x000fe400078efcff */
[----:B------:R-:W-:-:S02]  /*4720*/  LOP3.LUT R16, R41, R16, RZ, 0xfc, !PT ;  /* 0x0000001029107212 */ /* 0x000fc400078efcff */
[----:B------:R-:W-:Y:S01]  /*4730*/  SEL R32, R13, R32, P1 ;  /* 0x000000200d207207 */ /* 0x000fe20000800000 */
[----:B------:R-:W-:Y:S01]  /*4740*/  IMAD.SHL.U32 R13, R2, 0x4, RZ ;  /* 0x00000004020d7824 */ /* 0x000fe200078e00ff */
[----:B------:R-:W-:Y:S01]  /*4750*/  PRMT R64, R65, 0x7604, R64 ;  /* 0x0000760441407816 */ /* 0x000fe20000000040 */
[----:B------:R-:W-:Y:S01]  /*4760*/  IMAD.MOV.U32 R2, RZ, RZ, 0x3021 ;  /* 0x00003021ff027424 */ /* 0x000fe200078e00ff */
[----:B------:R-:W-:Y:S02]  /*4770*/  PRMT R72, R73, 0x7604, R72 ;  /* 0x0000760449487816 */ /* 0x000fe40000000048 */
[----:B------:R-:W-:Y:S02]  /*4780*/  SHF.L.U32 R10, R11, 0x18, RZ ;  /* 0x000000180b0a7819 */ /* 0x000fe400000006ff */
[----:B------:R-:W-:Y:S02]  /*4790*/  PRMT R92, R103, 0x7604, R92 ;  /* 0x00007604675c7816 */ /* 0x000fe4000000005c */
[----:B------:R-:W-:Y:S01]  /*47a0*/  LOP3.LUT R49, R49, R24, RZ, 0xfc, !PT ;  /* 0x0000001831317212 */ /* 0x000fe200078efcff */
[----:B------:R-:W-:Y:S01]  /*47b0*/  IMAD.SHL.U32 R24, R23, 0x1000000, RZ ;  /* 0x0100000017187824 */ /* 0x000fe200078e00ff */
[----:B------:R-:W-:-:S02]  /*47c0*/  LOP3.LUT R53, R53, R20, RZ, 0xfc, !PT ;  /* 0x0000001435357212 */ /* 0x000fc400078efcff */
[----:B------:R-:W-:Y:S02]  /*47d0*/  LOP3.LUT R59, R59, 0xff0000, R86, 0xf8, !PT ;  /* 0x00ff00003b3b7812 */ /* 0x000fe400078ef856 */
[----:B------:R-:W-:Y:S02]  /*47e0*/  SEL R19, R43, R16, P1 ;  /* 0x000000102b137207 */ /* 0x000fe40000800000 */
[----:B------:R-:W-:Y:S01]  /*47f0*/  SEL R20, R16, R43, P1 ;  /* 0x0000002b10147207 */ /* 0x000fe20000800000 */
[----:B------:R-:W-:Y:S01]  /*4800*/  IMAD.MOV.U32 R16, RZ, RZ, 0x2130 ;  /* 0x00002130ff107424 */ /* 0x000fe200078e00ff */
[----:B------:R-:W-:Y:S02]  /*4810*/  LOP3.LUT R47, R64, 0xff0000, R47, 0xf8, !PT ;  /* 0x00ff0000402f7812 */ /* 0x000fe400078ef82f */
[----:B------:R-:W-:Y:S02]  /*4820*/  LOP3.LUT R51, R72, 0xff0000, R51, 0xf8, !PT ;  /* 0x00ff000048337812 */ /* 0x000fe400078ef833 */
[----:B------:R-:W-:-:S02]  /*4830*/  LOP3.LUT R55, R80, 0xff0000, R55, 0xf8, !PT ;  /* 0x00ff000050377812 */ /* 0x000fc400078ef837 */
[----:B------:R-:W-:Y:S02]  /*4840*/  LOP3.LUT R10, R57, R10, RZ, 0xfc, !PT ;  /* 0x0000000a390a7212 */ /* 0x000fe400078efcff */
[----:B------:R-:W-:Y:S02]  /*4850*/  LOP3.LUT R37, R92, 0xff0000, R37, 0xf8, !PT ;  /* 0x00ff00005c257812 */ /* 0x000fe400078ef825 */
[----:B------:R-:W-:Y:S02]  /*4860*/  LOP3.LUT R13, R13, 0xc, RZ, 0xc0, !PT ;  /* 0x0000000c0d0d7812 */ /* 0x000fe400078ec0ff */
[----:B------:R-:W-:Y:S02]  /*4870*/  LOP3.LUT R59, R59, R34, RZ, 0xfc, !PT ;  /* 0x000000223b3b7212 */ /* 0x000fe400078efcff */
[----:B------:R-:W-:Y:S02]  /*4880*/  LOP3.LUT R22, R47, R22, RZ, 0xfc, !PT ;  /* 0x000000162f167212 */ /* 0x000fe400078efcff */
[----:B------:R-:W-:-:S02]  /*4890*/  LOP3.LUT R18, R51, R18, RZ, 0xfc, !PT ;  /* 0x0000001233127212 */ /* 0x000fc400078efcff */
[----:B------:R-:W-:Y:S02]  /*48a0*/  LOP3.LUT R24, R55, R24, RZ, 0xfc, !PT ;  /* 0x0000001837187212 */ /* 0x000fe400078efcff */
[----:B------:R-:W-:Y:S02]  /*48b0*/  SEL R21, R45, R10, P1 ;  /* 0x0000000a2d157207 */ /* 0x000fe40000800000 */
[----:B------:R-:W-:Y:S02]  /*48c0*/  SEL R34, R10, R45, P1 ;  /* 0x0000002d0a227207 */ /* 0x000fe40000800000 */
[----:B------:R-:W-:Y:S02]  /*48d0*/  LOP3.LUT R8, R37, R8, RZ, 0xfc, !PT ;  /* 0x0000000825087212 */ /* 0x000fe400078efcff */
[-C--:B------:R-:W-:Y:S02]  /*48e0*/  SHF.R.U32.HI R10, RZ, R13.reuse, R2 ;  /* 0x0000000dff0a7219 */ /* 0x080fe40000011602 */
[----:B------:R-:W-:-:S02]  /*48f0*/  SHF.R.U32.HI R11, RZ, R13, R16 ;  /* 0x0000000dff0b7219 */ /* 0x000fc40000011610 */
[----:B------:R-:W-:Y:S02]  /*4900*/  SEL R23, R49, R22, P1 ;  /* 0x0000001631177207 */ /* 0x000fe40000800000 */
[----:B------:R-:W-:Y:S02]  /*4910*/  SEL R33, R53, R18, P1 ;  /* 0x0000001235217207 */ /* 0x000fe40000800000 */
[----:B------:R-:W-:Y:S02]  /*4920*/  SEL R35, R59, R24, P1 ;  /* 0x000000183b237207 */ /* 0x000fe40000800000 */
[----:B------:R-:W-:Y:S02]  /*4930*/  SEL R17, R39, R8, P1 ;  /* 0x0000000827117207 */ /* 0x000fe40000800000 */
[----:B------:R-:W-:Y:S02]  /*4940*/  SEL R22, R22, R49, P1 ;  /* 0x0000003116167207 */ /* 0x000fe40000800000 */
[----:B------:R-:W-:-:S02]  /*4950*/  LOP3.LUT R10, R10, 0xf, RZ, 0xc0, !PT ;  /* 0x0000000f0a0a7812 */ /* 0x000fc400078ec0ff */
[----:B------:R-:W-:Y:S02]  /*4960*/  LOP3.LUT R11, R11, 0xf, RZ, 0xc0, !PT ;  /* 0x0000000f0b0b7812 */ /* 0x000fe400078ec0ff */
[----:B------:R-:W-:Y:S01]  /*4970*/  SEL R18, R18, R53, P1 ;  /* 0x0000003512127207 */ /* 0x000fe20000800000 */
[----:B------:R1:W-:Y:S01]  /*4980*/  SHFL.IDX PT, R121, R7, R10, 0x1c1f ;  /* 0x001c1f0a07797589 */ /* 0x0003e200000e0000 */
[----:B------:R-:W-:Y:S02]  /*4990*/  SEL R24, R24, R59, P1 ;  /* 0x0000003b18187207 */ /* 0x000fe40000800000 */
[----:B------:R-:W-:Y:S01]  /*49a0*/  SEL R8, R8, R39, P1 ;  /* 0x0000002708087207 */ /* 0x000fe20000800000 */
[----:B------:R2:W3:Y:S04]  /*49b0*/  SHFL.IDX PT, R2, R6, R11, 0x1c1f ;  /* 0x001c1f0b06027589 */ /* 0x0004e800000e0000 */
[----:B------:R4:W-:Y:S01]  /*49c0*/  SHFL.IDX PT, R123, R5, R10, 0x1c1f ;  /* 0x001c1f0a057b7589 */ /* 0x0009e200000e0000 */
[----:B-1----:R-:W-:-:S03]  /*49d0*/  IMAD.MOV.U32 R7, RZ, RZ, 0x3276 ;  /* 0x00003276ff077424 */ /* 0x002fc600078e00ff */
[----:B------:R-:W1:Y:S01]  /*49e0*/  SHFL.IDX PT, R32, R32, R11, 0x1c1f ;  /* 0x001c1f0b20207589 */ /* 0x000e6200000e0000 */
[----:B--2---:R-:W-:Y:S01]  /*49f0*/  FADD R6, R31, R26 ;  /* 0x0000001a1f067221 */ /* 0x004fe20000000000 */
[----:B------:R-:W-:Y:S02]  /*4a00*/  SEL R7, R7, 0x7632, P1 ;  /* 0x0000763207077807 */ /* 0x000fe40000800000 */
[----:B------:R-:W-:Y:S01]  /*4a10*/  SHFL.IDX PT, R17, R17, R10, 0x1c1f ;  /* 0x001c1f0a11117589 */ /* 0x000fe200000e0000 */
[----:B----4-:R-:W-:-:S03]  /*4a20*/  FADD R5, R27, R28 ;  /* 0x0000001c1b057221 */ /* 0x010fc60000000000 */
[----:B------:R2:W4:Y:S04]  /*4a30*/  SHFL.IDX PT, R16, R8, R11, 0x1c1f ;  /* 0x001c1f0b08107589 */ /* 0x00052800000e0000 */
[----:B------:R-:W-:Y:S04]  /*4a40*/  SHFL.IDX PT, R19, R19, R10, 0x1c1f ;  /* 0x001c1f0a13137589 */ /* 0x000fe800000e0000 */
[----:B------:R-:W5:Y:S01]  /*4a50*/  SHFL.IDX PT, R20, R20, R11, 0x1c1f ;  /* 0x001c1f0b14147589 */ /* 0x000f6200000e0000 */
[----:B--2---:R-:W-:-:S03]  /*4a60*/  IMAD.MOV.U32 R8, RZ, RZ, 0x1054 ;  /* 0x00001054ff087424 */ /* 0x004fc600078e00ff */
[----:B------:R-:W-:Y:S02]  /*4a70*/  SHFL.IDX PT, R21, R21, R10, 0x1c1f ;  /* 0x001c1f0a15157589 */ /* 0x000fe400000e0000 */
[----:B------:R-:W-:Y:S02]  /*4a80*/  SEL R8, R8, 0x5410, P1 ;  /* 0x0000541008087807 */ /* 0x000fe40000800000 */
[----:B------:R-:W2:Y:S02]  /*4a90*/  SHFL.IDX PT, R34, R34, R11, 0x1c1f ;  /* 0x001c1f0b22227589 */ /* 0x000ea400000e0000 */
[-C--:B---3--:R-:W-:Y:S02]  /*4aa0*/  PRMT R120, R121, R8.reuse, R2 ;  /* 0x0000000879787216 */ /* 0x088fe40000000002 */
[----:B------:R-:W-:Y:S01]  /*4ab0*/  SHFL.IDX PT, R23, R23, R10, 0x1c1f ;  /* 0x001c1f0a17177589 */ /* 0x000fe200000e0000 */
[----:B-1----:R-:W-:Y:S02]  /*4ac0*/  PRMT R122, R123, R8, R32 ;  /* 0x000000087b7a7216 */ /* 0x002fe40000000020 */
[-C--:B------:R-:W-:Y:S01]  /*4ad0*/  PRMT R121, R121, R7.reuse, R2 ;  /* 0x0000000779797216 */ /* 0x080fe20000000002 */
[----:B------:R-:W1:Y:S01]  /*4ae0*/  SHFL.IDX PT, R22, R22, R11, 0x1c1f ;  /* 0x001c1f0b16167589 */ /* 0x000e6200000e0000 */
[----:B------:R-:W-:-:S02]  /*4af0*/  PRMT R123, R123, R7, R32 ;  /* 0x000000077b7b7216 */ /* 0x000fc40000000020 */
[C-C-:B----4-:R-:W-:Y:S01]  /*4b00*/  PRMT R124, R17.reuse, R8, R16.reuse ;  /* 0x00000008117c7216 */ /* 0x150fe20000000010 */
[----:B------:R-:W-:Y:S01]  /*4b10*/  SHFL.IDX PT, R33, R33, R10, 0x1c1f ;  /* 0x001c1f0a21217589 */ /* 0x000fe200000e0000 */
[----:B------:R-:W-:-:S03]  /*4b20*/  PRMT R125, R17, R7, R16 ;  /* 0x00000007117d7216 */ /* 0x000fc60000000010 */
[----:B------:R-:W3:Y:S01]  /*4b30*/  SHFL.IDX PT, R18, R18, R11, 0x1c1f ;  /* 0x001c1f0b12127589 */ /* 0x000ee200000e0000 */
[CCC-:B-----5:R-:W-:Y:S02]  /*4b40*/  PRMT R126, R19.reuse, R8.reuse, R20.reuse ;  /* 0x00000008137e7216 */ /* 0x1e0fe40000000014 */
[-C--:B------:R-:W-:Y:S01]  /*4b50*/  PRMT R127, R19, R7.reuse, R20 ;  /* 0x00000007137f7216 */ /* 0x080fe20000000014 */
[----:B------:R-:W-:Y:S04]  /*4b60*/  SHFL.IDX PT, R35, R35, R10, 0x1c1f ;  /* 0x001c1f0a23237589 */ /* 0x000fe800000e0000 */
[----:B------:R-:W4:Y:S01]  /*4b70*/  SHFL.IDX PT, R24, R24, R11, 0x1c1f ;  /* 0x001c1f0b18187589 */ /* 0x000f2200000e0000 */
[C-C-:B--2---:R-:W-:Y:S02]  /*4b80*/  PRMT R128, R21.reuse, R8, R34.reuse ;  /* 0x0000000815807216 */ /* 0x144fe40000000022 */
[----:B------:R-:W-:-:S02]  /*4b90*/  PRMT R129, R21, R7, R34 ;  /* 0x0000000715817216 */ /* 0x000fc40000000022 */
[CCC-:B-1----:R-:W-:Y:S02]  /*4ba0*/  PRMT R130, R23.reuse, R8.reuse, R22.reuse ;  /* 0x0000000817827216 */ /* 0x1c2fe40000000016 */
[-C--:B------:R-:W-:Y:S02]  /*4bb0*/  PRMT R131, R23, R7.reuse, R22 ;  /* 0x0000000717837216 */ /* 0x080fe40000000016 */
[CCC-:B---3--:R-:W-:Y:S02]  /*4bc0*/  PRMT R132, R33.reuse, R8.reuse, R18.reuse ;  /* 0x0000000821847216 */ /* 0x1c8fe40000000012 */
[-C--:B------:R-:W-:Y:S02]  /*4bd0*/  PRMT R133, R33, R7.reuse, R18 ;  /* 0x0000000721857216 */ /* 0x080fe40000000012 */
[C-C-:B----4-:R-:W-:Y:S02]  /*4be0*/  PRMT R134, R35.reuse, R8, R24.reuse ;  /* 0x0000000823867216 */ /* 0x150fe40000000018 */
[----:B------:R-:W-:Y:S01]  /*4bf0*/  PRMT R135, R35, R7, R24 ;  /* 0x0000000723877216 */ /* 0x000fe20000000018 */
[----:B------:R-:W-:Y:S06]  /*4c00*/  @!P0 BRA `(.L_x_19) ;  /* 0x0000000000048947 */ /* 0x000fec0003800000 */
[----:B------:R-:W-:Y:S01]  /*4c10*/  BPT.TRAP 0x1 ;  /* 0x000000040000795c */ /* 0x000fe20000300000 */
.L_x_19:
[----:B------:R-:W1:Y:S02]  /*4c20*/  SYNCS.PHASECHK.TRANS64.TRYWAIT P2, [UR38+0x24008], R4 ;  /* 0x02400804ff0075a7 */ /* 0x000e640008040166 */
[----:B-1----:R-:W-:Y:S05]  /*4c30*/  @!P2 BRA `(.L_x_20) ;  /* 0x000000b400dca947 */ /* 0x002fea0003800000 */
.L_x_107:
[----:B------:R-:W-:Y:S01]  /*4c40*/  UIADD3 UR6, UR4, 0x600, URZ ;  /* 0x0000060004067890 */ /* 0x000fe2000fffe03f */
[----:B------:R-:W-:Y:S01]  /*4c50*/  WARPGROUP.ARRIVE ;  /* 0x00000000000079c5 */ /* 0x000fe20000000000 */
[----:B------:R-:W-:-:S07]  /*4c60*/  UMOV UR7, 0x40000040 ;  /* 0x4000004000077882 */ /* 0x000fce0000000000 */
[----:B------:R-:W-:Y:S01]  /*4c70*/  QGMMA.64x192x32.F32.E4M3.E4M3 R24, R120, gdesc[UR4], RZ, !UPT, gsb0 ;  /* 0x02e0000478187df3 */ /* 0x000fe2000c0008ff */
[----:B------:R-:W-:Y:S01]  /*4c80*/  UIADD3 UR6, UR4, 0x602, URZ ;  /* 0x0000060204067890 */ /* 0x000fe2000fffe03f */
[----:B------:R-:W-:Y:S01]  /*4c90*/  UMOV UR7, 0x40000040 ;  /* 0x4000004000077882 */ /* 0x000fe20000000000 */
[----:B------:R-:W-:Y:S02]  /*4ca0*/  WARPGROUP.DEPBAR.LE gsb0, 0x0 ;  /* 0x00008000000079c5 */ /* 0x000fe40000010000 */
[----:B------:R-:W-:-:S15]  /*4cb0*/  WARPGROUP.ARRIVE ;  /* 0x00000000000079c5 */ /* 0x000fde0000000000 */
[----:B------:R-:W-:Y:S01]  /*4cc0*/  QGMMA.64x192x32.F32.E4M3.E4M3 R24, R124, gdesc[UR4], R24, gsb0 ;  /* 0x02e000047c187df3 */ /* 0x000fe20008000818 */
        /* <DEDUP_REMOVED lines=9> */
[----:B------:R-:W-:Y:S03]  /*4d60*/  QGMMA.64x192x32.F32.E4M3.E4M3 R24, R132, gdesc[UR4], R24, gsb0 ;  /* 0x02e0000484187df3 */ /* 0x000fe60008000818 */
[----:B------:R-:W-:Y:S02]  /*4d70*/  WARPGROUP.DEPBAR.LE gsb0, 0x0 ;  /* 0x00008000000079c5 */ /* 0x000fe40000010000 */
[----:B------:R-:W-:Y:S05]  /*4d80*/  @!P0 BRA `(.L_x_21) ;  /* 0x0000000000048947 */ /* 0x000fea0003800000 */
[----:B------:R-:W-:Y:S01]  /*4d90*/  BPT.TRAP 0x1 ;  /* 0x000000040000795c */ /* 0x000fe20000300000 */
.L_x_21:
[----:B------:R-:W-:Y:S01]  /*4da0*/  UISETP.GT.U32.AND UP0, UPT, UR5, 0x1, UPT ;  /* 0x000000010500788c */ /* 0x000fe2000bf04070 */
[----:B-1----:R-:W-:Y:S01]  /*4db0*/  IMAD.MOV.U32 R4, RZ, RZ, RZ ;  /* 0x000000ffff047224 */ /* 0x002fe200078e00ff */
[----:B------:R-:W-:-:S04]  /*4dc0*/  UIADD3 UR6, UR38, 0x24028, URZ ;  /* 0x0002402826067890 */ /* 0x000fc8000fffe03f */
[----:B------:R-:W-:Y:S01]  /*4dd0*/  PLOP3.LUT P2, PT, PT, PT, UP0, 0x80, 0x0 ;  /* 0x000000000000781c */ /* 0x000fe20003f4f008 */
[----:B------:R-:W-:-:S09]  /*4de0*/  UPRMT UR6, URZ, 0x654, UR6 ;  /* 0x000006543f067896 */ /* 0x000fd20008000006 */
[----:B------:R-:W-:Y:S03]  /*4df0*/  SYNCS.ARRIVE.TRANS64.RED.A1T0 RZ, [UR6], RZ ;  /* 0x000000ffffff79a7 */ /* 0x000fe60008100406 */
[----:B------:R-:W-:Y:S05]  /*4e00*/  @P2 BRA `(.L_x_22) ;  /* 0x0000000000042947 */ /* 0x000fea0003800000 */
[----:B------:R-:W-:Y:S01]  /*4e10*/  BPT.TRAP 0x1 ;  /* 0x000000040000795c */ /* 0x000fe20000300000 */
.L_x_22:
[----:B------:R-:W-:Y:S01]  /*4e20*/  ISETP.GE.AND P3, PT, R12, 0x3, PT ;  /* 0x000000030c00780c */ /* 0x000fe20003f66270 */
[----:B------:R-:W-:Y:S01]  /*4e30*/  UMOV UR5, 0x1 ;  /* 0x0000000100057882 */ /* 0x000fe20000000000 */
[----:B------:R-:W-:Y:S01]  /*4e40*/  UMOV UR6, 0x2 ;  /* 0x0000000200067882 */ /* 0x000fe20000000000 */
[----:B------:R-:W-:Y:S02]  /*4e50*/  VIADD R2, R14, 0x80 ;  /* 0x000000800e027836 */ /* 0x000fe40000000000 */
[----:B------:R-:W-:-:S08]  /*4e60*/  VIADD R12, R12, 0xffffffff ;  /* 0xffffffff0c0c7836 */ /* 0x000fd00000000000 */
[----:B------:R-:W-:Y:S05]  /*4e70*/  @!P3 BRA `(.L_x_23) ;  /* 0x000000380084b947 */ /* 0x000fea0003800000 */
[----:B------:R-:W-:Y:S01]  /*4e80*/  IMAD.MOV.U32 R19, RZ, RZ, R9 ;  /* 0x000000ffff137224 */ /* 0x000fe200078e0009 */
[----:B------:R-:W-:Y:S01]  /*4e90*/  MOV R17, R15 ;  /* 0x0000000f00117202 */ /* 0x000fe20000000f00 */
[----:B------:R-:W-:Y:S01]  /*4ea0*/  IMAD.MOV.U32 R4, RZ, RZ, RZ ;  /* 0x000000ffff047224 */ /* 0x000fe200078e00ff */
[----:B------:R-:W-:Y:S01]  /*4eb0*/  UMOV UR6, 0x2 ;  /* 0x0000000200067882 */ /* 0x000fe20000000000 */
[----:B------:R-:W-:Y:S01]  /*4ec0*/  UMOV UR5, 0x1 ;  /* 0x0000000100057882 */ /* 0x000fe20000000000 */
[----:B------:R-:W-:-:S05]  /*4ed0*/  ULDC UR33, c[0x0][0x604] ;  /* 0x0001810000217ab9 */ /* 0x000fca0000000800 */
.L_x_34:
[----:B------:R-:W-:-:S13]  /*4ee0*/  PLOP3.LUT P4, PT, PT, PT, UP1, 0x80, 0x0 ;  /* 0x000000000000781c */ /* 0x000fda0003f8f018 */
[----:B-1----:R-:W-:Y:S05]  /*4ef0*/  @!P4 BRA `(.L_x_24) ;  /* 0x000000000004c947 */ /* 0x002fea0003800000 */
[----:B------:R-:W-:Y:S01]  /*4f00*/  BPT.TRAP 0x1 ;  /* 0x000000040000795c */ /* 0x000fe20000300000 */
.L_x_24:
[----:B------:R-:W-:Y:S01]  /*4f10*/  ULEA UR7, UR6, UR38, 0x3 ;  /* 0x0000002606077291 */ /* 0x000fe2000f8e183f */
[----:B------:R-:W-:-:S08]  /*4f20*/  SHF.L.U32 R9, R4, 0x1f, RZ ;  /* 0x0000001f04097819 */ /* 0x000fd000000006ff */
[----:B------:R-:W1:Y:S02]  /*4f30*/  SYNCS.PHASECHK.TRANS64.TRYWAIT P3, [UR7+0x24000], R9 ;  /* 0x02400009ff0075a7 */ /* 0x000e640008060147 */
[----:B-1----:R-:W-:Y:S05]  /*4f40*/  @!P3 BRA `(.L_x_25) ;  /* 0x000000b40030b947 */ /* 0x002fea0003800000 */
.L_x_108:
[----:B------:R-:W-:Y:S01]  /*4f50*/  UIMAD UR10, UR6, 0x600, UR4 ;  /* 0x00000600060a78a4 */ /* 0x000fe2000f8e0204 */
[----:B------:R-:W-:Y:S01]  /*4f60*/  WARPGROUP.ARRIVE ;  /* 0x00000000000079c5 */ /* 0x000fe20000000000 */
[----:B------:R-:W-:Y:S01]  /*4f70*/  UMOV UR11, 0x80000020 ;  /* 0x80000020000b7882 */ /* 0x000fe20000000000 */
[----:B------:R-:W-:Y:S01]  /*4f80*/  UMOV UR15, 0x80000020 ;  /* 0x80000020000f7882 */ /* 0x000fe20000000000 */
[----:B------:R-:W-:Y:S02]  /*4f90*/  UIADD3 UR14, UR10, 0x2, URZ ;  /* 0x000000020a0e7890 */ /* 0x000fe4000fffe03f */
[----:B------:R-:W-:Y:S01]  /*4fa0*/  UIADD3 UR18, UR10, 0x200, URZ ;  /* 0x000002000a127890 */ /* 0x000fe2000fffe03f */
[----:B------:R-:W-:Y:S02]  /*4fb0*/  UMOV UR19, 0x80000020 ;  /* 0x8000002000137882 */ /* 0x000fe40000000000 */
[----:B------:R-:W-:Y:S01]  /*4fc0*/  QGMMA.64x128x32.F32.E4M3.E4M3 R120, gdesc[UR8], RZ, !UPT, gsb0 ;  /* 0x01e00000087879f3 */ /* 0x000fe2000c0008ff */
[----:B------:R-:W-:Y:S01]  /*4fd0*/  UIADD3 UR22, UR10, 0x202, URZ ;  /* 0x000002020a167890 */ /* 0x000fe2000fffe03f */
[----:B------:R-:W-:Y:S01]  /*4fe0*/  UMOV UR23, 0x80000020 ;  /* 0x8000002000177882 */ /* 0x000fe20000000000 */
[----:B------:R-:W-:Y:S01]  /*4ff0*/  UIADD3 UR26, UR10, 0x400, URZ ;  /* 0x000004000a1a7890 */ /* 0x000fe2000fffe03f */
[----:B------:R-:W-:Y:S01]  /*5000*/  UMOV UR27, 0x80000020 ;  /* 0x80000020001b7882 */ /* 0x000fe20000000000 */
[----:B------:R-:W-:Y:S01]  /*5010*/  UIADD3 UR30, UR10, 0x402, URZ ;  /* 0x000004020a1e7890 */ /* 0x000fe2000fffe03f */
[----:B------:R-:W-:Y:S01]  /*5020*/  UMOV UR31, 0x80000020 ;  /* 0x80000020001f7882 */ /* 0x000fe20000000000 */
[----:B------:R-:W-:-:S04]  /*5030*/  UIADD3 UR6, UR6, 0x1, URZ ;  /* 0x0000000106067890 */ /* 0x000fc8000fffe03f */
[----:B------:R-:W-:-:S04]  /*5040*/  UISETP.NE.AND UP0, UPT, UR6, 0x5, UPT ;  /* 0x000000050600788c */ /* 0x000fc8000bf05270 */
[----:B------:R-:W-:Y:S02]  /*5050*/  USEL UR10, URZ, 0x1, UP0 ;  /* 0x000000013f0a7887 */ /* 0x000fe40008000000 */
[----:B------:R-:W-:-:S04]  /*5060*/  USEL UR7, UR6, URZ, UP0 ;  /* 0x0000003f06077287 */ /* 0x000fc80008000000 */
[----:B------:R-:W-:Y:S01]  /*5070*/  LOP3.LUT R4, R4, UR10, RZ, 0x3c, !PT ;  /* 0x0000000a04047c12 */ /* 0x000fe2000f8e3cff */
        /* <DEDUP_REMOVED lines=16> */
[----:B------:R-:W-:Y:S05]  /*5180*/  @!P4 BRA `(.L_x_26) ;  /* 0x000000000004c947 */ /* 0x000fea0003800000 */
[----:B------:R-:W-:Y:S01]  /*5190*/  BPT.TRAP 0x1 ;  /* 0x000000040000795c */ /* 0x000fe20000300000 */
.L_x_26:
[----:B-1----:R-:W-:Y:S01]  /*51a0*/  FMNMX R10, R120, R19, !PT ;  /* 0x00000013780a7209 */ /* 0x002fe20007800000 */
[----:B------:R-:W-:-:S03]  /*51b0*/  ULEA UR6, UR7, UR38, 0x3 ;  /* 0x0000002607067291 */ /* 0x000fc6000f8e183f */
[----:B------:R-:W-:-:S04]  /*51c0*/  FMNMX R9, R121, R10, !PT ;  /* 0x0000000a79097209 */ /* 0x000fc80007800000 */
        /* <DEDUP_REMOVED lines=29> */
[----:B------:R-:W-:-:S05]  /*53a0*/  FMNMX R10, R181, R10, !PT ;  /* 0x0000000ab50a7209 */ /* 0x000fca0007800000 */
[----:B------:R-:W1:Y:S02]  /*53b0*/  SHFL.BFLY PT, R9, R10, 0x1, 0x1f ;  /* 0x0c201f000a097f89 */ /* 0x000e6400000e0000 */
[----:B-1----:R-:W-:-:S05]  /*53c0*/  FMNMX R11, R10, R9, !PT ;  /* 0x000000090a0b7209 */ /* 0x002fca0007800000 */
[----:B------:R-:W1:Y:S02]  /*53d0*/  SHFL.BFLY PT, R14, R11, 0x2, 0x1f ;  /* 0x0c401f000b0e7f89 */ /* 0x000e6400000e0000 */
[----:B-1----:R-:W-:-:S04]  /*53e0*/  FMNMX R9, R11, R14, !PT ;  /* 0x0000000e0b097209 */ /* 0x002fc80007800000 */
[----:B------:R-:W-:-:S04]  /*53f0*/  FSETP.NEU.AND P3, PT, R9, -INF , PT ;  /* 0xff8000000900780b */ /* 0x000fc80003f6d000 */
[----:B------:R-:W-:-:S05]  /*5400*/  FSEL R184, R9, RZ, P3 ;  /* 0x000000ff09b87208 */ /* 0x000fca0001800000 */
[C---:B------:R-:W-:Y:S01]  /*5410*/  FMUL R185, R184.reuse, UR33 ;  /* 0x00000021b8b97c20 */ /* 0x040fe20008400000 */
[----:B------:R-:W-:-:S03]  /*5420*/  FADD R184, -R184, R19 ;  /* 0x00000013b8b87221 */ /* 0x000fc60000000100 */
[--C-:B------:R-:W-:Y:S01]  /*5430*/  FFMA R121, R121, UR33, -R185.reuse ;  /* 0x0000002179797c23 */ /* 0x100fe200080008b9 */
[----:B------:R-:W-:-:S01]  /*5440*/  FFMA R120, R120, UR33, -R185 ;  /* 0x0000002178787c23 */ /* 0x000fc200080008b9 */
[--C-:B------:R-:W-:Y:S01]  /*5450*/  FFMA R124, R124, UR33, -R185.reuse ;  /* 0x000000217c7c7c23 */ /* 0x100fe200080008b9 */
[----:B------:R-:W-:-:S01]  /*5460*/  FFMA R125, R125, UR33, -R185 ;  /* 0x000000217d7d7c23 */ /* 0x000fc200080008b9 */
[--C-:B------:R-:W-:Y:S01]  /*5470*/  FFMA R20, R129, UR33, -R185.reuse ;  /* 0x0000002181147c23 */ /* 0x100fe200080008b9 */
[----:B------:R-:W-:Y:S01]  /*5480*/  FSETP.GEU.AND P6, PT, R121, -126, PT ;  /* 0xc2fc00007900780b */ /* 0x000fe20003fce000 */
[--C-:B------:R-:W-:Y:S01]  /*5490*/  FFMA R18, R128, UR33, -R185.reuse ;  /* 0x0000002180127c23 */ /* 0x100fe200080008b9 */
[----:B------:R-:W-:Y:S01]  /*54a0*/  FSETP.GEU.AND P5, PT, R120, -126, PT ;  /* 0xc2fc00007800780b */ /* 0x000fe20003fae000 */
[--C-:B------:R-:W-:Y:S01]  /*54b0*/  FFMA R21, R132, UR33, -R185.reuse ;  /* 0x0000002184157c23 */ /* 0x100fe200080008b9 */
[----:B------:R-:W-:Y:S01]  /*54c0*/  FSETP.GEU.AND P3, PT, R124, -126, PT ;  /* 0xc2fc00007c00780b */ /* 0x000fe20003f6e000 */
[--C-:B------:R-:W-:Y:S01]  /*54d0*/  FFMA R22, R133, UR33, -R185.reuse ;  /* 0x0000002185167c23 */ /* 0x100fe200080008b9 */
[----:B------:R-:W-:Y:S01]  /*54e0*/  FSETP.GEU.AND P4, PT, R125, -126, PT ;  /* 0xc2fc00007d00780b */ /* 0x000fe20003f8e000 */
[--C-:B------:R-:W-:Y:S01]  /*54f0*/  FFMA R23, R136, UR33, -R185.reuse ;  /* 0x0000002188177c23 */ /* 0x100fe200080008b9 */
[----:B------:R-:W-:-:S01]  /*5500*/  FFMA R129, R148, UR33, -R185 ;  /* 0x0000002194817c23 */ /* 0x000fc200080008b9 */
[--C-:B------:R-:W-:Y:S01]  /*5510*/  FFMA R133, R152, UR33, -R185.reuse ;  /* 0x0000002198857c23 */ /* 0x100fe200080008b9 */
[----:B------:R-:W-:-:S01]  /*5520*/  FFMA R164, R164, UR33, -R185 ;  /* 0x00000021a4a47c23 */ /* 0x000fc200080008b9 */
[--C-:B------:R-:W-:Y:S01]  /*5530*/  FFMA R168, R168, UR33, -R185.reuse ;  /* 0x00000021a8a87c23 */ /* 0x100fe200080008b9 */
[----:B------:R-:W-:-:S01]  /*5540*/  FFMA R172, R172, UR33, -R185 ;  /* 0x00000021acac7c23 */ /* 0x000fc200080008b9 */
[----:B------:R-:W-:Y:S01]  /*5550*/  @!P6 FMUL R121, R121, 0.5 ;  /* 0x3f0000007979e820 */ /* 0x000fe20000400000 */
[----:B------:R-:W-:-:S01]  /*5560*/  FFMA R177, R177, UR33, -R185 ;  /* 0x00000021b1b17c23 */ /* 0x000fc200080008b9 */
[----:B------:R-:W-:Y:S01]  /*5570*/  @!P5 FMUL R120, R120, 0.5 ;  /* 0x3f0000007878d820 */ /* 0x000fe20000400000 */
[----:B------:R-:W-:-:S01]  /*5580*/  FFMA R152, R176, UR33, -R185 ;  /* 0x00000021b0987c23 */ /* 0x000fc200080008b9 */
[----:B------:R1:W2:Y:S01]  /*5590*/  MUFU.EX2 R11, R121 ;  /* 0x00000079000b7308 */ /* 0x0002a20000000800 */
[----:B------:R-:W-:Y:S01]  /*55a0*/  @!P3 FMUL R124, R124, 0.5 ;  /* 0x3f0000007c7cb820 */ /* 0x000fe20000400000 */
[----:B------:R-:W-:Y:S01]  /*55b0*/  @!P4 FMUL R125, R125, 0.5 ;  /* 0x3f0000007d7dc820 */ /* 0x000fe20000400000 */
[----:B------:R-:W-:-:S01]  /*55c0*/  FFMA R180, R180, UR33, -R185 ;  /* 0x00000021b4b47c23 */ /* 0x000fc200080008b9 */
[----:B------:R-:W-:Y:S01]  /*55d0*/  FFMA R181, R181, UR33, -R185 ;  /* 0x00000021b5b57c23 */ /* 0x000fe200080008b9 */
[----:B------:R-:W-:-:S03]  /*55e0*/  FMUL R184, R184, UR33 ;  /* 0x00000021b8b87c20 */ /* 0x000fc60008400000 */
[----:B------:R3:W4:Y:S01]  /*55f0*/  MUFU.EX2 R10, R120 ;  /* 0x00000078000a7308 */ /* 0x0007220000000800 */
[----:B-1----:R-:W-:-:S07]  /*5600*/  FFMA R121, R140, UR33, -R185 ;  /* 0x000000218c797c23 */ /* 0x002fce00080008b9 */
[----:B------:R1:W5:Y:S01]  /*5610*/  MUFU.EX2 R14, R124 ;  /* 0x0000007c000e7308 */ /* 0x0003620000000800 */
[----:B--2---:R-:W-:Y:S01]  /*5620*/  @!P6 FMUL R11, R11, R11 ;  /* 0x0000000b0b0be220 */ /* 0x004fe20000400000 */
[----:B------:R-:W-:Y:S02]  /*5630*/  FSETP.GEU.AND P6, PT, R20, -126, PT ;  /* 0xc2fc00001400780b */ /* 0x000fe40003fce000 */
[----:B---3--:R-:W-:-:S04]  /*5640*/  FMNMX R120, R122, R17, !PT ;  /* 0x000000117a787209 */ /* 0x008fc80007800000 */
[----:B------:R2:W3:Y:S01]  /*5650*/  MUFU.EX2 R16, R125 ;  /* 0x0000007d00107308 */ /* 0x0004e20000000800 */
[----:B----4-:R-:W-:Y:S01]  /*5660*/  @!P5 FMUL R10, R10, R10 ;  /* 0x0000000a0a0ad220 */ /* 0x010fe20000400000 */
[----:B------:R-:W-:Y:S02]  /*5670*/  FSETP.GEU.AND P5, PT, R18, -126, PT ;  /* 0xc2fc00001200780b */ /* 0x000fe40003fae000 */
[----:B------:R-:W-:Y:S01]  /*5680*/  FMNMX R15, R123, R120, !PT ;  /* 0x000000787b0f7209 */ /* 0x000fe20007800000 */
[--C-:B------:R-:W-:Y:S01]  /*5690*/  FFMA R120, R137, UR33, -R185.reuse ;  /* 0x0000002189787c23 */ /* 0x100fe200080008b9 */
[----:B------:R-:W-:-:S01]  /*56a0*/  FFMA R137, R156, UR33, -R185 ;  /* 0x000000219c897c23 */ /* 0x000fc200080008b9 */
[----:B------:R-:W-:Y:S01]  /*56b0*/  @!P6 FMUL R20, R20, 0.5 ;  /* 0x3f0000001414e820 */ /* 0x000fe20000400000 */
[----:B-1----:R-:W-:Y:S01]  /*56c0*/  FMNMX R124, R126, R15, !PT ;  /* 0x0000000f7e7c7209 */ /* 0x002fe20007800000 */
[----:B-----5:R-:W-:Y:S01]  /*56d0*/  @!P3 FMUL R14, R14, R14 ;  /* 0x0000000e0e0eb220 */ /* 0x020fe20000400000 */
[----:B------:R-:W-:Y:S01]  /*56e0*/  FSETP.GEU.AND P3, PT, R21, -126, PT ;  /* 0xc2fc00001500780b */ /* 0x000fe20003f6e000 */
[----:B--2---:R-:W-:Y:S01]  /*56f0*/  FFMA R125, R144, UR33, -R185 ;  /* 0x00000021907d7c23 */ /* 0x004fe200080008b9 */
[----:B------:R-:W-:Y:S01]  /*5700*/  FMNMX R15, R127, R124, !PT ;  /* 0x0000007c7f0f7209 */ /* 0x000fe20007800000 */
[----:B------:R-:W1:Y:S02]  /*5710*/  MUFU.EX2 R20, R20 ;  /* 0x0000001400147308 */ /* 0x000e640000000800 */
[----:B------:R-:W-:Y:S01]  /*5720*/  @!P5 FMUL R18, R18, 0.5 ;  /* 0x3f0000001212d820 */ /* 0x000fe20000400000 */
[----:B------:R-:W-:Y:S01]  /*5730*/  FMNMX R124, R130, R15, !PT ;  /* 0x0000000f827c7209 */ /* 0x000fe20007800000 */
[----:B---3--:R-:W-:Y:S01]  /*5740*/  @!P4 FMUL R16, R16, R16 ;  /* 0x000000101010c220 */ /* 0x008fe20000400000 */
[----:B------:R-:W-:-:S02]  /*5750*/  FSETP.GEU.AND P4, PT, R22, -126, PT ;  /* 0xc2fc00001600780b */ /* 0x000fc40003f8e000 */
[----:B------:R-:W-:Y:S01]  /*5760*/  FMNMX R15, R131, R124, !PT ;  /* 0x0000007c830f7209 */ /* 0x000fe20007800000 */
[----:B------:R-:W2:Y:S01]  /*5770*/  MUFU.EX2 R18, R18 ;  /* 0x0000001200127308 */ /* 0x000ea20000000800 */
[----:B------:R-:W-:-:S01]  /*5780*/  FFMA R124, R141, UR33, -R185 ;  /* 0x000000218d7c7c23 */ /* 0x000fc200080008b9 */
[----:B------:R-:W-:Y:S01]  /*5790*/  @!P3 FMUL R21, R21, 0.5 ;  /* 0x3f0000001515b820 */ /* 0x000fe20000400000 */
[----:B------:R-:W-:Y:S01]  /*57a0*/  FMNMX R128, R134, R15, !PT ;  /* 0x0000000f86807209 */ /* 0x000fe20007800000 */
[--C-:B------:R-:W-:Y:S01]  /*57b0*/  FFMA R141, R157, UR33, -R185.reuse ;  /* 0x000000219d8d7c23 */ /* 0x100fe200080008b9 */
[----:B------:R-:W-:-:S02]  /*57c0*/  FFMA R157, R169, UR33, -R185 ;  /* 0x00000021a99d7c23 */ /* 0x000fc400080008b9 */
[----:B------:R-:W-:Y:S01]  /*57d0*/  FMNMX R15, R135, R128, !PT ;  /* 0x00000080870f7209 */ /* 0x000fe20007800000 */
[----:B------:R-:W3:Y:S01]  /*57e0*/  MUFU.EX2 R21, R21 ;  /* 0x0000001500157308 */ /* 0x000ee20000000800 */
[----:B-1----:R-:W-:Y:S01]  /*57f0*/  @!P6 FMUL R20, R20, R20 ;  /* 0x000000141414e220 */ /* 0x002fe20000400000 */
[----:B------:R-:W-:Y:S01]  /*5800*/  @!P4 FMUL R22, R22, 0.5 ;  /* 0x3f0000001616c820 */ /* 0x000fe20000400000 */
[----:B------:R-:W-:-:S02]  /*5810*/  FSETP.GEU.AND P6, PT, R120, -126, PT ;  /* 0xc2fc00007800780b */ /* 0x000fc40003fce000 */
[----:B------:R-:W-:-:S03]  /*5820*/  FMNMX R128, R138, R15, !PT ;  /* 0x0000000f8a807209 */ /* 0x000fc60007800000 */
[----:B------:R-:W1:Y:S01]  /*5830*/  MUFU.EX2 R22, R22 ;  /* 0x0000001600167308 */ /* 0x000e620000000800 */
[----:B--2---:R-:W-:Y:S01]  /*5840*/  @!P5 FMUL R18, R18, R18 ;  /* 0x000000121212d220 */ /* 0x004fe20000400000 */
[----:B------:R-:W-:Y:S02]  /*5850*/  FSETP.GEU.AND P5, PT, R23, -126, PT ;  /* 0xc2fc00001700780b */ /* 0x000fe40003fae000 */
[----:B------:R-:W-:Y:S01]  /*5860*/  FMNMX R15, R139, R128, !PT ;  /* 0x000000808b0f7209 */ /* 0x000fe20007800000 */
[--C-:B------:R-:W-:Y:S01]  /*5870*/  FFMA R128, R145, UR33, -R185.reuse ;  /* 0x0000002191807c23 */ /* 0x100fe200080008b9 */
[----:B------:R-:W-:-:S02]  /*5880*/  FFMA R145, R160, UR33, -R185 ;  /* 0x00000021a0917c23 */ /* 0x000fc400080008b9 */
[----:B------:R-:W-:Y:S01]  /*5890*/  @!P6 FMUL R120, R120, 0.5 ;  /* 0x3f0000007878e820 */ /* 0x000fe20000400000 */
[----:B---3--:R-:W-:Y:S01]  /*58a0*/  @!P3 FMUL R21, R21, R21 ;  /* 0x000000151515b220 */ /* 0x008fe20000400000 */
[----:B------:R-:W-:-:S02]  /*58b0*/  FSETP.GEU.AND P3, PT, R121, -126, PT ;  /* 0xc2fc00007900780b */ /* 0x000fc40003f6e000 */
[----:B------:R-:W-:Y:S02]  /*58c0*/  FMNMX R132, R142, R15, !PT ;  /* 0x0000000f8e847209 */ /* 0x000fe40007800000 */
[----:B------:R-:W2:Y:S01]  /*58d0*/  MUFU.EX2 R120, R120 ;  /* 0x0000007800787308 */ /* 0x000ea20000000800 */
[----:B------:R-:W-:Y:S01]  /*58e0*/  @!P5 FMUL R23, R23, 0.5 ;  /* 0x3f0000001717d820 */ /* 0x000fe20000400000 */
[----:B------:R-:W-:Y:S01]  /*58f0*/  FMNMX R15, R143, R132, !PT ;  /* 0x000000848f0f7209 */ /* 0x000fe20007800000 */
[----:B-1----:R-:W-:Y:S01]  /*5900*/  @!P4 FMUL R22, R22, R22 ;  /* 0x000000161616c220 */ /* 0x002fe20000400000 */
[----:B------:R-:W-:Y:S02]  /*5910*/  FSETP.GEU.AND P4, PT, R124, -126, PT ;  /* 0xc2fc00007c00780b */ /* 0x000fe40003f8e000 */
[----:B------:R-:W-:Y:S02]  /*5920*/  FMNMX R132, R146, R15, !PT ;  /* 0x0000000f92847209 */ /* 0x000fe40007800000 */
[----:B------:R-:W1:Y:S01]  /*5930*/  MUFU.EX2 R23, R23 ;  /* 0x0000001700177308 */ /* 0x000e620000000800 */
[----:B------:R-:W-:Y:S01]  /*5940*/  @!P3 FMUL R121, R121, 0.5 ;  /* 0x3f0000007979b820 */ /* 0x000fe20000400000 */
[----:B------:R-:W-:Y:S01]  /*5950*/  FMNMX R15, R147, R132, !PT ;  /* 0x00000084930f7209 */ /* 0x000fe20007800000 */
[----:B------:R-:W-:-:S01]  /*5960*/  FFMA R132, R149, UR33, -R185 ;  /* 0x0000002195847c23 */ /* 0x000fc200080008b9 */
[--C-:B------:R-:W-:Y:S01]  /*5970*/  FFMA R149, R161, UR33, -R185.reuse ;  /* 0x00000021a1957c23 */ /* 0x100fe200080008b9 */
[----:B------:R-:W-:-:S01]  /*5980*/  FFMA R161, R173, UR33, -R185 ;  /* 0x00000021ada17c23 */ /* 0x000fc200080008b9 */
[----:B------:R-:W-:-:S02]  /*5990*/  FMNMX R136, R150, R15, !PT ;  /* 0x0000000f96887209 */ /* 0x000fc40007800000 */
[----:B------:R-:W3:Y:S01]  /*59a0*/  MUFU.EX2 R121, R121 ;  /* 0x0000007900797308 */ /* 0x000ee20000000800 */
[----:B------:R-:W-:Y:S01]  /*59b0*/  @!P4 FMUL R124, R124, 0.5 ;  /* 0x3f0000007c7cc820 */ /* 0x000fe20000400000 */
[----:B--2---:R-:W-:Y:S01]  /*59c0*/  @!P6 FMUL R120, R120, R120 ;  /* 0x000000787878e220 */ /* 0x004fe20000400000 */
[----:B------:R-:W-:Y:S02]  /*59d0*/  FSETP.GEU.AND P6, PT, R128, -126, PT ;  /* 0xc2fc00008000780b */ /* 0x000fe40003fce000 */
[----:B------:R-:W-:-:S03]  /*59e0*/  FMNMX R15, R151, R136, !PT ;  /* 0x00000088970f7209 */ /* 0x000fc60007800000 */
[----:B------:R-:W2:Y:S01]  /*59f0*/  MUFU.EX2 R124, R124 ;  /* 0x0000007c007c7308 */ /* 0x000ea20000000800 */
[----:B-1----:R-:W-:Y:S01]  /*5a00*/  @!P5 FMUL R23, R23, R23 ;  /* 0x000000171717d220 */ /* 0x002fe20000400000 */
[----:B------:R-:W-:Y:S02]  /*5a10*/  FSETP.GEU.AND P5, PT, R125, -126, PT ;  /* 0xc2fc00007d00780b */ /* 0x000fe40003fae000 */
[----:B------:R-:W-:-:S04]  /*5a20*/  FMNMX R136, R154, R15, !PT ;  /* 0x0000000f9a887209 */ /* 0x000fc80007800000 */
[----:B------:R-:W-:Y:S01]  /*5a30*/  @!P6 FMUL R128, R128, 0.5 ;  /* 0x3f0000008080e820 */ /* 0x000fe20000400000 */
[----:B---3--:R-:W-:Y:S01]  /*5a40*/  @!P3 FMUL R121, R121, R121 ;  /* 0x000000797979b220 */ /* 0x008fe20000400000 */
[----:B------:R-:W-:Y:S02]  /*5a50*/  FSETP.GEU.AND P3, PT, R129, -126, PT ;  /* 0xc2fc00008100780b */ /* 0x000fe40003f6e000 */
[----:B------:R-:W-:Y:S01]  /*5a60*/  FMNMX R15, R155, R136, !PT ;  /* 0x000000889b0f7209 */ /* 0x000fe20007800000 */
[--C-:B------:R-:W-:Y:S01]  /*5a70*/  FFMA R136, R153, UR33, -R185.reuse ;  /* 0x0000002199887c23 */ /* 0x100fe200080008b9 */
[----:B------:R-:W1:Y:S01]  /*5a80*/  MUFU.EX2 R128, R128 ;  /* 0x0000008000807308 */ /* 0x000e620000000800 */
[----:B------:R-:W-:Y:S01]  /*5a90*/  @!P5 FMUL R125, R125, 0.5 ;  /* 0x3f0000007d7dd820 */ /* 0x000fe20000400000 */
[----:B------:R-:W-:Y:S01]  /*5aa0*/  FMNMX R140, R158, R15, !PT ;  /* 0x0000000f9e8c7209 */ /* 0x000fe20007800000 */
[----:B--2---:R-:W-:Y:S01]  /*5ab0*/  @!P4 FMUL R124, R124, R124 ;  /* 0x0000007c7c7cc220 */ /* 0x004fe20000400000 */
[----:B------:R-:W-:Y:S01]  /*5ac0*/  FSETP.GEU.AND P4, PT, R132, -126, PT ;  /* 0xc2fc00008400780b */ /* 0x000fe20003f8e000 */
[----:B------:R-:W-:-:S01]  /*5ad0*/  FFMA R153, R165, UR33, -R185 ;  /* 0x00000021a5997c23 */ /* 0x000fc200080008b9 */
[----:B------:R-:W-:-:S02]  /*5ae0*/  FMNMX R15, R159, R140, !PT ;  /* 0x0000008c9f0f7209 */ /* 0x000fc40007800000 */
[----:B------:R-:W2:Y:S01]  /*5af0*/  MUFU.EX2 R125, R125 ;  /* 0x0000007d007d7308 */ /* 0x000ea20000000800 */
[----:B------:R-:W-:Y:S01]  /*5b00*/  @!P3 FMUL R129, R129, 0.5 ;  /* 0x3f0000008181b820 */ /* 0x000fe20000400000 */
[----:B------:R-:W-:-:S04]  /*5b10*/  FMNMX R140, R162, R15, !PT ;  /* 0x0000000fa28c7209 */ /* 0x000fc80007800000 */
[----:B------:R-:W-:Y:S02]  /*5b20*/  FMNMX R15, R163, R140, !PT ;  /* 0x0000008ca30f7209 */ /* 0x000fe40007800000 */
[----:B------:R-:W3:Y:S01]  /*5b30*/  MUFU.EX2 R129, R129 ;  /* 0x0000008100817308 */ /* 0x000ee20000000800 */
[----:B------:R-:W-:Y:S01]  /*5b40*/  @!P4 FMUL R132, R132, 0.5 ;  /* 0x3f0000008484c820 */ /* 0x000fe20000400000 */
[----:B-1----:R-:W-:Y:S01]  /*5b50*/  @!P6 FMUL R128, R128, R128 ;  /* 0x000000808080e220 */ /* 0x002fe20000400000 */
[----:B------:R-:W-:Y:S02]  /*5b60*/  FSETP.GEU.AND P6, PT, R136, -126, PT ;  /* 0xc2fc00008800780b */ /* 0x000fe40003fce000 */
[----:B------:R-:W-:-:S03]  /*5b70*/  FMNMX R140, R166, R15, !PT ;  /* 0x0000000fa68c7209 */ /* 0x000fc60007800000 */
[----:B------:R-:W1:Y:S01]  /*5b80*/  MUFU.EX2 R132, R132 ;  /* 0x0000008400847308 */ /* 0x000e620000000800 */
[----:B--2---:R-:W-:Y:S01]  /*5b90*/  @!P5 FMUL R125, R125, R125 ;  /* 0x0000007d7d7dd220 */ /* 0x004fe20000400000 */
[----:B------:R-:W-:Y:S02]  /*5ba0*/  FSETP.GEU.AND P5, PT, R133, -126, PT ;  /* 0xc2fc00008500780b */ /* 0x000fe40003fae000 */
[----:B------:R-:W-:-:S04]  /*5bb0*/  FMNMX R15, R167, R140, !PT ;  /* 0x0000008ca70f7209 */ /* 0x000fc80007800000 */
[----:B------:R-:W-:Y:S01]  /*5bc0*/  @!P6 FMUL R136, R136, 0.5 ;  /* 0x3f0000008888e820 */ /* 0x000fe20000400000 */
[----:B---3--:R-:W-:Y:S01]  /*5bd0*/  @!P3 FMUL R129, R129, R129 ;  /* 0x000000818181b220 */ /* 0x008fe20000400000 */
[----:B------:R-:W-:Y:S02]  /*5be0*/  FSETP.GEU.AND P3, PT, R137, -126, PT ;  /* 0xc2fc00008900780b */ /* 0x000fe40003f6e000 */
[----:B------:R-:W-:Y:S02]  /*5bf0*/  FMNMX R140, R170, R15, !PT ;  /* 0x0000000faa8c7209 */ /* 0x000fe40007800000 */
[----:B------:R-:W2:Y:S01]  /*5c00*/  MUFU.EX2 R136, R136 ;  /* 0x0000008800887308 */ /* 0x000ea20000000800 */
[----:B------:R-:W-:Y:S01]  /*5c10*/  @!P5 FMUL R133, R133, 0.5 ;  /* 0x3f0000008585d820 */ /* 0x000fe20000400000 */
[----:B------:R-:W-:Y:S01]  /*5c20*/  FMNMX R15, R171, R140, !PT ;  /* 0x0000008cab0f7209 */ /* 0x000fe20007800000 */
[----:B-1----:R-:W-:Y:S01]  /*5c30*/  @!P4 FMUL R132, R132, R132 ;  /* 0x000000848484c220 */ /* 0x002fe20000400000 */
[----:B------:R-:W-:-:S02]  /*5c40*/  FSETP.GEU.AND P4, PT, R141, -126, PT ;  /* 0xc2fc00008d00780b */ /* 0x000fc40003f8e000 */
[----:B------:R-:W-:Y:S02]  /*5c50*/  FMNMX R140, R174, R15, !PT ;  /* 0x0000000fae8c7209 */ /* 0x000fe40007800000 */
[----:B------:R-:W1:Y:S01]  /*5c60*/  MUFU.EX2 R133, R133 ;  /* 0x0000008500857308 */ /* 0x000e620000000800 */
[----:B------:R-:W-:Y:S01]  /*5c70*/  @!P3 FMUL R137, R137, 0.5 ;  /* 0x3f0000008989b820 */ /* 0x000fe20000400000 */
[----:B------:R-:W-:-:S04]  /*5c80*/  FMNMX R15, R175, R140, !PT ;  /* 0x0000008caf0f7209 */ /* 0x000fc80007800000 */
[----:B------:R-:W-:Y:S02]  /*5c90*/  FMNMX R140, R178, R15, !PT ;  /* 0x0000000fb28c7209 */ /* 0x000fe40007800000 */
        /* <DEDUP_REMOVED lines=8> */
[----:B------:R-:W-:Y:S01]  /*5d20*/  FMNMX R140, R182, R15, !PT ;  /* 0x0000000fb68c7209 */ /* 0x000fe20007800000 */
[----:B------:R-:W-:Y:S01]  /*5d30*/  FADD R19, R10, R133 ;  /* 0x000000850a137221 */ /* 0x000fe20000000000 */
[----:B------:R-:W-:Y:S02]  /*5d40*/  F2FP.SATFINITE.E4M3.F32.PACK_AB_MERGE_C R133, RZ, R133, RZ ;  /* 0x00000085ff85723e */ /* 0x000fe400048070ff */
[----:B------:R-:W-:Y:S01]  /*5d50*/  @!P6 FMUL R149, R149, 0.5 ;  /* 0x3f0000009595e820 */ /* 0x000fe20000400000 */
[----:B---3--:R-:W-:Y:S01]  /*5d60*/  @!P3 FMUL R137, R137, R137 ;  /* 0x000000898989b220 */ /* 0x008fe20000400000 */
[----:B------:R-:W-:-:S02]  /*5d70*/  FSETP.GEU.AND P3, PT, R164, -126, PT ;  /* 0xc2fc0000a400780b */ /* 0x000fc40003f6e000 */
[----:B------:R-:W-:Y:S02]  /*5d80*/  FMNMX R15, R183, R140, !PT ;  /* 0x0000008cb70f7209 */ /* 0x000fe40007800000 */
[----:B------:R-:W1:Y:S01]  /*5d90*/  MUFU.EX2 R149, R149 ;  /* 0x0000009500957308 */ /* 0x000e620000000800 */
[----:B------:R-:W-:Y:S01]  /*5da0*/  @!P5 FMUL R145, R145, 0.5 ;  /* 0x3f0000009191d820 */ /* 0x000fe20000400000 */
[----:B------:R-:W-:Y:S01]  /*5db0*/  LOP3.LUT R133, R133, 0xff, RZ, 0xc0, !PT ;  /* 0x000000ff85857812 */ /* 0x000fe200078ec0ff */
[----:B--2---:R-:W-:Y:S01]  /*5dc0*/  @!P4 FMUL R141, R141, R141 ;  /* 0x0000008d8d8dc220 */ /* 0x004fe20000400000 */
[----:B------:R-:W-:Y:S01]  /*5dd0*/  FSETP.GEU.AND P4, PT, R153, -126, PT ;  /* 0xc2fc00009900780b */ /* 0x000fe20003f8e000 */
[----:B------:R-:W2:Y:S03]  /*5de0*/  SHFL.BFLY PT, R144, R15, 0x1, 0x1f ;  /* 0x0c201f000f907f89 */ /* 0x000ea600000e0000 */
[----:B------:R-:W3:Y:S01]  /*5df0*/  MUFU.EX2 R145, R145 ;  /* 0x0000009100917308 */ /* 0x000ee20000000800 */
[----:B------:R-:W-:-:S07]  /*5e00*/  @!P3 FMUL R164, R164, 0.5 ;  /* 0x3f000000a4a4b820 */ /* 0x000fce0000400000 */
[----:B------:R-:W4:Y:S01]  /*5e10*/  MUFU.EX2 R140, R164 ;  /* 0x000000a4008c7308 */ /* 0x000f220000000800 */
[----:B------:R-:W-:Y:S01]  /*5e20*/  @!P4 FMUL R153, R153, 0.5 ;  /* 0x3f0000009999c820 */ /* 0x000fe20000400000 */
[----:B-1----:R-:W-:Y:S01]  /*5e30*/  @!P6 FMUL R149, R149, R149 ;  /* 0x000000959595e220 */ /* 0x002fe20000400000 */
[----:B------:R-:W-:-:S05]  /*5e40*/  FSETP.GEU.AND P6, PT, R157, -126, PT ;  /* 0xc2fc00009d00780b */ /* 0x000fca0003fce000 */
[----:B------:R-:W1:Y:S01]  /*5e50*/  MUFU.EX2 R153, R153 ;  /* 0x0000009900997308 */ /* 0x000e620000000800 */
[----:B---3--:R-:W-:Y:S01]  /*5e60*/  @!P5 FMUL R145, R145, R145 ;  /* 0x000000919191d220 */ /* 0x008fe20000400000 */
[----:B------:R-:W-:Y:S02]  /*5e70*/  FSETP.GEU.AND P5, PT, R168, -126, PT ;  /* 0xc2fc0000a800780b */ /* 0x000fe40003fae000 */
[----:B--2---:R-:W-:-:S04]  /*5e80*/  FMNMX R15, R15, R144, !PT ;  /* 0x000000900f0f7209 */ /* 0x004fc80007800000 */
[----:B------:R-:W-:Y:S01]  /*5e90*/  @!P6 FMUL R157, R157, 0.5 ;  /* 0x3f0000009d9de820 */ /* 0x000fe20000400000 */
[----:B----4-:R-:W-:Y:S01]  /*5ea0*/  @!P3 FMUL R140, R140, R140 ;  /* 0x0000008c8c8cb220 */ /* 0x010fe20000400000 */
[----:B------:R-:W-:Y:S01]  /*5eb0*/  FSETP.GEU.AND P3, PT, R172, -126, PT ;  /* 0xc2fc0000ac00780b */ /* 0x000fe20003f6e000 */
[----:B------:R-:W2:Y:S03]  /*5ec0*/  SHFL.BFLY PT, R156, R15, 0x2, 0x1f ;  /* 0x0c401f000f9c7f89 */ /* 0x000ea600000e0000 */
[----:B------:R-:W3:Y:S01]  /*5ed0*/  MUFU.EX2 R157, R157 ;  /* 0x0000009d009d7308 */ /* 0x000ee20000000800 */
[----:B------:R-:W-:Y:S01]  /*5ee0*/  @!P5 FMUL R168, R168, 0.5 ;  /* 0x3f000000a8a8d820 */ /* 0x000fe20000400000 */
[----:B-1----:R-:W-:Y:S01]  /*5ef0*/  @!P4 FMUL R153, R153, R153 ;  /* 0x000000999999c220 */ /* 0x002fe20000400000 */
[----:B------:R-:W-:-:S05]  /*5f00*/  FSETP.GEU.AND P4, PT, R161, -126, PT ;  /* 0xc2fc0000a100780b */ /* 0x000fca0003f8e000 */
[----:B------:R-:W1:Y:S01]  /*5f10*/  MUFU.EX2 R144, R168 ;  /* 0x000000a800907308 */ /* 0x000e620000000800 */
[----:B------:R-:W-:-:S07]  /*5f20*/  @!P3 FMUL R172, R172, 0.5 ;  /* 0x3f000000acacb820 */ /* 0x000fce0000400000 */
[----:B------:R-:W4:Y:S01]  /*5f30*/  MUFU.EX2 R148, R172 ;  /* 0x000000ac00947308 */ /* 0x000f220000000800 */
[----:B------:R-:W-:Y:S01]  /*5f40*/  @!P4 FMUL R161, R161, 0.5 ;  /* 0x3f000000a1a1c820 */ /* 0x000fe20000400000 */
[----:B---3--:R-:W-:Y:S01]  /*5f50*/  @!P6 FMUL R157, R157, R157 ;  /* 0x0000009d9d9de220 */ /* 0x008fe20000400000 */
[----:B------:R-:W-:Y:S02]  /*5f60*/  FSETP.GEU.AND P6, PT, R177, -126, PT ;  /* 0xc2fc0000b100780b */ /* 0x000fe40003fce000 */
[----:B--2---:R-:W-:-:S03]  /*5f70*/  FMNMX R15, R15, R156, !PT ;  /* 0x0000009c0f0f7209 */ /* 0x004fc60007800000 */
[----:B------:R-:W2:Y:S01]  /*5f80*/  MUFU.EX2 R161, R161 ;  /* 0x000000a100a17308 */ /* 0x000ea20000000800 */
[----:B-1----:R-:W-:Y:S01]  /*5f90*/  @!P5 FMUL R144, R144, R144 ;  /* 0x000000909090d220 */ /* 0x002fe20000400000 */
[----:B------:R-:W-:-:S06]  /*5fa0*/  FSETP.GEU.AND P5, PT, R152, -126, PT ;  /* 0xc2fc00009800780b */ /* 0x000fcc0003fae000 */
[----:B------:R-:W-:Y:S01]  /*5fb0*/  @!P6 FMUL R177, R177, 0.5 ;  /* 0x3f000000b1b1e820 */ /* 0x000fe20000400000 */
[----:B----4-:R-:W-:Y:S01]  /*5fc0*/  @!P3 FMUL R148, R148, R148 ;  /* 0x000000949494b220 */ /* 0x010fe20000400000 */
[C---:B------:R-:W-:Y:S02]  /*5fd0*/  FSETP.NEU.AND P3, PT, R15.reuse, -INF , PT ;  /* 0xff8000000f00780b */ /* 0x040fe40003f6d000 */
[----:B------:R-:W1:Y:S02]  /*5fe0*/  MUFU.EX2 R165, R177 ;  /* 0x000000b100a57308 */ /* 0x000e640000000800 */
[----:B------:R-:W-:Y:S01]  /*5ff0*/  FSEL R168, R15, RZ, P3 ;  /* 0x000000ff0fa87208 */ /* 0x000fe20001800000 */
[----:B------:R-:W-:Y:S01]  /*6000*/  @!P5 FMUL R152, R152, 0.5 ;  /* 0x3f0000009898d820 */ /* 0x000fe20000400000 */
[----:B------:R-:W-:Y:S01]  /*6010*/  FSETP.GEU.AND P3, PT, R180, -126, PT ;  /* 0xc2fc0000b400780b */ /* 0x000fe20003f6e000 */
[----:B--2---:R-:W-:Y:S01]  /*6020*/  @!P4 FMUL R161, R161, R161 ;  /* 0x000000a1a1a1c220 */ /* 0x004fe20000400000 */
[----:B------:R-:W-:Y:S01]  /*6030*/  FSETP.GEU.AND P4, PT, R181, -126, PT ;  /* 0xc2fc0000b500780b */ /* 0x000fe20003f8e000 */
[C---:B------:R-:W-:Y:S01]  /*6040*/  FMUL R164, R168.reuse, UR33 ;  /* 0x00000021a8a47c20 */ /* 0x040fe20008400000 */
[----:B------:R-:W-:-:S01]  /*6050*/  FADD R168, -R168, R17 ;  /* 0x00000011a8a87221 */ /* 0x000fc20000000100 */
[----:B------:R-:W2:Y:S02]  /*6060*/  MUFU.EX2 R152, R152 ;  /* 0x0000009800987308 */ /* 0x000ea40000000800 */
[----:B------:R-:W-:-:S01]  /*6070*/  FFMA R160, R123, UR33, -R164 ;  /* 0x000000217ba07c23 */ /* 0x000fc200080008a4 */
[--C-:B------:R-:W-:Y:S01]  /*6080*/  FFMA R156, R122, UR33, -R164.reuse ;  /* 0x000000217a9c7c23 */ /* 0x100fe200080008a4 */
[----:B------:R-:W-:-:S01]  /*6090*/  FFMA R169, R126, UR33, -R164 ;  /* 0x000000217ea97c23 */ /* 0x000fc200080008a4 */
[--C-:B------:R-:W-:Y:S01]  /*60a0*/  FFMA R172, R127, UR33, -R164.reuse ;  /* 0x000000217fac7c23 */ /* 0x100fe200080008a4 */
[----:B------:R-:W-:-:S01]  /*60b0*/  FFMA R173, R130, UR33, -R164 ;  /* 0x0000002182ad7c23 */ /* 0x000fc200080008a4 */
[--C-:B------:R-:W-:Y:S01]  /*60c0*/  FFMA R176, R142, UR33, -R164.reuse ;  /* 0x000000218eb07c23 */ /* 0x100fe200080008a4 */
[----:B------:R-:W-:Y:S01]  /*60d0*/  @!P3 FMUL R180, R180, 0.5 ;  /* 0x3f000000b4b4b820 */ /* 0x000fe20000400000 */
[----:B-1----:R-:W-:Y:S01]  /*60e0*/  @!P6 FMUL R165, R165, R165 ;  /* 0x000000a5a5a5e220 */ /* 0x002fe20000400000 */
[----:B------:R-:W-:Y:S01]  /*60f0*/  @!P4 FMUL R181, R181, 0.5 ;  /* 0x3f000000b5b5c820 */ /* 0x000fe20000400000 */
[----:B------:R-:W-:Y:S01]  /*6100*/  FSETP.GEU.AND P6, PT, R160, -126, PT ;  /* 0xc2fc0000a000780b */ /* 0x000fe20003fce000 */
[----:B------:R1:W3:Y:S01]  /*6110*/  MUFU.EX2 R122, R180 ;  /* 0x000000b4007a7308 */ /* 0x0002e20000000800 */
[----:B------:R-:W-:-:S01]  /*6120*/  FFMA R177, R163, UR33, -R164 ;  /* 0x00000021a3b17c23 */ /* 0x000fc200080008a4 */
[--C-:B------:R-:W-:Y:S01]  /*6130*/  FFMA R170, R170, UR33, -R164.reuse ;  /* 0x00000021aaaa7c23 */ /* 0x100fe200080008a4 */
[----:B------:R-:W-:-:S01]  /*6140*/  FFMA R178, R178, UR33, -R164 ;  /* 0x00000021b2b27c23 */ /* 0x000fc200080008a4 */
[--C-:B------:R-:W-:Y:S01]  /*6150*/  FFMA R179, R179, UR33, -R164.reuse ;  /* 0x00000021b3b37c23 */ /* 0x100fe200080008a4 */
[----:B--2---:R-:W-:Y:S01]  /*6160*/  @!P5 FMUL R152, R152, R152 ;  /* 0x000000989898d220 */ /* 0x004fe20000400000 */
[----:B------:R-:W-:Y:S01]  /*6170*/  FSETP.GEU.AND P5, PT, R156, -126, PT ;  /* 0xc2fc00009c00780b */ /* 0x000fe20003fae000 */
[----:B------:R-:W-:-:S01]  /*6180*/  FFMA R185, R182, UR33, -R164 ;  /* 0x00000021b6b97c23 */ /* 0x000fc200080008a4 */
[----:B------:R-:W2:Y:S01]  /*6190*/  MUFU.EX2 R123, R181 ;  /* 0x000000b5007b7308 */ /* 0x000ea20000000800 */
[----:B-1----:R-:W-:-:S01]  /*61a0*/  FFMA R180, R166, UR33, -R164 ;  /* 0x00000021a6b47c23 */ /* 0x002fc200080008a4 */
[----:B------:R-:W-:Y:S01]  /*61b0*/  FFMA R186, R183, UR33, -R164 ;  /* 0x00000021b7ba7c23 */ /* 0x000fe200080008a4 */
[----:B------:R-:W-:Y:S01]  /*61c0*/  FMUL R168, R168, UR33 ;  /* 0x00000021a8a87c20 */ /* 0x000fe20008400000 */
[----:B------:R-:W-:-:S04]  /*61d0*/  @!P6 FMUL R160, R160, 0.5 ;  /* 0x3f000000a0a0e820 */ /* 0x000fc80000400000 */
[----:B------:R1:W4:Y:S01]  /*61e0*/  MUFU.EX2 R127, R160 ;  /* 0x000000a0007f7308 */ /* 0x0003220000000800 */
[----:B---3--:R-:W-:Y:S01]  /*61f0*/  @!P3 FMUL R122, R122, R122 ;  /* 0x0000007a7a7ab220 */ /* 0x008fe20000400000 */
[----:B------:R-:W-:Y:S01]  /*6200*/  FSETP.GEU.AND P3, PT, R169, -126, PT ;  /* 0xc2fc0000a900780b */ /* 0x000fe20003f6e000 */
[----:B------:R-:W-:-:S05]  /*6210*/  @!P5 FMUL R156, R156, 0.5 ;  /* 0x3f0000009c9cd820 */ /* 0x000fca0000400000 */
[----:B------:R3:W5:Y:S01]  /*6220*/  MUFU.EX2 R126, R156 ;  /* 0x0000009c007e7308 */ /* 0x0007620000000800 */
[----:B--2---:R-:W-:Y:S01]  /*6230*/  @!P4 FMUL R123, R123, R123 ;  /* 0x0000007b7b7bc220 */ /* 0x004fe20000400000 */
[----:B------:R-:W-:Y:S01]  /*6240*/  FSETP.GEU.AND P4, PT, R172, -126, PT ;  /* 0xc2fc0000ac00780b */ /* 0x000fe20003f8e000 */
[----:B-1----:R-:W-:-:S04]  /*6250*/  FFMA R160, R134, UR33, -R164 ;  /* 0x0000002186a07c23 */ /* 0x002fc800080008a4 */
[----:B------:R-:W-:Y:S01]  /*6260*/  @!P3 FMUL R169, R169, 0.5 ;  /* 0x3f000000a9a9b820 */ /* 0x000fe20000400000 */
[----:B---3--:R-:W-:-:S01]  /*6270*/  FFMA R156, R131, UR33, -R164 ;  /* 0x00000021839c7c23 */ /* 0x008fc200080008a4 */
[----:B----4-:R-:W-:Y:S02]  /*6280*/  @!P6 FMUL R127, R127, R127 ;  /* 0x0000007f7f7fe220 */ /* 0x010fe40000400000 */
[----:B------:R1:W2:Y:S02]  /*6290*/  MUFU.EX2 R130, R169 ;  /* 0x000000a900827308 */ /* 0x0002a40000000800 */
[----:B------:R-:W-:Y:S02]  /*62a0*/  FSETP.GEU.AND P6, PT, R156, -126, PT ;  /* 0xc2fc00009c00780b */ /* 0x000fe40003fce000 */
[----:B------:R-:W-:Y:S01]  /*62b0*/  @!P4 FMUL R172, R172, 0.5 ;  /* 0x3f000000acacc820 */ /* 0x000fe20000400000 */
[----:B-----5:R-:W-:Y:S01]  /*62c0*/  @!P5 FMUL R126, R126, R126 ;  /* 0x0000007e7e7ed220 */ /* 0x020fe20000400000 */
[----:B------:R-:W-:-:S02]  /*62d0*/  FSETP.GEU.AND P5, PT, R173, -126, PT ;  /* 0xc2fc0000ad00780b */ /* 0x000fc40003fae000 */
[----:B------:R3:W4:Y:S01]  /*62e0*/  MUFU.EX2 R131, R172 ;  /* 0x000000ac00837308 */ /* 0x0007220000000800 */
[----:B-1----:R-:W-:-:S06]  /*62f0*/  FFMA R169, R135, UR33, -R164 ;  /* 0x0000002187a97c23 */ /* 0x002fcc00080008a4 */
[----:B------:R-:W-:Y:S01]  /*6300*/  @!P6 FMUL R156, R156, 0.5 ;  /* 0x3f0000009c9ce820 */ /* 0x000fe20000400000 */
[----:B--2---:R-:W-:Y:S01]  /*6310*/  @!P3 FMUL R130, R130, R130 ;  /* 0x000000828282b220 */ /* 0x004fe20000400000 */
[----:B------:R-:W-:Y:S01]  /*6320*/  FSETP.GEU.AND P3, PT, R160, -126, PT ;  /* 0xc2fc0000a000780b */ /* 0x000fe20003f6e000 */
[----:B---3--:R-:W-:-:S01]  /*6330*/  FFMA R172, R138, UR33, -R164 ;  /* 0x000000218aac7c23 */ /* 0x008fc200080008a4 */
[----:B------:R-:W1:Y:S01]  /*6340*/  MUFU.EX2 R135, R156 ;  /* 0x0000009c00877308 */ /* 0x000e620000000800 */
[----:B------:R-:W-:Y:S01]  /*6350*/  @!P5 FMUL R173, R173, 0.5 ;  /* 0x3f000000adadd820 */ /* 0x000fe20000400000 */
[----:B----4-:R-:W-:Y:S01]  /*6360*/  @!P4 FMUL R131, R131, R131 ;  /* 0x000000838383c220 */ /* 0x010fe20000400000 */
[----:B------:R-:W-:-:S05]  /*6370*/  FSETP.GEU.AND P4, PT, R169, -126, PT ;  /* 0xc2fc0000a900780b */ /* 0x000fca0003f8e000 */
[----:B------:R2:W3:Y:S03]  /*6380*/  MUFU.EX2 R134, R173 ;  /* 0x000000ad00867308 */ /* 0x0004e60000000800 */
[----:B------:R-:W-:-:S05]  /*6390*/  @!P3 FMUL R160, R160, 0.5 ;  /* 0x3f000000a0a0b820 */ /* 0x000fca0000400000 */
[----:B------:R4:W5:Y:S01]  /*63a0*/  MUFU.EX2 R138, R160 ;  /* 0x000000a0008a7308 */ /* 0x0009620000000800 */
[----:B--2---:R-:W-:-:S01]  /*63b0*/  FFMA R173, R139, UR33, -R164 ;  /* 0x000000218bad7c23 */ /* 0x004fc200080008a4 */
[----:B-1----:R-:W-:Y:S01]  /*63c0*/  @!P6 FMUL R135, R135, R135 ;  /* 0x000000878787e220 */ /* 0x002fe20000400000 */
[----:B------:R-:W-:-:S03]  /*63d0*/  @!P4 FMUL R169, R169, 0.5 ;  /* 0x3f000000a9a9c820 */ /* 0x000fc60000400000 */
[----:B------:R-:W-:Y:S02]  /*63e0*/  FSETP.GEU.AND P6, PT, R173, -126, PT ;  /* 0xc2fc0000ad00780b */ /* 0x000fe40003fce000 */
[----:B------:R1:W2:Y:S01]  /*63f0*/  MUFU.EX2 R139, R169 ;  /* 0x000000a9008b7308 */ /* 0x0002a20000000800 */
[----:B---3--:R-:W-:Y:S01]  /*6400*/  @!P5 FMUL R134, R134, R134 ;  /* 0x000000868686d220 */ /* 0x008fe20000400000 */
[----:B------:R-:W-:Y:S01]  /*6410*/  FSETP.GEU.AND P5, PT, R172, -126, PT ;  /* 0xc2fc0000ac00780b */ /* 0x000fe20003fae000 */
[----:B----4-:R-:W-:-:S01]  /*6420*/  FFMA R160, R143, UR33, -R164 ;  /* 0x000000218fa07c23 */ /* 0x010fc200080008a4 */
[----:B-----5:R-:W-:Y:S01]  /*6430*/  @!P3 FMUL R138, R138, R138 ;  /* 0x0000008a8a8ab220 */ /* 0x020fe20000400000 */
[----:B------:R-:W-:-:S06]  /*6440*/  FSETP.GEU.AND P3, PT, R176, -126, PT ;  /* 0xc2fc0000b000780b */ /* 0x000fcc0003f6e000 */
[----:B------:R-:W-:Y:S01]  /*6450*/  @!P6 FMUL R173, R173, 0.5 ;  /* 0x3f000000adade820 */ /* 0x000fe20000400000 */
[----:B-1----:R-:W-:-:S03]  /*6460*/  FFMA R169, R146, UR33, -R164 ;  /* 0x0000002192a97c23 */ /* 0x002fc600080008a4 */
[----:B------:R1:W3:Y:S01]  /*6470*/  MUFU.EX2 R143, R173 ;  /* 0x000000ad008f7308 */ /* 0x0002e20000000800 */
[----:B------:R-:W-:Y:S01]  /*6480*/  @!P5 FMUL R172, R172, 0.5 ;  /* 0x3f000000acacd820 */ /* 0x000fe20000400000 */
[----:B--2---:R-:W-:Y:S01]  /*6490*/  @!P4 FMUL R139, R139, R139 ;  /* 0x0000008b8b8bc220 */ /* 0x004fe20000400000 */
[----:B------:R-:W-:-:S05]  /*64a0*/  FSETP.GEU.AND P4, PT, R160, -126, PT ;  /* 0xc2fc0000a000780b */ /* 0x000fca0003f8e000 */
[----:B------:R2:W4:Y:S01]  /*64b0*/  MUFU.EX2 R142, R172 ;  /* 0x000000ac008e7308 */ /* 0x0005220000000800 */
[----:B------:R-:W-:Y:S01]  /*64c0*/  @!P3 FMUL R176, R176, 0.5 ;  /* 0x3f000000b0b0b820 */ /* 0x000fe20000400000 */
[----:B-1----:R-:W-:-:S06]  /*64d0*/  FFMA R173, R150, UR33, -R164 ;  /* 0x0000002196ad7c23 */ /* 0x002fcc00080008a4 */
[----:B------:R1:W5:Y:S01]  /*64e0*/  MUFU.EX2 R146, R176 ;  /* 0x000000b000927308 */ /* 0x0003620000000800 */
[----:B--2---:R-:W-:-:S01]  /*64f0*/  FFMA R172, R147, UR33, -R164 ;  /* 0x0000002193ac7c23 */ /* 0x004fc200080008a4 */
[----:B---3--:R-:W-:Y:S01]  /*6500*/  @!P6 FMUL R143, R143, R143 ;  /* 0x0000008f8f8fe220 */ /* 0x008fe20000400000 */
[----:B------:R-:W-:-:S03]  /*6510*/  @!P4 FMUL R160, R160, 0.5 ;  /* 0x3f000000a0a0c820 */ /* 0x000fc60000400000 */
[----:B------:R-:W-:Y:S02]  /*6520*/  FSETP.GEU.AND P6, PT, R172, -126, PT ;  /* 0xc2fc0000ac00780b */ /* 0x000fe40003fce000 */
[----:B------:R2:W3:Y:S01]  /*6530*/  MUFU.EX2 R147, R160 ;  /* 0x000000a000937308 */ /* 0x0004e20000000800 */
[----:B----4-:R-:W-:Y:S01]  /*6540*/  @!P5 FMUL R142, R142, R142 ;  /* 0x0000008e8e8ed220 */ /* 0x010fe20000400000 */
[----:B------:R-:W-:Y:S01]  /*6550*/  FSETP.GEU.AND P5, PT, R169, -126, PT ;  /* 0xc2fc0000a900780b */ /* 0x000fe20003fae000 */
[----:B-1----:R-:W-:-:S01]  /*6560*/  FFMA R176, R151, UR33, -R164 ;  /* 0x0000002197b07c23 */ /* 0x002fc200080008a4 */
[----:B-----5:R-:W-:Y:S01]  /*6570*/  @!P3 FMUL R146, R146, R146 ;  /* 0x000000929292b220 */ /* 0x020fe20000400000 */
[----:B------:R-:W-:-:S06]  /*6580*/  FSETP.GEU.AND P3, PT, R173, -126, PT ;  /* 0xc2fc0000ad00780b */ /* 0x000fcc0003f6e000 */
[----:B------:R-:W-:Y:S01]  /*6590*/  @!P6 FMUL R172, R172, 0.5 ;  /* 0x3f000000acace820 */ /* 0x000fe20000400000 */
[----:B--2---:R-:W-:-:S03]  /*65a0*/  FFMA R160, R154, UR33, -R164 ;  /* 0x000000219aa07c23 */ /* 0x004fc600080008a4 */
[----:B------:R1:W2:Y:S01]  /*65b0*/  MUFU.EX2 R150, R172 ;  /* 0x000000ac00967308 */ /* 0x0002a20000000800 */
[----:B------:R-:W-:Y:S01]  /*65c0*/  @!P5 FMUL R169, R169, 0.5 ;  /* 0x3f000000a9a9d820 */ /* 0x000fe20000400000 */
[----:B---3--:R-:W-:Y:S01]  /*65d0*/  @!P4 FMUL R147, R147, R147 ;  /* 0x000000939393c220 */ /* 0x008fe20000400000 */
[----:B------:R-:W-:-:S05]  /*65e0*/  FSETP.GEU.AND P4, PT, R176, -126, PT ;  /* 0xc2fc0000b000780b */ /* 0x000fca0003f8e000 */
[----:B------:R3:W4:Y:S01]  /*65f0*/  MUFU.EX2 R156, R169 ;  /* 0x000000a9009c7308 */ /* 0x0007220000000800 */
[----:B------:R-:W-:Y:S01]  /*6600*/  @!P3 FMUL R173, R173, 0.5 ;  /* 0x3f000000adadb820 */ /* 0x000fe20000400000 */
[----:B-1----:R-:W-:-:S06]  /*6610*/  FFMA R172, R158, UR33, -R164 ;  /* 0x000000219eac7c23 */ /* 0x002fcc00080008a4 */
[----:B------:R1:W5:Y:S01]  /*6620*/  MUFU.EX2 R154, R173 ;  /* 0x000000ad009a7308 */ /* 0x0003620000000800 */
[----:B---3--:R-:W-:-:S01]  /*6630*/  FFMA R169, R155, UR33, -R164 ;  /* 0x000000219ba97c23 */ /* 0x008fc200080008a4 */
[----:B--2---:R-:W-:Y:S01]  /*6640*/  @!P6 FMUL R150, R150, R150 ;  /* 0x000000969696e220 */ /* 0x004fe20000400000 */
        /* <DEDUP_REMOVED lines=10> */
[----:B------:R-:W1:Y:S01]  /*66f0*/  MUFU.EX2 R158, R169 ;  /* 0x000000a9009e7308 */ /* 0x000e620000000800 */
[----:B------:R-:W-:Y:S01]  /*6700*/  @!P5 FMUL R160, R160, 0.5 ;  /* 0x3f000000a0a0d820 */ /* 0x000fe20000400000 */
[----:B---3--:R-:W-:Y:S01]  /*6710*/  @!P4 FMUL R151, R151, R151 ;  /* 0x000000979797c220 */ /* 0x008fe20000400000 */
[----:B------:R-:W-:-:S05]  /*6720*/  FSETP.GEU.AND P4, PT, R173, -126, PT ;  /* 0xc2fc0000ad00780b */ /* 0x000fca0003f8e000 */
[----:B------:R-:W2:Y:S01]  /*6730*/  MUFU.EX2 R155, R160 ;  /* 0x000000a0009b7308 */ /* 0x000ea20000000800 */
[----:B------:R-:W-:-:S07]  /*6740*/  @!P3 FMUL R172, R172, 0.5 ;  /* 0x3f000000acacb820 */ /* 0x000fce0000400000 */
[----:B------:R3:W4:Y:S01]  /*6750*/  MUFU.EX2 R159, R172 ;  /* 0x000000ac009f7308 */ /* 0x0007220000000800 */
[----:B-1----:R-:W-:Y:S01]  /*6760*/  @!P6 FMUL R158, R158, R158 ;  /* 0x0000009e9e9ee220 */ /* 0x002fe20000400000 */
[----:B------:R-:W-:Y:S01]  /*6770*/  @!P4 FMUL R173, R173, 0.5 ;  /* 0x3f000000adadc820 */ /* 0x000fe20000400000 */
[----:B------:R-:W-:-:S05]  /*6780*/  FSETP.GEU.AND P6, PT, R177, -126, PT ;  /* 0xc2fc0000b100780b */ /* 0x000fca0003fce000 */
[----:B------:R1:W5:Y:S01]  /*6790*/  MUFU.EX2 R160, R173 ;  /* 0x000000ad00a07308 */ /* 0x0003620000000800 */
[----:B--2---:R-:W-:Y:S01]  /*67a0*/  @!P5 FMUL R155, R155, R155 ;  /* 0x0000009b9b9bd220 */ /* 0x004fe20000400000 */
[----:B------:R-:W-:Y:S01]  /*67b0*/  FSETP.GEU.AND P5, PT, R176, -126, PT ;  /* 0xc2fc0000b000780b */ /* 0x000fe20003fae000 */
[----:B---3--:R-:W-:-:S02]  /*67c0*/  FFMA R172, R171, UR33, -R164 ;  /* 0x00000021abac7c23 */ /* 0x008fc400080008a4 */
[----:B------:R-:W-:Y:S01]  /*67d0*/  FADD R187, R126, R155 ;  /* 0x0000009b7ebb7221 */ /* 0x000fe20000000000 */
[----:B------:R-:W-:Y:S02]  /*67e0*/  F2FP.SATFINITE.E4M3.F32.PACK_AB_MERGE_C R155, RZ, R155, RZ ;  /* 0x0000009bff9b723e */ /* 0x000fe400048070ff */
[----:B------:R-:W-:Y:S01]  /*67f0*/  @!P6 FMUL R177, R177, 0.5 ;  /* 0x3f000000b1b1e820 */ /* 0x000fe20000400000 */
[----:B----4-:R-:W-:Y:S01]  /*6800*/  @!P3 FMUL R159, R159, R159 ;  /* 0x0000009f9f9fb220 */ /* 0x010fe20000400000 */
[----:B------:R-:W-:Y:S01]  /*6810*/  FSETP.GEU.AND P3, PT, R180, -126, PT ;  /* 0xc2fc0000b400780b */ /* 0x000fe20003f6e000 */
[----:B-1----:R-:W-:-:S01]  /*6820*/  FFMA R173, R174, UR33, -R164 ;  /* 0x00000021aead7c23 */ /* 0x002fc200080008a4 */
[----:B------:R1:W2:Y:S01]  /*6830*/  MUFU.EX2 R162, R177 ;  /* 0x000000b100a27308 */ /* 0x0002a20000000800 */
[----:B------:R-:W-:-:S01]  /*6840*/  FFMA R174, R167, UR33, -R164 ;  /* 0x00000021a7ae7c23 */ /* 0x000fc200080008a4 */
[----:B------:R-:W-:Y:S01]  /*6850*/  F2FP.SATFINITE.E4M3.F32.PACK_AB_MERGE_C R126, RZ, R126, RZ ;  /* 0x0000007eff7e723e */ /* 0x000fe200048070ff */
[----:B------:R-:W-:Y:S01]  /*6860*/  @!P5 FMUL R176, R176, 0.5 ;  /* 0x3f000000b0b0d820 */ /* 0x000fe20000400000 */
[----:B-----5:R-:W-:Y:S01]  /*6870*/  @!P4 FMUL R160, R160, R160 ;  /* 0x000000a0a0a0c220 */ /* 0x020fe20000400000 */
[----:B------:R-:W-:-:S03]  /*6880*/  FSETP.GEU.AND P4, PT, R170, -126, PT ;  /* 0xc2fc0000aa00780b */ /* 0x000fc60003f8e000 */
[----:B------:R3:W4:Y:S01]  /*6890*/  MUFU.EX2 R163, R176 ;  /* 0x000000b000a37308 */ /* 0x0007220000000800 */
[----:B-1----:R-:W-:-:S01]  /*68a0*/  FADD R177, R129, R122 ;  /* 0x0000007a81b17221 */ /* 0x002fc20000000000 */
[----:B------:R-:W-:Y:S01]  /*68b0*/  F2FP.SATFINITE.E4M3.F32.PACK_AB_MERGE_C R129, RZ, R129, RZ ;  /* 0x00000081ff81723e */ /* 0x000fe200048070ff */
[----:B------:R-:W-:Y:S01]  /*68c0*/  @!P3 FMUL R180, R180, 0.5 ;  /* 0x3f000000b4b4b820 */ /* 0x000fe20000400000 */
[----:B------:R-:W-:-:S04]  /*68d0*/  F2FP.SATFINITE.E4M3.F32.PACK_AB_MERGE_C R122, RZ, R122, RZ ;  /* 0x0000007aff7a723e */ /* 0x000fc800048070ff */
[----:B------:R1:W5:Y:S01]  /*68e0*/  MUFU.EX2 R169, R180 ;  /* 0x000000b400a97308 */ /* 0x0003620000000800 */
[----:B--2---:R-:W-:Y:S01]  /*68f0*/  @!P6 FMUL R162, R162, R162 ;  /* 0x000000a2a2a2e220 */ /* 0x004fe20000400000 */
[----:B------:R-:W-:Y:S01]  /*6900*/  FSETP.GEU.AND P6, PT, R173, -126, PT ;  /* 0xc2fc0000ad00780b */ /* 0x000fe20003fce000 */
[----:B------:R-:W-:Y:S01]  /*6910*/  @!P4 FMUL R170, R170, 0.5 ;  /* 0x3f000000aaaac820 */ /* 0x000fe20000400000 */
[----:B---3--:R-:W-:Y:S01]  /*6920*/  FADD R176, R121, R148 ;  /* 0x0000009479b07221 */ /* 0x008fe20000000000 */
[----:B------:R-:W-:Y:S02]  /*6930*/  F2FP.SATFINITE.E4M3.F32.PACK_AB_MERGE_C R121, RZ, R121, RZ ;  /* 0x00000079ff79723e */ /* 0x000fe400048070ff */
[----:B------:R-:W-:Y:S01]  /*6940*/  LOP3.LUT R122, R122, 0xff, RZ, 0xc0, !PT ;  /* 0x000000ff7a7a7812 */ /* 0x000fe200078ec0ff */
[----:B------:R2:W3:Y:S01]  /*6950*/  MUFU.EX2 R171, R170 ;  /* 0x000000aa00ab7308 */ /* 0x0004e20000000800 */
[----:B----4-:R-:W-:Y:S01]  /*6960*/  @!P5 FMUL R163, R163, R163 ;  /* 0x000000a3a3a3d220 */ /* 0x010fe20000400000 */
[----:B------:R-:W-:Y:S01]  /*6970*/  FSETP.GEU.AND P5, PT, R172, -126, PT ;  /* 0xc2fc0000ac00780b */ /* 0x000fe20003fae000 */
[----:B-1----:R-:W-:-:S01]  /*6980*/  FFMA R180, R175, UR33, -R164 ;  /* 0x00000021afb47c23 */ /* 0x002fc200080008a4 */
[----:B------:R-:W-:Y:S01]  /*6990*/  FADD R175, R125, R152 ;  /* 0x000000987daf7221 */ /* 0x000fe20000000000 */
[----:B------:R-:W-:-:S02]  /*69a0*/  F2FP.SATFINITE.E4M3.F32.PACK_AB_MERGE_C R125, RZ, R125, RZ ;  /* 0x0000007dff7d723e */ /* 0x000fc400048070ff */
[----:B------:R-:W-:Y:S01]  /*69b0*/  @!P6 FMUL R173, R173, 0.5 ;  /* 0x3f000000adade820 */ /* 0x000fe20000400000 */
[----:B------:R-:W-:Y:S01]  /*69c0*/  F2FP.SATFINITE.E4M3.F32.PACK_AB_MERGE_C R148, RZ, R148, RZ ;  /* 0x00000094ff94723e */ /* 0x000fe200048070ff */
[----:B-----5:R-:W-:Y:S01]  /*69d0*/  @!P3 FMUL R169, R169, R169 ;  /* 0x000000a9a9a9b220 */ /* 0x020fe20000400000 */
[----:B------:R-:W-:Y:S01]  /*69e0*/  FSETP.GEU.AND P3, PT, R178, -126, PT ;  /* 0xc2fc0000b200780b */ /* 0x000fe20003f6e000 */
[----:B--2---:R-:W-:Y:S01]  /*69f0*/  FADD R170, R23, R144 ;  /* 0x0000009017aa7221 */ /* 0x004fe20000000000 */
[----:B------:R-:W-:Y:S01]  /*6a00*/  LOP3.LUT R125, R125, 0xff, RZ, 0xc0, !PT ;  /* 0x000000ff7d7d7812 */ /* 0x000fe200078ec0ff */
[----:B------:R-:W1:Y:S01]  /*6a10*/  MUFU.EX2 R173, R173 ;  /* 0x000000ad00ad7308 */ /* 0x000e620000000800 */
[----:B------:R-:W-:Y:S01]  /*6a20*/  LOP3.LUT R148, R148, 0xff, RZ, 0xc0, !PT ;  /* 0x000000ff94947812 */ /* 0x000fe200078ec0ff */
[----:B------:R-:W-:Y:S01]  /*6a30*/  @!P5 FMUL R172, R172, 0.5 ;  /* 0x3f000000acacd820 */ /* 0x000fe20000400000 */
[----:B------:R-:W-:Y:S01]  /*6a40*/  F2FP.SATFINITE.E4M3.F32.PACK_AB_MERGE_C R144, RZ, R144, RZ ;  /* 0x00000090ff90723e */ /* 0x000fe200048070ff */
[----:B---3--:R-:W-:Y:S01]  /*6a50*/  @!P4 FMUL R171, R171, R171 ;  /* 0x000000abababc220 */ /* 0x008fe20000400000 */
[----:B------:R-:W-:-:S02]  /*6a60*/  FSETP.GEU.AND P4, PT, R179, -126, PT ;  /* 0xc2fc0000b300780b */ /* 0x000fc40003f8e000 */
[----:B------:R-:W-:Y:S01]  /*6a70*/  F2FP.SATFINITE.E4M3.F32.PACK_AB_MERGE_C R152, RZ, R152, RZ ;  /* 0x00000098ff98723e */ /* 0x000fe200048070ff */
[----:B------:R2:W3:Y:S01]  /*6a80*/  MUFU.EX2 R166, R172 ;  /* 0x000000ac00a67308 */ /* 0x0004e20000000800 */
[----:B------:R-:W-:-:S01]  /*6a90*/  FADD R188, R142, R171 ;  /* 0x000000ab8ebc7221 */ /* 0x000fc20000000000 */
[----:B------:R-:W-:Y:S01]  /*6aa0*/  @!P3 FMUL R178, R178, 0.5 ;  /* 0x3f000000b2b2b820 */ /* 0x000fe20000400000 */
[----:B------:R-:W-:Y:S02]  /*6ab0*/  F2FP.SATFINITE.E4M3.F32.PACK_AB_MERGE_C R142, RZ, R142, RZ ;  /* 0x0000008eff8e723e */ /* 0x000fe400048070ff */
[----:B------:R-:W-:Y:S01]  /*6ac0*/  FADD R191, R187, R188 ;  /* 0x000000bcbbbf7221 */ /* 0x000fe20000000000 */
[----:B------:R-:W-:-:S01]  /*6ad0*/  FADD R187, R135, R162 ;  /* 0x000000a287bb7221 */ /* 0x000fc20000000000 */
[----:B------:R-:W-:Y:S01]  /*6ae0*/  F2FP.SATFINITE.E4M3.F32.PACK_AB_MERGE_C R135, RZ, R135, RZ ;  /* 0x00000087ff87723e */ /* 0x000fe200048070ff */
[----:B------:R4:W5:Y:S01]  /*6af0*/  MUFU.EX2 R167, R178 ;  /* 0x000000b200a77308 */ /* 0x0009620000000800 */
[----:B-1----:R-:W-:Y:S01]  /*6b00*/  @!P6 FMUL R173, R173, R173 ;  /* 0x000000adadade220 */ /* 0x002fe20000400000 */
[----:B------:R-:W-:Y:S01]  /*6b10*/  @!P4 FMUL R179, R179, 0.5 ;  /* 0x3f000000b3b3c820 */ /* 0x000fe20000400000 */
[----:B------:R-:W-:Y:S01]  /*6b20*/  FSETP.GEU.AND P6, PT, R180, -126, PT ;  /* 0xc2fc0000b400780b */ /* 0x000fe20003fce000 */
[----:B--2---:R-:W-:Y:S01]  /*6b30*/  FADD R172, R120, R157 ;  /* 0x0000009d78ac7221 */ /* 0x004fe20000000000 */
[----:B------:R-:W-:-:S01]  /*6b40*/  FADD R188, R146, R173 ;  /* 0x000000ad92bc7221 */ /* 0x000fc20000000000 */
[----:B------:R-:W-:-:S02]  /*6b50*/  F2FP.SATFINITE.E4M3.F32.PACK_AB_MERGE_C R120, RZ, R120, RZ ;  /* 0x00000078ff78723e */ /* 0x000fc400048070ff */
[----:B------:R1:W2:Y:S01]  /*6b60*/  MUFU.EX2 R17, R179 ;  /* 0x000000b300117308 */ /* 0x0002a20000000800 */
[----:B---3--:R-:W-:Y:S01]  /*6b70*/  @!P5 FMUL R166, R166, R166 ;  /* 0x000000a6a6a6d220 */ /* 0x008fe20000400000 */
[----:B------:R-:W-:Y:S01]  /*6b80*/  FSETP.GEU.AND P5, PT, R174, -126, PT ;  /* 0xc2fc0000ae00780b */ /* 0x000fe20003fae000 */
[----:B----4-:R-:W-:-:S01]  /*6b90*/  FADD R178, R19, R170 ;  /* 0x000000aa13b27221 */ /* 0x010fc20000000000 */
[----:B------:R-:W-:Y:S01]  /*6ba0*/  FADD R170, R18, R145 ;  /* 0x0000009112aa7221 */ /* 0x000fe20000000000 */
[----:B------:R-:W-:-:S01]  /*6bb0*/  FADD R19, R11, R136 ;  /* 0x000000880b137221 */ /* 0x000fc20000000000 */
[----:B------:R-:W-:Y:S01]  /*6bc0*/  FADD R189, R143, R166 ;  /* 0x000000a68fbd7221 */ /* 0x000fe20000000000 */
[----:B------:R-:W-:Y:S01]  /*6bd0*/  F2FP.SATFINITE.E4M3.F32.PACK_AB_MERGE_C R11, RZ, R11, RZ ;  /* 0x0000000bff0b723e */ /* 0x000fe200048070ff */
[----:B------:R-:W-:Y:S01]  /*6be0*/  @!P6 FMUL R180, R180, 0.5 ;  /* 0x3f000000b4b4e820 */ /* 0x000fe20000400000 */
[----:B-----5:R-:W-:Y:S01]  /*6bf0*/  @!P3 FMUL R167, R167, R167 ;  /* 0x000000a7a7a7b220 */ /* 0x020fe20000400000 */
[----:B------:R-:W-:Y:S01]  /*6c00*/  FSETP.GEU.AND P3, PT, R185, -126, PT ;  /* 0xc2fc0000b900780b */ /* 0x000fe20003f6e000 */
[----:B------:R-:W-:-:S01]  /*6c10*/  FADD R181, R170, R175 ;  /* 0x000000afaab57221 */ /* 0x000fc20000000000 */
[----:B-1----:R-:W-:Y:S01]  /*6c20*/  FADD R179, R19, R172 ;  /* 0x000000ac13b37221 */ /* 0x002fe20000000000 */
[----:B------:R-:W1:Y:S01]  /*6c30*/  MUFU.EX2 R170, R180 ;  /* 0x000000b400aa7308 */ /* 0x000e620000000800 */
[----:B------:R-:W-:-:S01]  /*6c40*/  FADD R172, R20, R149 ;  /* 0x0000009514ac7221 */ /* 0x000fc20000000000 */
[----:B------:R-:W-:Y:S01]  /*6c50*/  @!P5 FMUL R174, R174, 0.5 ;  /* 0x3f000000aeaed820 */ /* 0x000fe20000400000 */
[----:B------:R-:W-:-:S01]  /*6c60*/  FADD R175, R128, R165 ;  /* 0x000000a580af7221 */ /* 0x000fc20000000000 */
[----:B--2---:R-:W-:Y:S01]  /*6c70*/  @!P4 FMUL R17, R17, R17 ;  /* 0x000000111111c220 */ /* 0x004fe20000400000 */
[----:B------:R-:W-:Y:S01]  /*6c80*/  FSETP.GEU.AND P4, PT, R186, -126, PT ;  /* 0xc2fc0000ba00780b */ /* 0x000fe20003f8e000 */
[----:B------:R-:W-:Y:S01]  /*6c90*/  FADD R19, R14, R137 ;  /* 0x000000890e137221 */ /* 0x000fe20000000000 */
[----:B------:R-:W-:-:S01]  /*6ca0*/  FADD R182, R172, R175 ;  /* 0x000000afacb67221 */ /* 0x000fc20000000000 */
[----:B------:R2:W-:Y:S01]  /*6cb0*/  MUFU.EX2 R164, R174 ;  /* 0x000000ae00a47308 */ /* 0x0005e20000000800 */
[----:B------:R-:W-:-:S01]  /*6cc0*/  FADD R172, R16, R141 ;  /* 0x0000008d10ac7221 */ /* 0x000fc20000000000 */
[----:B------:R-:W-:Y:S01]  /*6cd0*/  @!P3 FMUL R185, R185, 0.5 ;  /* 0x3f000000b9b9b820 */ /* 0x000fe20000400000 */
[----:B------:R-:W-:-:S01]  /*6ce0*/  FADD R176, R19, R176 ;  /* 0x000000b013b07221 */ /* 0x000fc20000000000 */
[----:B------:R-:W-:Y:S01]  /*6cf0*/  FADD R175, R124, R161 ;  /* 0x000000a17caf7221 */ /* 0x000fe20000000000 */
[----:B------:R-:W-:-:S01]  /*6d00*/  FADD R190, R156, R167 ;  /* 0x000000a79cbe7221 */ /* 0x000fc20000000000 */
[----:B------:R-:W-:Y:S01]  /*6d10*/  F2FP.SATFINITE.E4M3.F32.PACK_AB_MERGE_C R14, RZ, R14, RZ ;  /* 0x0000000eff0e723e */ /* 0x000fe200048070ff */
[----:B------:R-:W-:-:S01]  /*6d20*/  FADD R192, R150, R17 ;  /* 0x0000001196c07221 */ /* 0x000fc20000000000 */
[----:B------:R3:W4:Y:S01]  /*6d30*/  MUFU.EX2 R19, R185 ;  /* 0x000000b900137308 */ /* 0x0007220000000800 */
[----:B--2---:R-:W-:-:S01]  /*6d40*/  FADD R174, R21, R140 ;  /* 0x0000008c15ae7221 */ /* 0x004fc20000000000 */
[----:B------:R-:W-:Y:S01]  /*6d50*/  @!P4 FMUL R186, R186, 0.5 ;  /* 0x3f000000babac820 */ /* 0x000fe20000400000 */
[----:B-1----:R-:W-:Y:S01]  /*6d60*/  @!P6 FMUL R170, R170, R170 ;  /* 0x000000aaaaaae220 */ /* 0x002fe20000400000 */
[----:B------:R-:W-:Y:S01]  /*6d70*/  FADD R180, R172, R175 ;  /* 0x000000afacb47221 */ /* 0x000fe20000000000 */
[----:B------:R-:W-:-:S01]  /*6d80*/  FADD R183, R174, R177 ;  /* 0x000000b1aeb77221 */ /* 0x000fc20000000000 */
[----:B------:R-:W-:Y:S01]  /*6d90*/  FADD R174, R22, R153 ;  /* 0x0000009916ae7221 */ /* 0x000fe20000000000 */
[----:B------:R-:W-:-:S01]  /*6da0*/  FADD R177, R132, R123 ;  /* 0x0000007b84b17221 */ /* 0x000fc20000000000 */
[----:B------:R1:W2:Y:S01]  /*6db0*/  MUFU.EX2 R172, R186 ;  /* 0x000000ba00ac7308 */ /* 0x0002a20000000800 */
[----:B---3--:R-:W-:-:S01]  /*6dc0*/  FADD R185, R134, R163 ;  /* 0x000000a386b97221 */ /* 0x008fc20000000000 */
[----:B------:R-:W-:Y:S01]  /*6dd0*/  FADD R175, R130, R159 ;  /* 0x0000009f82af7221 */ /* 0x000fe20000000000 */
[----:B------:R-:W-:-:S01]  /*6de0*/  FADD R177, R174, R177 ;  /* 0x000000b1aeb17221 */ /* 0x000fc20000000000 */
[----:B------:R-:W-:Y:S01]  /*6df0*/  FADD R174, R127, R158 ;  /* 0x0000009e7fae7221 */ /* 0x000fe20000000000 */
[----:B------:R-:W-:-:S01]  /*6e00*/  FADD R190, R185, R190 ;  /* 0x000000beb9be7221 */ /* 0x000fc20000000000 */
[----:B------:R-:W-:Y:S01]  /*6e10*/  FADD R185, R147, R170 ;  /* 0x000000aa93b97221 */ /* 0x000fe20000000000 */
[----:B------:R-:W-:Y:S01]  /*6e20*/  F2FP.SATFINITE.E4M3.F32.PACK_AB_MERGE_C R16, RZ, R16, RZ ;  /* 0x00000010ff10723e */ /* 0x000fe200048070ff */
[----:B------:R-:W-:Y:S01]  /*6e30*/  FADD R189, R174, R189 ;  /* 0x000000bdaebd7221 */ /* 0x000fe20000000000 */
[----:B------:R-:W-:-:S01]  /*6e40*/  FADD R174, R131, R160 ;  /* 0x000000a083ae7221 */ /* 0x000fc20000000000 */
[----:B----4-:R-:W-:Y:S01]  /*6e50*/  @!P3 FMUL R19, R19, R19 ;  /* 0x000000131313b220 */ /* 0x010fe20000400000 */
[----:B------:R-:W-:Y:S01]  /*6e60*/  F2FP.SATFINITE.E4M3.F32.PACK_AB_MERGE_C R20, RZ, R20, RZ ;  /* 0x00000014ff14723e */ /* 0x000fe200048070ff */
[----:B------:R-:W-:Y:S01]  /*6e70*/  FADD R188, R175, R188 ;  /* 0x000000bcafbc7221 */ /* 0x000fe20000000000 */
[----:B------:R-:W-:-:S01]  /*6e80*/  FADD R185, R174, R185 ;  /* 0x000000b9aeb97221 */ /* 0x000fc20000000000 */
[----:B------:R-:W-:Y:S01]  /*6e90*/  F2FP.SATFINITE.E4M3.F32.PACK_AB_MERGE_C R174, RZ, R10, RZ ;  /* 0x0000000affae723e */ /* 0x000fe200048070ff */
[----:B------:R-:W-:-:S01]  /*6ea0*/  FADD R10, R178, R181 ;  /* 0x000000b5b20a7221 */ /* 0x000fc20000000000 */
[----:B------:R-:W-:Y:S01]  /*6eb0*/  LOP3.LUT R181, R11, 0xffff, RZ, 0xc0, !PT ;  /* 0x0000ffff0bb57812 */ /* 0x000fe200078ec0ff */
[----:B------:R-:W-:-:S01]  /*6ec0*/  FADD R175, R138, R169 ;  /* 0x000000a98aaf7221 */ /* 0x000fc20000000000 */
[----:B------:R-:W-:Y:S01]  /*6ed0*/  LOP3.LUT R174, R174, 0xff, RZ, 0xc0, !PT ;  /* 0x000000ffaeae7812 */ /* 0x000fe200078ec0ff */
[----:B-1----:R-:W-:-:S01]  /*6ee0*/  FADD R186, R154, R19 ;  /* 0x000000139aba7221 */ /* 0x002fc20000000000 */
[----:B------:R-:W-:Y:S01]  /*6ef0*/  FADD R11, R179, R182 ;  /* 0x000000b6b30b7221 */ /* 0x000fe20000000000 */
[----:B------:R-:W-:Y:S01]  /*6f00*/  F2FP.SATFINITE.E4M3.F32.PACK_AB_MERGE_C R22, RZ, R22, RZ ;  /* 0x00000016ff16723e */ /* 0x000fe200048070ff */
[----:B------:R-:W-:Y:S01]  /*6f10*/  @!P5 FMUL R164, R164, R164 ;  /* 0x000000a4a4a4d220 */ /* 0x000fe20000400000 */
[----:B------:R-:W-:Y:S01]  /*6f20*/  PRMT R174, R181, 0x7604, R174 ;  /* 0x00007604b5ae7816 */ /* 0x000fe200000000ae */
[----:B--2---:R-:W-:Y:S01]  /*6f30*/  @!P4 FMUL R172, R172, R172 ;  /* 0x000000acacacc220 */ /* 0x004fe20000400000 */
[----:B------:R-:W-:Y:S01]  /*6f40*/  F2FP.SATFINITE.E4M3.F32.PACK_AB_MERGE_C R181, RZ, R21, RZ ;  /* 0x00000015ffb5723e */ /* 0x000fe200048070ff */
[----:B------:R-:W-:Y:S01]  /*6f50*/  FADD R192, R187, R192 ;  /* 0x000000c0bbc07221 */ /* 0x000fe20000000000 */
[----:B------:R-:W-:Y:S01]  /*6f60*/  LOP3.LUT R14, R14, 0xff, RZ, 0xc0, !PT ;  /* 0x000000ff0e0e7812 */ /* 0x000fe200078ec0ff */
[----:B------:R-:W-:Y:S01]  /*6f70*/  FADD R187, R175, R186 ;  /* 0x000000baafbb7221 */ /* 0x000fe20000000000 */
[----:B------:R-:W-:Y:S01]  /*6f80*/  LOP3.LUT R21, R16, 0xffff, RZ, 0xc0, !PT ;  /* 0x0000ffff10157812 */ /* 0x000fe200078ec0ff */
[----:B------:R-:W-:Y:S01]  /*6f90*/  FADD R175, R139, R164 ;  /* 0x000000a48baf7221 */ /* 0x000fe20000000000 */
[----:B------:R-:W-:Y:S01]  /*6fa0*/  F2FP.SATFINITE.E4M3.F32.PACK_AB_MERGE_C R182, RZ, R23, RZ ;  /* 0x00000017ffb6723e */ /* 0x000fe200048070ff */
[----:B------:R-:W-:Y:S01]  /*6fb0*/  FADD R186, R151, R172 ;  /* 0x000000ac97ba7221 */ /* 0x000fe20000000000 */
[----:B------:R-:W-:Y:S01]  /*6fc0*/  F2FP.SATFINITE.E4M3.F32.PACK_AB_MERGE_C R124, RZ, R124, RZ ;  /* 0x0000007cff7c723e */ /* 0x000fe200048070ff */
[----:B------:R-:W-:Y:S01]  /*6fd0*/  FADD R178, R189, R192 ;  /* 0x000000c0bdb27221 */ /* 0x000fe20000000000 */
[----:B------:R-:W-:Y:S01]  /*6fe0*/  LOP3.LUT R23, R20, 0xffff, RZ, 0xc0, !PT ;  /* 0x0000ffff14177812 */ /* 0x000fe200078ec0ff */
        /* <DEDUP_REMOVED lines=9> */
[----:B------:R-:W-:Y:S01]  /*7080*/  PRMT R16, R21, 0x7604, R14 ;  /* 0x0000760415107816 */ /* 0x000fe2000000000e */
[----:B------:R-:W-:Y:S01]  /*7090*/  FADD R177, R191, R190 ;  /* 0x000000bebfb17221 */ /* 0x000fe20000000000 */
[----:B------:R-:W-:Y:S01]  /*70a0*/  FSETP.GEU.AND P3, PT, R184, -126, PT ;  /* 0xc2fc0000b800780b */ /* 0x000fe20003f6e000 */
[----:B------:R-:W-:Y:S01]  /*70b0*/  FADD R10, R10, R11 ;  /* 0x0000000b0a0a7221 */ /* 0x000fe20000000000 */
[----:B------:R-:W-:Y:S01]  /*70c0*/  LOP3.LUT R22, R121, 0xff, RZ, 0xc0, !PT ;  /* 0x000000ff79167812 */ /* 0x000fe200078ec0ff */
[----:B------:R-:W-:Y:S01]  /*70d0*/  IMAD.U32 R121, R126, 0x10000, RZ ;  /* 0x000100007e797824 */ /* 0x000fe200078e00ff */
[----:B------:R-:W-:Y:S01]  /*70e0*/  LOP3.LUT R21, R124, 0xffff, RZ, 0xc0, !PT ;  /* 0x0000ffff7c157812 */ /* 0x000fe200078ec0ff */
        /* <DEDUP_REMOVED lines=8> */
[----:B------:R-:W-:Y:S01]  /*7170*/  @!P3 FMUL R184, R184, 0.5 ;  /* 0x3f000000b8b8b820 */ /* 0x000fe20000400000 */
[----:B------:R-:W-:Y:S01]  /*7180*/  PRMT R22, R21, 0x7604, R22 ;  /* 0x0000760415167816 */ /* 0x000fe20000000016 */
[----:B------:R-:W-:Y:S01]  /*7190*/  FADD R177, R177, R178 ;  /* 0x000000b2b1b17221 */ /* 0x000fe20000000000 */
[----:B------:R-:W-:Y:S01]  /*71a0*/  F2FP.SATFINITE.E4M3.F32.PACK_AB_MERGE_C R136, RZ, R136, RZ ;  /* 0x00000088ff88723e */ /* 0x000fe200048070ff */
[----:B------:R-:W1:Y:S01]  /*71b0*/  MUFU.EX2 R11, R184 ;  /* 0x000000b8000b7308 */ /* 0x000e620000000800 */
[----:B------:R-:W-:Y:S01]  /*71c0*/  PRMT R21, R128, 0x7604, R125 ;  /* 0x0000760480157816 */ /* 0x000fe2000000007d */
[----:B------:R-:W-:Y:S01]  /*71d0*/  IMAD.U32 R125, R134, 0x10000, RZ ;  /* 0x00010000867d7824 */ /* 0x000fe200078e00ff */
[----:B------:R-:W-:-:S02]  /*71e0*/  LOP3.LUT R183, R120, 0xffff, RZ, 0xc0, !PT ;  /* 0x0000ffff78b77812 */ /* 0x000fc400078ec0ff */
[----:B------:R-:W-:Y:S02]  /*71f0*/  PRMT R14, R23, 0x7604, R18 ;  /* 0x00007604170e7816 */ /* 0x000fe40000000012 */
[----:B------:R-:W-:Y:S02]  /*7200*/  LOP3.LUT R120, R129, 0xff, RZ, 0xc0, !PT ;  /* 0x000000ff81787812 */ /* 0x000fe400078ec0ff */
[----:B------:R-:W-:Y:S02]  /*7210*/  LOP3.LUT R23, R132, 0xffff, RZ, 0xc0, !PT ;  /* 0x0000ffff84177812 */ /* 0x000fe400078ec0ff */
[----:B------:R-:W-:Y:S02]  /*7220*/  LOP3.LUT R136, R136, 0xffff, RZ, 0xc0, !PT ;  /* 0x0000ffff88887812 */ /* 0x000fe400078ec0ff */
[----:B------:R-:W-:Y:S02]  /*7230*/  F2FP.SATFINITE.E4M3.F32.PACK_AB_MERGE_C R127, RZ, R127, RZ ;  /* 0x0000007fff7f723e */ /* 0x000fe400048070ff */
[----:B------:R-:W-:Y:S01]  /*7240*/  LOP3.LUT R125, R14, 0xff0000, R125, 0xf8, !PT ;  /* 0x00ff00000e7d7812 */ /* 0x000fe200078ef87d */
[----:B------:R-:W-:Y:S01]  /*7250*/  IMAD.U32 R14, R155, 0x10000, RZ ;  /* 0x000100009b0e7824 */ /* 0x000fe200078e00ff */
[----:B------:R-:W-:Y:S01]  /*7260*/  PRMT R120, R23, 0x7604, R120 ;  /* 0x0000760417787816 */ /* 0x000fe20000000078 */
[----:B-1----:R-:W-:Y:S01]  /*7270*/  @!P3 FMUL R11, R11, R11 ;  /* 0x0000000b0b0bb220 */ /* 0x002fe20000400000 */
[----:B------:R-:W-:-:S02]  /*7280*/  F2FP.SATFINITE.E4M3.F32.PACK_AB_MERGE_C R138, RZ, R138, RZ ;  /* 0x0000008aff8a723e */ /* 0x000fc400048070ff */
[----:B------:R-:W-:Y:S01]  /*7290*/  F2FP.SATFINITE.E4M3.F32.PACK_AB_MERGE_C R139, RZ, R139, RZ ;  /* 0x0000008bff8b723e */ /* 0x000fe200048070ff */
[----:B------:R-:W-:-:S01]  /*72a0*/  FFMA R6, R11, R6, R10 ;  /* 0x000000060b067223 */ /* 0x000fc2000000000a */
[----:B------:R-:W-:Y:S01]  /*72b0*/  PRMT R23, R136, 0x7604, R133 ;  /* 0x0000760488177816 */ /* 0x000fe20000000085 */
[----:B------:R-:W-:Y:S01]  /*72c0*/  IMAD.U32 R129, R138, 0x10000, RZ ;  /* 0x000100008a817824 */ /* 0x000fe200078e00ff */
[----:B------:R-:W-:Y:S01]  /*72d0*/  F2FP.SATFINITE.E4M3.F32.PACK_AB_MERGE_C R140, RZ, R140, RZ ;  /* 0x0000008cff8c723e */ /* 0x000fe200048070ff */
[----:B------:R-:W-:Y:S01]  /*72e0*/  FMUL R24, R24, R11 ;  /* 0x0000000b18187220 */ /* 0x000fe20000400000 */
[----:B------:R-:W-:Y:S01]  /*72f0*/  F2FP.SATFINITE.E4M3.F32.PACK_AB_MERGE_C R153, RZ, R153, RZ ;  /* 0x00000099ff99723e */ /* 0x000fe200048070ff */
[----:B------:R-:W-:Y:S01]  /*7300*/  FMUL R25, R25, R11 ;  /* 0x0000000b19197220 */ /* 0x000fe20000400000 */
[----:B------:R-:W-:Y:S01]  /*7310*/  F2FP.SATFINITE.E4M3.F32.PACK_AB_MERGE_C R123, RZ, R123, RZ ;  /* 0x0000007bff7b723e */ /* 0x000fe200048070ff */
[-C--:B------:R-:W-:Y:S01]  /*7320*/  FMUL R28, R28, R11.reuse ;  /* 0x0000000b1c1c7220 */ /* 0x080fe20000400000 */
[----:B------:R-:W-:Y:S01]  /*7330*/  LOP3.LUT R127, R127, 0xffff, RZ, 0xc0, !PT ;  /* 0x0000ffff7f7f7812 */ /* 0x000fe200078ec0ff */
[----:B------:R-:W-:Y:S01]  /*7340*/  FMUL R29, R29, R11 ;  /* 0x0000000b1d1d7220 */ /* 0x000fe20000400000 */
[----:B------:R-:W-:Y:S01]  /*7350*/  F2FP.SATFINITE.E4M3.F32.PACK_AB_MERGE_C R169, RZ, R169, RZ ;  /* 0x000000a9ffa9723e */ /* 0x000fe200048070ff */
[-C--:B------:R-:W-:Y:S01]  /*7360*/  FMUL R32, R32, R11.reuse ;  /* 0x0000000b20207220 */ /* 0x080fe20000400000 */
[----:B------:R-:W-:Y:S01]  /*7370*/  F2FP.SATFINITE.E4M3.F32.PACK_AB_MERGE_C R164, RZ, R164, RZ ;  /* 0x000000a4ffa4723e */ /* 0x000fe200048070ff */
[-C--:B------:R-:W-:Y:S01]  /*7380*/  FMUL R33, R33, R11.reuse ;  /* 0x0000000b21217220 */ /* 0x080fe20000400000 */
[----:B------:R-:W-:Y:S01]  /*7390*/  LOP3.LUT R139, R139, 0xffff, RZ, 0xc0, !PT ;  /* 0x0000ffff8b8b7812 */ /* 0x000fe200078ec0ff */
[----:B------:R-:W-:Y:S01]  /*73a0*/  IMAD.U32 R169, R169, 0x10000, RZ ;  /* 0x00010000a9a97824 */ /* 0x000fe200078e00ff */
[----:B------:R-:W-:Y:S01]  /*73b0*/  LOP3.LUT R140, R140, 0xff, RZ, 0xc0, !PT ;  /* 0x000000ff8c8c7812 */ /* 0x000fe200078ec0ff */
[-C--:B------:R-:W-:Y:S01]  /*73c0*/  FMUL R36, R36, R11.reuse ;  /* 0x0000000b24247220 */ /* 0x080fe20000400000 */
[----:B------:R-:W-:Y:S01]  /*73d0*/  LOP3.LUT R153, R153, 0xffff, RZ, 0xc0, !PT ;  /* 0x0000ffff99997812 */ /* 0x000fe200078ec0ff */
[----:B------:R-:W-:Y:S01]  /*73e0*/  IMAD.SHL.U32 R139, R139, 0x1000000, RZ ;  /* 0x010000008b8b7824 */ /* 0x000fe200078e00ff */
[----:B------:R-:W-:Y:S01]  /*73f0*/  LOP3.LUT R123, R123, 0xffff, RZ, 0xc0, !PT ;  /* 0x0000ffff7b7b7812 */ /* 0x000fe200078ec0ff */
[-C--:B------:R-:W-:Y:S01]  /*7400*/  FMUL R37, R37, R11.reuse ;  /* 0x0000000b25257220 */ /* 0x080fe20000400000 */
[----:B------:R-:W-:Y:S01]  /*7410*/  F2FP.SATFINITE.E4M3.F32.PACK_AB_MERGE_C R130, RZ, R130, RZ ;  /* 0x00000082ff82723e */ /* 0x000fe200048070ff */
[----:B------:R-:W-:Y:S01]  /*7420*/  FMUL R40, R40, R11 ;  /* 0x0000000b28287220 */ /* 0x000fe20000400000 */
[----:B------:R-:W-:Y:S01]  /*7430*/  LOP3.LUT R23, R23, 0xff0000, R14, 0xf8, !PT ;  /* 0x00ff000017177812 */ /* 0x000fe200078ef80e */
[----:B------:R-:W-:Y:S01]  /*7440*/  IMAD.SHL.U32 R14, R127, 0x1000000, RZ ;  /* 0x010000007f0e7824 */ /* 0x000fe200078e00ff */
[----:B------:R-:W-:Y:S01]  /*7450*/  F2FP.SATFINITE.E4M3.F32.PACK_AB_MERGE_C R131, RZ, R131, RZ ;  /* 0x00000083ff83723e */ /* 0x000fe200048070ff */
[-C--:B------:R-:W-:Y:S01]  /*7460*/  FMUL R41, R41, R11.reuse ;  /* 0x0000000b29297220 */ /* 0x080fe20000400000 */
[----:B------:R-:W-:Y:S01]  /*7470*/  PRMT R20, R181, 0x7604, R20 ;  /* 0x00007604b5147816 */ /* 0x000fe20000000014 */
[----:B------:R-:W-:Y:S01]  /*7480*/  FMUL R44, R44, R11 ;  /* 0x0000000b2c2c7220 */ /* 0x000fe20000400000 */
[----:B------:R-:W-:Y:S01]  /*7490*/  F2FP.SATFINITE.E4M3.F32.PACK_AB_MERGE_C R137, RZ, R137, RZ ;  /* 0x00000089ff89723e */ /* 0x000fe200048070ff */
[----:B------:R-:W-:Y:S01]  /*74a0*/  FMUL R45, R45, R11 ;  /* 0x0000000b2d2d7220 */ /* 0x000fe20000400000 */
[----:B------:R-:W-:Y:S01]  /*74b0*/  F2FP.SATFINITE.E4M3.F32.PACK_AB_MERGE_C R141, RZ, R141, RZ ;  /* 0x0000008dff8d723e */ /* 0x000fe200048070ff */
[----:B------:R-:W-:Y:S01]  /*74c0*/  FMUL R48, R48, R11 ;  /* 0x0000000b30307220 */ /* 0x000fe20000400000 */
[----:B------:R-:W-:Y:S01]  /*74d0*/  F2FP.SATFINITE.E4M3.F32.PACK_AB_MERGE_C R161, RZ, R161, RZ ;  /* 0x000000a1ffa1723e */ /* 0x000fe200048070ff */
[-C--:B------:R-:W-:Y:S01]  /*74e0*/  FMUL R49, R49, R11.reuse ;  /* 0x0000000b31317220 */ /* 0x080fe20000400000 */
[----:B------:R-:W-:Y:S01]  /*74f0*/  LOP3.LUT R121, R174, 0xff0000, R121, 0xf8, !PT ;  /* 0x00ff0000ae797812 */ /* 0x000fe200078ef879 */
[-C--:B------:R-:W-:Y:S01]  /*7500*/  FMUL R52, R52, R11.reuse ;  /* 0x0000000b34347220 */ /* 0x080fe20000400000 */
[----:B------:R-:W-:Y:S01]  /*7510*/  LOP3.LUT R164, R164, 0xffff, RZ, 0xc0, !PT ;  /* 0x0000ffffa4a47812 */ /* 0x000fe200078ec0ff */
[-C--:B------:R-:W-:Y:S01]  /*7520*/  FMUL R53, R53, R11.reuse ;  /* 0x0000000b35357220 */ /* 0x080fe20000400000 */
[----:B------:R-:W-:Y:S01]  /*7530*/  PRMT R140, R153, 0x7604, R140 ;  /* 0x00007604998c7816 */ /* 0x000fe2000000008c */
[----:B------:R-:W-:Y:S01]  /*7540*/  FMUL R56, R56, R11 ;  /* 0x0000000b38387220 */ /* 0x000fe20000400000 */
[----:B------:R-:W-:Y:S01]  /*7550*/  PRMT R122, R123, 0x7604, R122 ;  /* 0x000076047b7a7816 */ /* 0x000fe2000000007a */
[----:B------:R-:W-:Y:S01]  /*7560*/  IMAD.U32 R123, R130, 0x10000, RZ ;  /* 0x00010000827b7824 */ /* 0x000fe200078e00ff */
[----:B------:R-:W-:Y:S01]  /*7570*/  F2FP.SATFINITE.E4M3.F32.PACK_AB_MERGE_C R159, RZ, R159, RZ ;  /* 0x0000009fff9f723e */ /* 0x000fe200048070ff */
[----:B------:R-:W-:Y:S01]  /*7580*/  FMUL R57, R57, R11 ;  /* 0x0000000b39397220 */ /* 0x000fe20000400000 */
[----:B------:R-:W-:Y:S01]  /*7590*/  F2FP.SATFINITE.E4M3.F32.PACK_AB_MERGE_C R173, RZ, R173, RZ ;  /* 0x000000adffad723e */ /* 0x000fe200048070ff */
[----:B------:R-:W-:Y:S01]  /*75a0*/  FMUL R60, R60, R11 ;  /* 0x0000000b3c3c7220 */ /* 0x000fe20000400000 */
[----:B------:R-:W-:Y:S01]  /*75b0*/  F2FP.SATFINITE.E4M3.F32.PACK_AB_MERGE_C R19, RZ, R19, RZ ;  /* 0x00000013ff13723e */ /* 0x000fe200048070ff */
[----:B------:R-:W-:Y:S01]  /*75c0*/  IMAD.U32 R159, R159, 0x10000, RZ ;  /* 0x000100009f9f7824 */ /* 0x000fe200078e00ff */
[----:B------:R-:W-:Y:S01]  /*75d0*/  LOP3.LUT R131, R131, 0xffff, RZ, 0xc0, !PT ;  /* 0x0000ffff83837812 */ /* 0x000fe200078ec0ff */
[----:B------:R-:W-:Y:S01]  /*75e0*/  IMAD.U32 R173, R173, 0x10000, RZ ;  /* 0x00010000adad7824 */ /* 0x000fe200078e00ff */
[----:B------:R-:W-:Y:S01]  /*75f0*/  F2FP.SATFINITE.E4M3.F32.PACK_AB_MERGE_C R160, RZ, R160, RZ ;  /* 0x000000a0ffa0723e */ /* 0x000fe200048070ff */
[-C--:B------:R-:W-:Y:S01]  /*7600*/  FMUL R61, R61, R11.reuse ;  /* 0x0000000b3d3d7220 */ /* 0x080fe20000400000 */
[----:B------:R-:W-:Y:S01]  /*7610*/  F2FP.SATFINITE.E4M3.F32.PACK_AB_MERGE_C R170, RZ, R170, RZ ;  /* 0x000000aaffaa723e */ /* 0x000fe200048070ff */
[----:B------:R-:W-:Y:S01]  /*7620*/  IMAD.SHL.U32 R131, R131, 0x1000000, RZ ;  /* 0x0100000083837824 */ /* 0x000fe200078e00ff */
[----:B------:R-:W-:Y:S01]  /*7630*/  LOP3.LUT R20, R20, 0xff0000, R129, 0xf8, !PT ;  /* 0x00ff000014147812 */ /* 0x000fe200078ef881 */
[-C--:B------:R-:W-:Y:S01]  /*7640*/  FMUL R64, R64, R11.reuse ;  /* 0x0000000b40407220 */ /* 0x080fe20000400000 */
[----:B------:R-:W-:Y:S01]  /*7650*/  LOP3.LUT R137, R137, 0xff, RZ, 0xc0, !PT ;  /* 0x000000ff89897812 */ /* 0x000fe200078ec0ff */
[-C--:B------:R-:W-:Y:S01]  /*7660*/  FMUL R65, R65, R11.reuse ;  /* 0x0000000b41417220 */ /* 0x080fe20000400000 */
[----:B------:R-:W-:Y:S01]  /*7670*/  LOP3.LUT R124, R141, 0xffff, RZ, 0xc0, !PT ;  /* 0x0000ffff8d7c7812 */ /* 0x000fe200078ec0ff */
[-C--:B------:R-:W-:Y:S01]  /*7680*/  FMUL R68, R68, R11.reuse ;  /* 0x0000000b44447220 */ /* 0x080fe20000400000 */
[----:B------:R-:W-:Y:S01]  /*7690*/  LOP3.LUT R161, R161, 0xffff, RZ, 0xc0, !PT ;  /* 0x0000ffffa1a17812 */ /* 0x000fe200078ec0ff */
[-C--:B------:R-:W-:Y:S01]  /*76a0*/  FMUL R69, R69, R11.reuse ;  /* 0x0000000b45457220 */ /* 0x080fe20000400000 */
[----:B------:R-:W-:Y:S01]  /*76b0*/  F2FP.SATFINITE.E4M3.F32.PACK_AB_MERGE_C R156, RZ, R156, RZ ;  /* 0x0000009cff9c723e */ /* 0x000fe200048070ff */
[-C--:B------:R-:W-:Y:S01]  /*76c0*/  FMUL R72, R72, R11.reuse ;  /* 0x0000000b48487220 */ /* 0x080fe20000400000 */
[----:B------:R-:W-:Y:S01]  /*76d0*/  F2FP.SATFINITE.E4M3.F32.PACK_AB_MERGE_C R154, RZ, R154, RZ ;  /* 0x0000009aff9a723e */ /* 0x000fe200048070ff */
[----:B------:R-:W-:Y:S01]  /*76e0*/  FMUL R73, R73, R11 ;  /* 0x0000000b49497220 */ /* 0x000fe20000400000 */
[----:B------:R-:W-:Y:S01]  /*76f0*/  LOP3.LUT R14, R121, R14, RZ, 0xfc, !PT ;  /* 0x0000000e790e7212 */ /* 0x000fe200078efcff */
[----:B------:R-:W-:Y:S01]  /*7700*/  IMAD.SHL.U32 R121, R164, 0x1000000, RZ ;  /* 0x01000000a4797824 */ /* 0x000fe200078e00ff */
[----:B------:R-:W-:Y:S01]  /*7710*/  F2FP.SATFINITE.E4M3.F32.PACK_AB_MERGE_C R143, RZ, R143, RZ ;  /* 0x0000008fff8f723e */ /* 0x000fe200048070ff */
[----:B------:R-:W-:Y:S01]  /*7720*/  IMAD.U32 R156, R156, 0x10000, RZ ;  /* 0x000100009c9c7824 */ /* 0x000fe200078e00ff */
[----:B------:R-:W-:Y:S01]  /*7730*/  F2FP.SATFINITE.E4M3.F32.PACK_AB_MERGE_C R150, RZ, R150, RZ ;  /* 0x00000096ff96723e */ /* 0x000fe200048070ff */
[----:B------:R-:W-:Y:S01]  /*7740*/  IMAD.U32 R133, R154, 0x10000, RZ ;  /* 0x000100009a857824 */ /* 0x000fe200078e00ff */
[----:B------:R-:W-:Y:S01]  /*7750*/  F2FP.SATFINITE.E4M3.F32.PACK_AB_MERGE_C R151, RZ, R151, RZ ;  /* 0x00000097ff97723e */ /* 0x000fe200048070ff */
[-C--:B------:R-:W-:Y:S01]  /*7760*/  FMUL R76, R76, R11.reuse ;  /* 0x0000000b4c4c7220 */ /* 0x080fe20000400000 */
[----:B------:R-:W-:Y:S01]  /*7770*/  LOP3.LUT R182, R182, 0xff, RZ, 0xc0, !PT ;  /* 0x000000ffb6b67812 */ /* 0x000fe200078ec0ff */
[----:B------:R-:W-:Y:S01]  /*7780*/  FMUL R77, R77, R11 ;  /* 0x0000000b4d4d7220 */ /* 0x000fe20000400000 */
[----:B------:R-:W-:Y:S01]  /*7790*/  F2FP.SATFINITE.E4M3.F32.PACK_AB_MERGE_C R145, RZ, R145, RZ ;  /* 0x00000091ff91723e */ /* 0x000fe200048070ff */
[----:B------:R-:W-:Y:S01]  /*77a0*/  FMUL R80, R80, R11 ;  /* 0x0000000b50507220 */ /* 0x000fe20000400000 */
[----:B------:R-:W-:Y:S01]  /*77b0*/  F2FP.SATFINITE.E4M3.F32.PACK_AB_MERGE_C R149, RZ, R149, RZ ;  /* 0x00000095ff95723e */ /* 0x000fe200048070ff */
[-C--:B------:R-:W-:Y:S01]  /*77c0*/  FMUL R81, R81, R11.reuse ;  /* 0x0000000b51517220 */ /* 0x080fe20000400000 */
[----:B------:R-:W-:Y:S01]  /*77d0*/  LOP3.LUT R140, R140, 0xff0000, R169, 0xf8, !PT ;  /* 0x00ff00008c8c7812 */ /* 0x000fe200078ef8a9 */
[-C--:B------:R-:W-:Y:S01]  /*77e0*/  FMUL R84, R84, R11.reuse ;  /* 0x0000000b54547220 */ /* 0x080fe20000400000 */
[----:B------:R-:W-:Y:S01]  /*77f0*/  SHF.L.U32 R19, R19, 0x10, RZ ;  /* 0x0000001013137819 */ /* 0x000fe200000006ff */
[-C--:B------:R-:W-:Y:S01]  /*7800*/  FMUL R85, R85, R11.reuse ;  /* 0x0000000b55557220 */ /* 0x080fe20000400000 */
[----:B------:R-:W-:Y:S01]  /*7810*/  F2FP.SATFINITE.E4M3.F32.PACK_AB_MERGE_C R158, RZ, R158, RZ ;  /* 0x0000009eff9e723e */ /* 0x000fe200048070ff */
[-C--:B------:R-:W-:Y:S01]  /*7820*/  FMUL R88, R88, R11.reuse ;  /* 0x0000000b58587220 */ /* 0x080fe20000400000 */
[----:B------:R-:W-:Y:S01]  /*7830*/  LOP3.LUT R160, R160, 0xffff, RZ, 0xc0, !PT ;  /* 0x0000ffffa0a07812 */ /* 0x000fe200078ec0ff */
[-C--:B------:R-:W-:Y:S01]  /*7840*/  FMUL R89, R89, R11.reuse ;  /* 0x0000000b59597220 */ /* 0x080fe20000400000 */
[----:B------:R-:W-:Y:S01]  /*7850*/  LOP3.LUT R170, R170, 0xffff, RZ, 0xc0, !PT ;  /* 0x0000ffffaaaa7812 */ /* 0x000fe200078ec0ff */
[----:B------:R-:W-:Y:S01]  /*7860*/  FMUL R92, R92, R11 ;  /* 0x0000000b5c5c7220 */ /* 0x000fe20000400000 */
[----:B------:R-:W-:Y:S01]  /*7870*/  LOP3.LUT R139, R20, R139, RZ, 0xfc, !PT ;  /* 0x0000008b148b7212 */ /* 0x000fe200078efcff */
[----:B------:R-:W-:Y:S01]  /*7880*/  FMUL R93, R93, R11 ;  /* 0x0000000b5d5d7220 */ /* 0x000fe20000400000 */
[----:B------:R-:W-:Y:S01]  /*7890*/  F2FP.SATFINITE.E4M3.F32.PACK_AB_MERGE_C R157, RZ, R157, RZ ;  /* 0x0000009dff9d723e */ /* 0x000fe200048070ff */
[-C--:B------:R-:W-:Y:S01]  /*78a0*/  FMUL R96, R96, R11.reuse ;  /* 0x0000000b60607220 */ /* 0x080fe20000400000 */
[----:B------:R-:W-:Y:S01]  /*78b0*/  PRMT R124, R124, 0x7604, R137 ;  /* 0x000076047c7c7816 */ /* 0x000fe20000000089 */
[-C--:B------:R-:W-:Y:S01]  /*78c0*/  FMUL R97, R97, R11.reuse ;  /* 0x0000000b61617220 */ /* 0x080fe20000400000 */
[----:B------:R-:W-:Y:S01]  /*78d0*/  PRMT R148, R161, 0x7604, R148 ;  /* 0x00007604a1947816 */ /* 0x000fe20000000094 */
[----:B------:R-:W-:Y:S01]  /*78e0*/  FMUL R100, R100, R11 ;  /* 0x0000000b64647220 */ /* 0x000fe20000400000 */
[----:B------:R-:W-:Y:S01]  /*78f0*/  LOP3.LUT R16, R16, 0xff0000, R123, 0xf8, !PT ;  /* 0x00ff000010107812 */ /* 0x000fe200078ef87b */
[----:B------:R-:W-:Y:S01]  /*7900*/  IMAD.U32 R123, R142, 0x10000, RZ ;  /* 0x000100008e7b7824 */ /* 0x000fe200078e00ff */
[----:B------:R-:W-:Y:S01]  /*7910*/  F2FP.SATFINITE.E4M3.F32.PACK_AB_MERGE_C R163, RZ, R163, RZ ;  /* 0x000000a3ffa3723e */ /* 0x000fe200048070ff */
[-C--:B------:R-:W-:Y:S01]  /*7920*/  FMUL R101, R101, R11.reuse ;  /* 0x0000000b65657220 */ /* 0x080fe20000400000 */
[----:B------:R-:W-:Y:S01]  /*7930*/  LOP3.LUT R143, R143, 0xffff, RZ, 0xc0, !PT ;  /* 0x0000ffff8f8f7812 */ /* 0x000fe200078ec0ff */
[-C--:B------:R-:W-:Y:S01]  /*7940*/  FMUL R104, R104, R11.reuse ;  /* 0x0000000b68687220 */ /* 0x080fe20000400000 */
[----:B------:R-:W-:Y:S01]  /*7950*/  LOP3.LUT R150, R150, 0xffff, RZ, 0xc0, !PT ;  /* 0x0000ffff96967812 */ /* 0x000fe200078ec0ff */
[----:B------:R-:W-:Y:S01]  /*7960*/  IMAD.U32 R163, R163, 0x10000, RZ ;  /* 0x00010000a3a37824 */ /* 0x000fe200078e00ff */
[----:B------:R-:W-:Y:S01]  /*7970*/  LOP3.LUT R151, R151, 0xffff, RZ, 0xc0, !PT ;  /* 0x0000ffff97977812 */ /* 0x000fe200078ec0ff */
[----:B------:R-:W-:Y:S01]  /*7980*/  FMUL R105, R105, R11 ;  /* 0x0000000b69697220 */ /* 0x000fe20000400000 */
[----:B------:R-:W-:Y:S01]  /*7990*/  F2FP.SATFINITE.E4M3.F32.PACK_AB_MERGE_C R162, RZ, R162, RZ ;  /* 0x000000a2ffa2723e */ /* 0x000fe200048070ff */
[----:B------:R-:W-:Y:S01]  /*79a0*/  IMAD.SHL.U32 R150, R150, 0x1000000, RZ ;  /* 0x0100000096967824 */ /* 0x000fe200078e00ff */
[----:B------:R-:W-:Y:S01]  /*79b0*/  F2FP.SATFINITE.E4M3.F32.PACK_AB_MERGE_C R20, RZ, R17, RZ ;  /* 0x00000011ff14723e */ /* 0x000fe200048070ff */
[----:B------:R-:W-:Y:S01]  /*79c0*/  IMAD.SHL.U32 R151, R151, 0x1000000, RZ ;  /* 0x0100000097977824 */ /* 0x000fe200078e00ff */
[----:B------:R-:W-:Y:S01]  /*79d0*/  F2FP.SATFINITE.E4M3.F32.PACK_AB_MERGE_C R146, RZ, R146, RZ ;  /* 0x00000092ff92723e */ /* 0x000fe200048070ff */
[----:B------:R-:W-:Y:S01]  /*79e0*/  FMUL R108, R108, R11 ;  /* 0x0000000b6c6c7220 */ /* 0x000fe20000400000 */
[----:B------:R-:W-:Y:S01]  /*79f0*/  F2FP.SATFINITE.E4M3.F32.PACK_AB_MERGE_C R147, RZ, R147, RZ ;  /* 0x00000093ff93723e */ /* 0x000fe200048070ff */
[-C--:B------:R-:W-:Y:S01]  /*7a00*/  FMUL R109, R109, R11.reuse ;  /* 0x0000000b6d6d7220 */ /* 0x080fe20000400000 */
[----:B------:R-:W-:Y:S01]  /*7a10*/  PRMT R18, R183, 0x7604, R182 ;  /* 0x00007604b7127816 */ /* 0x000fe200000000b6 */
[----:B------:R-:W-:Y:S01]  /*7a20*/  IMAD.U32 R129, R146, 0x10000, RZ ;  /* 0x0001000092817824 */ /* 0x000fe200078e00ff */
[----:B------:R-:W-:Y:S01]  /*7a30*/  LOP3.LUT R145, R145, 0xff, RZ, 0xc0, !PT ;  /* 0x000000ff91917812 */ /* 0x000fe200078ec0ff */
[-C--:B------:R-:W-:Y:S01]  /*7a40*/  FMUL R112, R112, R11.reuse ;  /* 0x0000000b70707220 */ /* 0x080fe20000400000 */
[----:B------:R-:W-:Y:S01]  /*7a50*/  LOP3.LUT R128, R149, 0xffff, RZ, 0xc0, !PT ;  /* 0x0000ffff95807812 */ /* 0x000fe200078ec0ff */
[----:B------:R-:W-:Y:S01]  /*7a60*/  FMUL R113, R113, R11 ;  /* 0x0000000b71717220 */ /* 0x000fe20000400000 */
[----:B------:R-:W-:Y:S01]  /*7a70*/  F2FP.SATFINITE.E4M3.F32.PACK_AB_MERGE_C R165, RZ, R165, RZ ;  /* 0x000000a5ffa5723e */ /* 0x000fe200048070ff */
[----:B------:R-:W-:Y:S01]  /*7a80*/  FMUL R116, R116, R11 ;  /* 0x0000000b74747220 */ /* 0x000fe20000400000 */
[----:B------:R-:W-:Y:S01]  /*7a90*/  F2FP.SATFINITE.E4M3.F32.PACK_AB_MERGE_C R171, RZ, R171, RZ ;  /* 0x000000abffab723e */ /* 0x000fe200048070ff */
[----:B------:R-:W-:Y:S01]  /*7aa0*/  FMUL R117, R117, R11 ;  /* 0x0000000b75757220 */ /* 0x000fe20000400000 */
[----:B------:R-:W-:Y:S01]  /*7ab0*/  LOP3.LUT R122, R122, 0xff0000, R19, 0xf8, !PT ;  /* 0x00ff00007a7a7812 */ /* 0x000fe200078ef813 */
[----:B------:R-:W-:Y:S01]  /*7ac0*/  IMAD.SHL.U32 R19, R160, 0x1000000, RZ ;  /* 0x01000000a0137824 */ /* 0x000fe200078e00ff */
[----:B------:R-:W-:Y:S01]  /*7ad0*/  LOP3.LUT R158, R158, 0xffff, RZ, 0xc0, !PT ;  /* 0x0000ffff9e9e7812 */ /* 0x000fe200078ec0ff */
[----:B------:R-:W-:Y:S01]  /*7ae0*/  IMAD.U32 R171, R171, 0x10000, RZ ;  /* 0x00010000abab7824 */ /* 0x000fe200078e00ff */
[----:B------:R-:W-:-:S02]  /*7af0*/  F2FP.SATFINITE.E4M3.F32.PACK_AB_MERGE_C R166, RZ, R166, RZ ;  /* 0x000000a6ffa6723e */ /* 0x000fc400048070ff */
[----:B------:R-:W-:Y:S01]  /*7b00*/  LOP3.LUT R140, R140, R121, RZ, 0xfc, !PT ;  /* 0x000000798c8c7212 */ /* 0x000fe200078efcff */
[----:B------:R-:W-:Y:S01]  /*7b10*/  IMAD.SHL.U32 R121, R170, 0x1000000, RZ ;  /* 0x01000000aa797824 */ /* 0x000fe200078e00ff */
[----:B------:R-:W-:Y:S01]  /*7b20*/  F2FP.SATFINITE.E4M3.F32.PACK_AB_MERGE_C R172, RZ, R172, RZ ;  /* 0x000000acffac723e */ /* 0x000fe200048070ff */
[----:B------:R-:W-:Y:S01]  /*7b30*/  IMAD.SHL.U32 R158, R158, 0x1000000, RZ ;  /* 0x010000009e9e7824 */ /* 0x000fe200078e00ff */
[----:B------:R-:W-:Y:S02]  /*7b40*/  LOP3.LUT R144, R144, 0xff, RZ, 0xc0, !PT ;  /* 0x000000ff90907812 */ /* 0x000fe400078ec0ff */
[----:B------:R-:W-:Y:S02]  /*7b50*/  LOP3.LUT R157, R157, 0xffff, RZ, 0xc0, !PT ;  /* 0x0000ffff9d9d7812 */ /* 0x000fe400078ec0ff */
[----:B------:R-:W-:Y:S02]  /*7b60*/  LOP3.LUT R124, R124, 0xff0000, R159, 0xf8, !PT ;  /* 0x00ff00007c7c7812 */ /* 0x000fe400078ef89f */
[----:B------:R-:W-:-:S02]  /*7b70*/  F2FP.SATFINITE.E4M3.F32.PACK_AB_MERGE_C R167, RZ, R167, RZ ;  /* 0x000000a7ffa7723e */ /* 0x000fc400048070ff */
[----:B------:R-:W-:Y:S02]  /*7b80*/  LOP3.LUT R148, R148, 0xff0000, R173, 0xf8, !PT ;  /* 0x00ff000094947812 */ /* 0x000fe400078ef8ad */
[----:B------:R-:W-:Y:S01]  /*7b90*/  LOP3.LUT R135, R135, 0xffff, RZ, 0xc0, !PT ;  /* 0x0000ffff87877812 */ /* 0x000fe200078ec0ff */
[----:B------:R-:W-:Y:S01]  /*7ba0*/  IMAD.U32 R167, R167, 0x10000, RZ ;  /* 0x00010000a7a77824 */ /* 0x000fe200078e00ff */
[----:B------:R-:W-:Y:S01]  /*7bb0*/  LOP3.LUT R131, R16, R131, RZ, 0xfc, !PT ;  /* 0x0000008310837212 */ /* 0x000fe200078efcff */
[----:B------:R-:W-:Y:S01]  /*7bc0*/  IMAD.SHL.U32 R16, R143, 0x1000000, RZ ;  /* 0x010000008f107824 */ /* 0x000fe200078e00ff */
[----:B------:R-:W-:Y:S02]  /*7bd0*/  LOP3.LUT R162, R162, 0xffff, RZ, 0xc0, !PT ;  /* 0x0000ffffa2a27812 */ /* 0x000fe400078ec0ff */
[----:B------:R-:W-:Y:S02]  /*7be0*/  LOP3.LUT R20, R20, 0xffff, RZ, 0xc0, !PT ;  /* 0x0000ffff14147812 */ /* 0x000fe400078ec0ff */
[----:B------:R-:W-:-:S02]  /*7bf0*/  LOP3.LUT R147, R147, 0xffff, RZ, 0xc0, !PT ;  /* 0x0000ffff93937812 */ /* 0x000fc400078ec0ff */
[----:B------:R-:W-:Y:S02]  /*7c00*/  PRMT R128, R128, 0x7604, R145 ;  /* 0x0000760480807816 */ /* 0x000fe40000000091 */
[----:B------:R-:W-:Y:S01]  /*7c10*/  LOP3.LUT R152, R152, 0xff, RZ, 0xc0, !PT ;  /* 0x000000ff98987812 */ /* 0x000fe200078ec0ff */
[----:B------:R-:W-:Y:S01]  /*7c20*/  IMAD.SHL.U32 R147, R147, 0x1000000, RZ ;  /* 0x0100000093937824 */ /* 0x000fe200078e00ff */
[----:B------:R-:W-:Y:S02]  /*7c30*/  LOP3.LUT R165, R165, 0xffff, RZ, 0xc0, !PT ;  /* 0x0000ffffa5a57812 */ /* 0x000fe400078ec0ff */
[----:B------:R-:W-:Y:S01]  /*7c40*/  LOP3.LUT R123, R18, 0xff0000, R123, 0xf8, !PT ;  /* 0x00ff0000127b7812 */ /* 0x000fe200078ef87b */
[----:B------:R-:W-:Y:S01]  /*7c50*/  IMAD.SHL.U32 R18, R135, 0x1000000, RZ ;  /* 0x0100000087127824 */ /* 0x000fe200078e00ff */
[----:B------:R-:W-:Y:S02]  /*7c60*/  LOP3.LUT R21, R21, 0xff0000, R156, 0xf8, !PT ;  /* 0x00ff000015157812 */ /* 0x000fe400078ef89c */
[----:B------:R-:W-:-:S02]  /*7c70*/  LOP3.LUT R120, R120, 0xff0000, R133, 0xf8, !PT ;  /* 0x00ff000078787812 */ /* 0x000fc400078ef885 */
[----:B------:R-:W-:Y:S02]  /*7c80*/  LOP3.LUT R166, R166, 0xffff, RZ, 0xc0, !PT ;  /* 0x0000ffffa6a67812 */ /* 0x000fe400078ec0ff */
[----:B------:R-:W-:Y:S02]  /*7c90*/  LOP3.LUT R172, R172, 0xffff, RZ, 0xc0, !PT ;  /* 0x0000ffffacac7812 */ /* 0x000fe400078ec0ff */
[----:B------:R-:W-:Y:S01]  /*7ca0*/  PRMT R144, R157, 0x7604, R144 ;  /* 0x000076049d907816 */ /* 0x000fe20000000090 */
[----:B------:R-:W-:Y:S01]  /*7cb0*/  IMAD.SHL.U32 R17, R166, 0x1000000, RZ ;  /* 0x01000000a6117824 */ /* 0x000fe200078e00ff */
[----:B------:R-:W-:Y:S01]  /*7cc0*/  LOP3.LUT R124, R124, R19, RZ, 0xfc, !PT ;  /* 0x000000137c7c7212 */ /* 0x000fe200078efcff */
[----:B------:R-:W-:Y:S01]  /*7cd0*/  IMAD.SHL.U32 R19, R162, 0x1000000, RZ ;  /* 0x01000000a2137824 */ /* 0x000fe200078e00ff */
[----:B------:R-:W-:Y:S01]  /*7ce0*/  LOP3.LUT R148, R148, R121, RZ, 0xfc, !PT ;  /* 0x0000007994947212 */ /* 0x000fe200078efcff */
[----:B------:R-:W-:Y:S01]  /*7cf0*/  IMAD.SHL.U32 R121, R20, 0x1000000, RZ ;  /* 0x0100000014797824 */ /* 0x000fe200078e00ff */
[----:B------:R-:W-:Y:S01]  /*7d00*/  PRMT R152, R165, 0x7604, R152 ;  /* 0x00007604a5987816 */ /* 0x000fe20000000098 */
[----:B------:R-:W-:Y:S01]  /*7d10*/  IMAD.MOV.U32 R20, RZ, RZ, 0x2130 ;  /* 0x00002130ff147424 */ /* 0x000fe200078e00ff */
[----:B------:R-:W-:-:S02]  /*7d20*/  LOP3.LUT R128, R128, 0xff0000, R163, 0xf8, !PT ;  /* 0x00ff000080807812 */ /* 0x000fc400078ef8a3 */
[----:B------:R-:W-:Y:S01]  /*7d30*/  LOP3.LUT R16, R123, R16, RZ, 0xfc, !PT ;  /* 0x000000107b107212 */ /* 0x000fe200078efcff */
[----:B------:R-:W-:Y:S01]  /*7d40*/  IMAD.SHL.U32 R123, R172, 0x1000000, RZ ;  /* 0x01000000ac7b7824 */ /* 0x000fe200078e00ff */
[----:B------:R-:W-:Y:S02]  /*7d50*/  LOP3.LUT R21, R21, R150, RZ, 0xfc, !PT ;  /* 0x0000009615157212 */ /* 0x000fe400078efcff */
[----:B------:R-:W-:Y:S02]  /*7d60*/  LOP3.LUT R120, R120, R151, RZ, 0xfc, !PT ;  /* 0x0000009778787212 */ /* 0x000fe400078efcff */
[----:B------:R-:W-:Y:S02]  /*7d70*/  LOP3.LUT R22, R22, 0xff0000, R129, 0xf8, !PT ;  /* 0x00ff000016167812 */ /* 0x000fe400078ef881 */
[----:B------:R-:W-:Y:S02]  /*7d80*/  MOV R10, 0x3021 ;  /* 0x00003021000a7802 */ /* 0x000fe40000000f00 */
[----:B------:R-:W-:-:S02]  /*7d90*/  LOP3.LUT R144, R144, 0xff0000, R171, 0xf8, !PT ;  /* 0x00ff000090907812 */ /* 0x000fc400078ef8ab */
[----:B------:R-:W-:Y:S02]  /*7da0*/  FSETP.GEU.AND P4, PT, R168, -126, PT ;  /* 0xc2fc0000a800780b */ /* 0x000fe40003f8e000 */
[----:B------:R-:W-:Y:S02]  /*7db0*/  LOP3.LUT R23, R23, R158, RZ, 0xfc, !PT ;  /* 0x0000009e17177212 */ /* 0x000fe400078efcff */
[----:B------:R-:W-:Y:S02]  /*7dc0*/  LOP3.LUT R152, R152, 0xff0000, R167, 0xf8, !PT ;  /* 0x00ff000098987812 */ /* 0x000fe400078ef8a7 */
[----:B------:R-:W-:Y:S02]  /*7dd0*/  LOP3.LUT R18, R125, R18, RZ, 0xfc, !PT ;  /* 0x000000127d127212 */ /* 0x000fe400078efcff */
[----:B------:R-:W-:Y:S02]  /*7de0*/  LOP3.LUT R19, R128, R19, RZ, 0xfc, !PT ;  /* 0x0000001380137212 */ /* 0x000fe400078efcff */
[----:B------:R-:W-:-:S02]  /*7df0*/  SEL R129, R120, R21, P1 ;  /* 0x0000001578817207 */ /* 0x000fc40000800000 */
[----:B------:R-:W-:Y:S01]  /*7e00*/  LOP3.LUT R147, R22, R147, RZ, 0xfc, !PT ;  /* 0x0000009316937212 */ /* 0x000fe200078efcff */
[----:B------:R-:W-:Y:S01]  /*7e10*/  @!P4 FMUL R168, R168, 0.5 ;  /* 0x3f000000a8a8c820 */ /* 0x000fe20000400000 */
[----:B------:R-:W-:Y:S02]  /*7e20*/  SEL R120, R21, R120, P1 ;  /* 0x0000007815787207 */ /* 0x000fe40000800000 */
[-C--:B------:R-:W-:Y:S02]  /*7e30*/  SHF.R.U32.HI R10, RZ, R13.reuse, R10 ;  /* 0x0000000dff0a7219 */ /* 0x080fe4000001160a */
[----:B------:R-:W-:Y:S01]  /*7e40*/  SHF.R.U32.HI R20, RZ, R13, R20 ;  /* 0x0000000dff147219 */ /* 0x000fe20000011614 */
[----:B------:R-:W1:Y:S01]  /*7e50*/  MUFU.EX2 R168, R168 ;  /* 0x000000a800a87308 */ /* 0x000e620000000800 */
[----:B------:R-:W-:Y:S02]  /*7e60*/  LOP3.LUT R17, R144, R17, RZ, 0xfc, !PT ;  /* 0x0000001190117212 */ /* 0x000fe400078efcff */
[----:B------:R-:W-:-:S02]  /*7e70*/  LOP3.LUT R122, R122, R123, RZ, 0xfc, !PT ;  /* 0x0000007b7a7a7212 */ /* 0x000fc400078efcff */
[----:B------:R-:W-:Y:S02]  /*7e80*/  SEL R21, R124, R23, P1 ;  /* 0x000000177c157207 */ /* 0x000fe40000800000 */
[----:B------:R-:W-:Y:S02]  /*7e90*/  SEL R123, R131, R14, P1 ;  /* 0x0000000e837b7207 */ /* 0x000fe40000800000 */
[----:B------:R-:W-:Y:S02]  /*7ea0*/  SEL R124, R23, R124, P1 ;  /* 0x0000007c177c7207 */ /* 0x000fe40000800000 */
[----:B------:R-:W-:Y:S02]  /*7eb0*/  LOP3.LUT R121, R152, R121, RZ, 0xfc, !PT ;  /* 0x0000007998797212 */ /* 0x000fe400078efcff */
[----:B------:R-:W-:Y:S02]  /*7ec0*/  SEL R14, R14, R131, P1 ;  /* 0x000000830e0e7207 */ /* 0x000fe40000800000 */
[----:B------:R-:W-:-:S02]  /*7ed0*/  SEL R125, R139, R18, P1 ;  /* 0x000000128b7d7207 */ /* 0x000fc40000800000 */
[----:B------:R-:W-:Y:S01]  /*7ee0*/  SEL R23, R140, R19, P1 ;  /* 0x000000138c177207 */ /* 0x000fe20000800000 */
[----:B-1----:R-:W-:Y:S01]  /*7ef0*/  @!P4 FMUL R168, R168, R168 ;  /* 0x000000a8a8a8c220 */ /* 0x002fe20000400000 */
[----:B------:R-:W-:Y:S02]  /*7f00*/  SEL R18, R18, R139, P1 ;  /* 0x0000008b12127207 */ /* 0x000fe40000800000 */
[----:B------:R-:W-:Y:S01]  /*7f10*/  SEL R127, R147, R16, P1 ;  /* 0x00000010937f7207 */ /* 0x000fe20000800000 */
[----:B------:R-:W-:-:S01]  /*7f20*/  FFMA R5, R168, R5, R177 ;  /* 0x00000005a8057223 */ /* 0x000fc200000000b1 */
[----:B------:R-:W-:Y:S01]  /*7f30*/  SEL R140, R19, R140, P1 ;  /* 0x0000008c138c7207 */ /* 0x000fe20000800000 */
[-C--:B------:R-:W-:Y:S01]  /*7f40*/  FMUL R26, R26, R168.reuse ;  /* 0x000000a81a1a7220 */ /* 0x080fe20000400000 */
[----:B------:R-:W-:Y:S01]  /*7f50*/  LOP3.LUT R10, R10, 0xf, RZ, 0xc0, !PT ;  /* 0x0000000f0a0a7812 */ /* 0x000fe200078ec0ff */
[-C--:B------:R-:W-:Y:S01]  /*7f60*/  FMUL R27, R27, R168.reuse ;  /* 0x000000a81b1b7220 */ /* 0x080fe20000400000 */
[----:B------:R-:W-:Y:S01]  /*7f70*/  LOP3.LUT R11, R20, 0xf, RZ, 0xc0, !PT ;  /* 0x0000000f140b7812 */ /* 0x000fe200078ec0ff */
[-C--:B------:R-:W-:Y:S01]  /*7f80*/  FMUL R30, R30, R168.reuse ;  /* 0x000000a81e1e7220 */ /* 0x080fe20000400000 */
[----:B------:R-:W-:Y:S01]  /*7f90*/  SEL R16, R16, R147, P1 ;  /* 0x0000009310107207 */ /* 0x000fe20000800000 */
[----:B------:R-:W-:Y:S01]  /*7fa0*/  SHFL.IDX PT, R123, R123, R10, 0x1c1f ;  /* 0x001c1f0a7b7b7589 */ /* 0x000fe200000e0000 */
[----:B------:R-:W-:Y:S01]  /*7fb0*/  SEL R19, R148, R17, P1 ;  /* 0x0000001194137207 */ /* 0x000fe20000800000 */
[----:B------:R-:W-:Y:S01]  /*7fc0*/  FMUL R31, R31, R168 ;  /* 0x000000a81f1f7220 */ /* 0x000fe20000400000 */
[----:B------:R-:W-:Y:S01]  /*7fd0*/  SEL R148, R17, R148, P1 ;  /* 0x0000009411947207 */ /* 0x000fe20000800000 */
[----:B------:R-:W1:Y:S01]  /*7fe0*/  SHFL.IDX PT, R14, R14, R11, 0x1c1f ;  /* 0x001c1f0b0e0e7589 */ /* 0x000e6200000e0000 */
[----:B------:R-:W-:Y:S01]  /*7ff0*/  SEL R17, R122, R121, P1 ;  /* 0x000000797a117207 */ /* 0x000fe20000800000 */
[----:B------:R-:W-:Y:S01]  /*8000*/  FMUL R34, R34, R168 ;  /* 0x000000a822227220 */ /* 0x000fe20000400000 */
[----:B------:R-:W-:Y:S01]  /*8010*/  SEL R122, R121, R122, P1 ;  /* 0x0000007a797a7207 */ /* 0x000fe20000800000 */
[----:B------:R-:W-:Y:S01]  /*8020*/  SHFL.IDX PT, R125, R125, R10, 0x1c1f ;  /* 0x001c1f0a7d7d7589 */ /* 0x000fe200000e0000 */
[----:B------:R-:W-:Y:S01]  /*8030*/  SHF.L.U32 R137, R4, 0x1f, RZ ;  /* 0x0000001f04897819 */ /* 0x000fe200000006ff */
[-C--:B------:R-:W-:Y:S01]  /*8040*/  FMUL R35, R35, R168.reuse ;  /* 0x000000a823237220 */ /* 0x080fe20000400000 */
[-C--:B------:R-:W-:Y:S01]  /*8050*/  FMUL R38, R38, R168.reuse ;  /* 0x000000a826267220 */ /* 0x080fe20000400000 */
[----:B------:R-:W2:Y:S01]  /*8060*/  SHFL.IDX PT, R18, R18, R11, 0x1c1f ;  /* 0x001c1f0b12127589 */ /* 0x000ea200000e0000 */
[----:B------:R3:W4:Y:S01]  /*8070*/  SYNCS.PHASECHK.TRANS64.TRYWAIT P3, [UR6+0x24000], R137 ;  /* 0x02400089ff0075a7 */ /* 0x0007220008060146 */
[-C--:B------:R-:W-:Y:S01]  /*8080*/  FMUL R39, R39, R168.reuse ;  /* 0x000000a827277220 */ /* 0x080fe20000400000 */
[-C--:B------:R-:W-:Y:S01]  /*8090*/  FMUL R42, R42, R168.reuse ;  /* 0x000000a82a2a7220 */ /* 0x080fe20000400000 */
[----:B------:R-:W-:Y:S01]  /*80a0*/  SHFL.IDX PT, R127, R127, R10, 0x1c1f ;  /* 0x001c1f0a7f7f7589 */ /* 0x000fe200000e0000 */
[-C--:B------:R-:W-:Y:S01]  /*80b0*/  FMUL R43, R43, R168.reuse ;  /* 0x000000a82b2b7220 */ /* 0x080fe20000400000 */
[-C--:B------:R-:W-:Y:S01]  /*80c0*/  FMUL R46, R46, R168.reuse ;  /* 0x000000a82e2e7220 */ /* 0x080fe20000400000 */
[-C--:B------:R-:W-:Y:S01]  /*80d0*/  FMUL R47, R47, R168.reuse ;  /* 0x000000a82f2f7220 */ /* 0x080fe20000400000 */
[----:B------:R-:W5:Y:S01]  /*80e0*/  SHFL.IDX PT, R16, R16, R11, 0x1c1f ;  /* 0x001c1f0b10107589 */ /* 0x000f6200000e0000 */
[-C--:B------:R-:W-:Y:S01]  /*80f0*/  FMUL R50, R50, R168.reuse ;  /* 0x000000a832327220 */ /* 0x080fe20000400000 */
[-C--:B------:R-:W-:Y:S01]  /*8100*/  FMUL R51, R51, R168.reuse ;  /* 0x000000a833337220 */ /* 0x080fe20000400000 */
[-C--:B------:R-:W-:Y:S01]  /*8110*/  FMUL R54, R54, R168.reuse ;  /* 0x000000a836367220 */ /* 0x080fe20000400000 */
[----:B------:R-:W-:Y:S01]  /*8120*/  SHFL.IDX PT, R129, R129, R10, 0x1c1f ;  /* 0x001c1f0a81817589 */ /* 0x000fe200000e0000 */
[-C--:B------:R-:W-:Y:S01]  /*8130*/  FMUL R55, R55, R168.reuse ;  /* 0x000000a837377220 */ /* 0x080fe20000400000 */
[-C--:B------:R-:W-:Y:S01]  /*8140*/  FMUL R58, R58, R168.reuse ;  /* 0x000000a83a3a7220 */ /* 0x080fe20000400000 */
[-C--:B------:R-:W-:Y:S01]  /*8150*/  FMUL R59, R59, R168.reuse ;  /* 0x000000a83b3b7220 */ /* 0x080fe20000400000 */
[----:B------:R3:W4:Y:S01]  /*8160*/  SHFL.IDX PT, R20, R120, R11, 0x1c1f ;  /* 0x001c1f0b78147589 */ /* 0x00072200000e0000 */
[-CC-:B-1----:R-:W-:Y:S01]  /*8170*/  PRMT R121, R123, R7.reuse, R14.reuse ;  /* 0x000000077b797216 */ /* 0x182fe2000000000e */
[-C--:B------:R-:W-:Y:S01]  /*8180*/  FMUL R62, R62, R168.reuse ;  /* 0x000000a83e3e7220 */ /* 0x080fe20000400000 */
[-C--:B------:R-:W-:Y:S01]  /*8190*/  FMUL R63, R63, R168.reuse ;  /* 0x000000a83f3f7220 */ /* 0x080fe20000400000 */
[----:B------:R-:W-:Y:S01]  /*81a0*/  SHFL.IDX PT, R21, R21, R10, 0x1c1f ;  /* 0x001c1f0a15157589 */ /* 0x000fe200000e0000 */
[-C--:B------:R-:W-:Y:S01]  /*81b0*/  FMUL R66, R66, R168.reuse ;  /* 0x000000a842427220 */ /* 0x080fe20000400000 */
[-C--:B------:R-:W-:Y:S01]  /*81c0*/  FMUL R67, R67, R168.reuse ;  /* 0x000000a843437220 */ /* 0x080fe20000400000 */
[-C--:B------:R-:W-:Y:S01]  /*81d0*/  FMUL R70, R70, R168.reuse ;  /* 0x000000a846467220 */ /* 0x080fe20000400000 */
[----:B------:R5:W1:Y:S01]  /*81e0*/  SHFL.IDX PT, R22, R124, R11, 0x1c1f ;  /* 0x001c1f0b7c167589 */ /* 0x000a6200000e0000 */
[----:B------:R-:W-:Y:S01]  /*81f0*/  FMUL R71, R71, R168 ;  /* 0x000000a847477220 */ /* 0x000fe20000400000 */
[----:B---3--:R-:W-:Y:S01]  /*8200*/  PRMT R120, R123, R8, R14 ;  /* 0x000000087b787216 */ /* 0x008fe2000000000e */
[-C--:B------:R-:W-:Y:S01]  /*8210*/  FMUL R74, R74, R168.reuse ;  /* 0x000000a84a4a7220 */ /* 0x080fe20000400000 */
[----:B------:R-:W-:Y:S01]  /*8220*/  SHFL.IDX PT, R23, R23, R10, 0x1c1f ;  /* 0x001c1f0a17177589 */ /* 0x000fe200000e0000 */
[-C--:B--2---:R-:W-:Y:S01]  /*8230*/  PRMT R123, R125, R7.reuse, R18 ;  /* 0x000000077d7b7216 */ /* 0x084fe20000000012 */
[-C--:B------:R-:W-:Y:S01]  /*8240*/  FMUL R75, R75, R168.reuse ;  /* 0x000000a84b4b7220 */ /* 0x080fe20000400000 */
[-C--:B------:R-:W-:Y:S01]  /*8250*/  FMUL R78, R78, R168.reuse ;  /* 0x000000a84e4e7220 */ /* 0x080fe20000400000 */
[----:B------:R-:W2:Y:S01]  /*8260*/  SHFL.IDX PT, R140, R140, R11, 0x1c1f ;  /* 0x001c1f0b8c8c7589 */ /* 0x000ea200000e0000 */
[----:B------:R-:W-:Y:S01]  /*8270*/  FMUL R79, R79, R168 ;  /* 0x000000a84f4f7220 */ /* 0x000fe20000400000 */
[----:B-----5:R-:W-:Y:S01]  /*8280*/  PRMT R124, R127, R8, R16 ;  /* 0x000000087f7c7216 */ /* 0x020fe20000000010 */
[-C--:B------:R-:W-:Y:S01]  /*8290*/  FMUL R82, R82, R168.reuse ;  /* 0x000000a852527220 */ /* 0x080fe20000400000 */
[----:B------:R-:W-:Y:S01]  /*82a0*/  SHFL.IDX PT, R19, R19, R10, 0x1c1f ;  /* 0x001c1f0a13137589 */ /* 0x000fe200000e0000 */
[-C--:B------:R-:W-:Y:S01]  /*82b0*/  FMUL R83, R83, R168.reuse ;  /* 0x000000a853537220 */ /* 0x080fe20000400000 */
[-C--:B------:R-:W-:Y:S01]  /*82c0*/  FMUL R86, R86, R168.reuse ;  /* 0x000000a856567220 */ /* 0x080fe20000400000 */
[----:B------:R-:W-:Y:S01]  /*82d0*/  FMUL R87, R87, R168 ;  /* 0x000000a857577220 */ /* 0x000fe20000400000 */
[----:B------:R-:W3:Y:S01]  /*82e0*/  SHFL.IDX PT, R148, R148, R11, 0x1c1f ;  /* 0x001c1f0b94947589 */ /* 0x000ee200000e0000 */
[----:B----4-:R-:W-:Y:S01]  /*82f0*/  PRMT R126, R129, R8, R20 ;  /* 0x00000008817e7216 */ /* 0x010fe20000000014 */
[-C--:B------:R-:W-:Y:S01]  /*8300*/  FMUL R90, R90, R168.reuse ;  /* 0x000000a85a5a7220 */ /* 0x080fe20000400000 */
[-C--:B------:R-:W-:Y:S01]  /*8310*/  FMUL R91, R91, R168.reuse ;  /* 0x000000a85b5b7220 */ /* 0x080fe20000400000 */
[----:B------:R-:W-:Y:S01]  /*8320*/  SHFL.IDX PT, R17, R17, R10, 0x1c1f ;  /* 0x001c1f0a11117589 */ /* 0x000fe200000e0000 */
[-C--:B------:R-:W-:Y:S01]  /*8330*/  FMUL R94, R94, R168.reuse ;  /* 0x000000a85e5e7220 */ /* 0x080fe20000400000 */
[-C--:B------:R-:W-:Y:S01]  /*8340*/  FMUL R95, R95, R168.reuse ;  /* 0x000000a85f5f7220 */ /* 0x080fe20000400000 */
[-C--:B------:R-:W-:Y:S01]  /*8350*/  FMUL R98, R98, R168.reuse ;  /* 0x000000a862627220 */ /* 0x080fe20000400000 */
[----:B------:R4:W5:Y:S01]  /*8360*/  SHFL.IDX PT, R136, R122, R11, 0x1c1f ;  /* 0x001c1f0b7a887589 */ /* 0x00096200000e0000 */
[-C--:B------:R-:W-:Y:S01]  /*8370*/  FMUL R99, R99, R168.reuse ;  /* 0x000000a863637220 */ /* 0x080fe20000400000 */
[-C--:B------:R-:W-:Y:S01]  /*8380*/  FMUL R102, R102, R168.reuse ;  /* 0x000000a866667220 */ /* 0x080fe20000400000 */
[-C--:B------:R-:W-:Y:S01]  /*8390*/  FMUL R103, R103, R168.reuse ;  /* 0x000000a867677220 */ /* 0x080fe20000400000 */
[-C--:B------:R-:W-:Y:S01]  /*83a0*/  FMUL R106, R106, R168.reuse ;  /* 0x000000a86a6a7220 */ /* 0x080fe20000400000 */
[-C--:B------:R-:W-:Y:S01]  /*83b0*/  FMUL R107, R107, R168.reuse ;  /* 0x000000a86b6b7220 */ /* 0x080fe20000400000 */
[-C--:B------:R-:W-:Y:S01]  /*83c0*/  FMUL R110, R110, R168.reuse ;  /* 0x000000a86e6e7220 */ /* 0x080fe20000400000 */
[-C--:B------:R-:W-:Y:S01]  /*83d0*/  FMUL R111, R111, R168.reuse ;  /* 0x000000a86f6f7220 */ /* 0x080fe20000400000 */
[-C--:B------:R-:W-:Y:S01]  /*83e0*/  FMUL R114, R114, R168.reuse ;  /* 0x000000a872727220 */ /* 0x080fe20000400000 */
[----:B------:R-:W-:Y:S01]  /*83f0*/  FMUL R115, R115, R168 ;  /* 0x000000a873737220 */ /* 0x000fe20000400000 */
[----:B----4-:R-:W-:Y:S01]  /*8400*/  PRMT R122, R125, R8, R18 ;  /* 0x000000087d7a7216 */ /* 0x010fe20000000012 */
[-C--:B------:R-:W-:Y:S01]  /*8410*/  FMUL R118, R118, R168.reuse ;  /* 0x000000a876767220 */ /* 0x080fe20000400000 */
[-C--:B------:R-:W-:Y:S01]  /*8420*/  PRMT R125, R127, R7.reuse, R16 ;  /* 0x000000077f7d7216 */ /* 0x080fe20000000010 */
[----:B------:R-:W-:Y:S01]  /*8430*/  FMUL R119, R119, R168 ;  /* 0x000000a877777220 */ /* 0x000fe20000400000 */
[----:B------:R-:W-:-:S02]  /*8440*/  PRMT R127, R129, R7, R20 ;  /* 0x00000007817f7216 */ /* 0x000fc40000000014 */
[CCC-:B-1----:R-:W-:Y:S02]  /*8450*/  PRMT R128, R21.reuse, R8.reuse, R22.reuse ;  /* 0x0000000815807216 */ /* 0x1c2fe40000000016 */
[-C--:B------:R-:W-:Y:S02]  /*8460*/  PRMT R129, R21, R7.reuse, R22 ;  /* 0x0000000715817216 */ /* 0x080fe40000000016 */
[CCC-:B--2---:R-:W-:Y:S02]  /*8470*/  PRMT R130, R23.reuse, R8.reuse, R140.reuse ;  /* 0x0000000817827216 */ /* 0x1c4fe4000000008c */
[-C--:B------:R-:W-:Y:S02]  /*8480*/  PRMT R131, R23, R7.reuse, R140 ;  /* 0x0000000717837216 */ /* 0x080fe4000000008c */
[C-C-:B---3--:R-:W-:Y:S02]  /*8490*/  PRMT R132, R19.reuse, R8, R148.reuse ;  /* 0x0000000813847216 */ /* 0x148fe40000000094 */
[----:B------:R-:W-:-:S02]  /*84a0*/  PRMT R133, R19, R7, R148 ;  /* 0x0000000713857216 */ /* 0x000fc40000000094 */
[C-C-:B-----5:R-:W-:Y:S02]  /*84b0*/  PRMT R134, R17.reuse, R8, R136.reuse ;  /* 0x0000000811867216 */ /* 0x160fe40000000088 */
[----:B------:R-:W-:Y:S01]  /*84c0*/  PRMT R135, R17, R7, R136 ;  /* 0x0000000711877216 */ /* 0x000fe20000000088 */
[----:B------:R-:W-:Y:S06]  /*84d0*/  @!P0 BRA `(.L_x_27) ;  /* 0x0000000000048947 */ /* 0x000fec0003800000 */
[----:B------:R-:W-:Y:S01]  /*84e0*/  BPT.TRAP 0x1 ;  /* 0x000000040000795c */ /* 0x000fe20000300000 */
.L_x_27:
[----:B------:R-:W-:Y:S05]  /*84f0*/  @P3 BRA `(.L_x_28) ;  /* 0x0000000000083947 */ /* 0x000fea0003800000 */
[----:B------:R-:W1:Y:S02]  /*8500*/  SYNCS.PHASECHK.TRANS64.TRYWAIT P3, [UR6+0x24000], R137 ;  /* 0x02400089ff0075a7 */ /* 0x000e640008060146 */
[----:B-1----:R-:W-:Y:S05]  /*8510*/  @!P3 BRA `(.L_x_29) ;  /* 0x0000007c00d4b947 */ /* 0x002fea0003800000 */
.L_x_28:
[----:B------:R-:W-:Y:S01]  /*8520*/  UIMAD UR6, UR7, 0x600, UR4 ;  /* 0x00000600070678a4 */ /* 0x000fe2000f8e0204 */
[----:B------:R-:W-:Y:S01]  /*8530*/  WARPGROUP.ARRIVE ;  /* 0x00000000000079c5 */ /* 0x000fe20000000000 */
[----:B------:R-:W-:-:S05]  /*8540*/  UMOV UR11, 0x40000040 ;  /* 0x40000040000b7882 */ /* 0x000fca0000000000 */
[----:B------:R-:W-:Y:S02]  /*8550*/  UMOV UR10, UR6 ;  /* 0x00000006000a7c82 */ /* 0x000fe40008000000 */
        /* <DEDUP_REMOVED lines=8> */
[----:B------:R-:W-:Y:S01]  /*85e0*/  UIADD3 UR6, UR6, 0x6, URZ ;  /* 0x0000000606067890 */ /* 0x000fe2000fffe03f */
[----:B------:R-:W-:Y:S02]  /*85f0*/  WARPGROUP.DEPBAR.LE gsb0, 0x0 ;  /* 0x00008000000079c5 */ /* 0x000fe40000010000 */
[----:B------:R-:W-:-:S14]  /*8600*/  WARPGROUP.ARRIVE ;  /* 0x00000000000079c5 */ /* 0x000fdc0000000000 */
[----:B------:R-:W-:Y:S01]  /*8610*/  QGMMA.64x192x32.F32.E4M3.E4M3 R24, R128, gdesc[UR8], R24, gsb0 ;  /* 0x02e0000880187df3 */ /* 0x000fe20008000818 */
[----:B------:R-:W-:Y:S01]  /*8620*/  UMOV UR10, UR6 ;  /* 0x00000006000a7c82 */ /* 0x000fe20008000000 */
[----:B------:R-:W-:Y:S01]  /*8630*/  UMOV UR11, 0x40000040 ;  /* 0x40000040000b7882 */ /* 0x000fe20000000000 */
[----:B------:R-:W-:Y:S02]  /*8640*/  WARPGROUP.DEPBAR.LE gsb0, 0x0 ;  /* 0x00008000000079c5 */ /* 0x000fe40000010000 */
[----:B------:R-:W-:-:S15]  /*8650*/  WARPGROUP.ARRIVE ;  /* 0x00000000000079c5 */ /* 0x000fde0000000000 */
[----:B------:R-:W-:Y:S03]  /*8660*/  QGMMA.64x192x32.F32.E4M3.E4M3 R24, R132, gdesc[UR8], R24, gsb0 ;  /* 0x02e0000884187df3 */ /* 0x000fe60008000818 */
[----:B------:R-:W-:Y:S02]  /*8670*/  WARPGROUP.DEPBAR.LE gsb0, 0x0 ;  /* 0x00008000000079c5 */ /* 0x000fe40000010000 */
[----:B------:R-:W-:Y:S05]  /*8680*/  @!P0 BRA `(.L_x_30) ;  /* 0x0000000000048947 */ /* 0x000fea0003800000 */
[----:B------:R-:W-:Y:S01]  /*8690*/  BPT.TRAP 0x1 ;  /* 0x000000040000795c */ /* 0x000fe20000300000 */
.L_x_30:
[----:B------:R-:W-:-:S04]  /*86a0*/  ULEA UR6, UR5, UR38, 0x3 ;  /* 0x0000002605067291 */ /* 0x000fc8000f8e183f */
[----:B------:R-:W-:-:S04]  /*86b0*/  UIADD3 UR6, UR6, 0x24028, URZ ;  /* 0x0002402806067890 */ /* 0x000fc8000fffe03f */
[----:B------:R-:W-:-:S09]  /*86c0*/  UPRMT UR6, URZ, 0x654, UR6 ;  /* 0x000006543f067896 */ /* 0x000fd20008000006 */
[----:B------:R-:W-:Y:S01]  /*86d0*/  SYNCS.ARRIVE.TRANS64.RED.A1T0 RZ, [UR6], RZ ;  /* 0x000000ffffff79a7 */ /* 0x000fe20008100406 */
[----:B------:R-:W-:Y:S05]  /*86e0*/  @P2 BRA `(.L_x_31) ;  /* 0x0000000000042947 */ /* 0x000fea0003800000 */
[----:B------:R-:W-:Y:S01]  /*86f0*/  BPT.TRAP 0x1 ;  /* 0x000000040000795c */ /* 0x000fe20000300000 */
.L_x_31:
[----:B------:R-:W-:-:S04]  /*8700*/  UIADD3 UR5, UR5, 0x1, URZ ;  /* 0x0000000105057890 */ /* 0x000fc8000fffe03f */
[----:B------:R-:W-:-:S04]  /*8710*/  UISETP.NE.AND UP0, UPT, UR5, 0x5, UPT ;  /* 0x000000050500788c */ /* 0x000fc8000bf05270 */
[----:B------:R-:W-:Y:S01]  /*8720*/  USEL UR6, UR5, URZ, UP0 ;  /* 0x0000003f05067287 */ /* 0x000fe20008000000 */
[----:B------:R-:W-:Y:S11]  /*8730*/  @!P0 BRA `(.L_x_32) ;  /* 0x0000000000048947 */ /* 0x000ff60003800000 */
[----:B------:R-:W-:Y:S01]  /*8740*/  BPT.TRAP 0x1 ;  /* 0x000000040000795c */ /* 0x000fe20000300000 */
.L_x_32:
[----:B------:R-:W-:-:S04]  /*8750*/  ULEA UR5, UR6, UR38, 0x3 ;  /* 0x0000002606057291 */ /* 0x000fc8000f8e183f */
[----:B------:R-:W-:-:S04]  /*8760*/  UIADD3 UR5, UR5, 0x24028, URZ ;  /* 0x0002402805057890 */ /* 0x000fc8000fffe03f */
[----:B------:R-:W-:-:S09]  /*8770*/  UPRMT UR5, URZ, 0x654, UR5 ;  /* 0x000006543f057896 */ /* 0x000fd20008000005 */
[----:B------:R-:W-:Y:S01]  /*8780*/  SYNCS.ARRIVE.TRANS64.RED.A1T0 RZ, [UR5], RZ ;  /* 0x000000ffffff79a7 */ /* 0x000fe20008100405 */
[----:B------:R-:W-:Y:S05]  /*8790*/  @P2 BRA `(.L_x_33) ;  /* 0x0000000000042947 */ /* 0x000fea0003800000 */
[----:B------:R-:W-:Y:S01]  /*87a0*/  BPT.TRAP 0x1 ;  /* 0x000000040000795c */ /* 0x000fe20000300000 */
.L_x_33:
[----:B------:R-:W-:Y:S01]  /*87b0*/  UIADD3 UR5, UR6, 0x1, URZ ;  /* 0x0000000106057890 */ /* 0x000fe2000fffe03f */
[C---:B------:R-:W-:Y:S01]  /*87c0*/  ISETP.GT.AND P3, PT, R12.reuse, 0x2, PT ;  /* 0x000000020c00780c */ /* 0x040fe20003f64270 */
[----:B------:R-:W-:Y:S01]  /*87d0*/  UIADD3 UR6, UR7, 0x1, URZ ;  /* 0x0000000107067890 */ /* 0x000fe2000fffe03f */
[----:B------:R-:W-:Y:S01]  /*87e0*/  VIADD R12, R12, 0xffffffff ;  /* 0xffffffff0c0c7836 */ /* 0x000fe20000000000 */
[----:B------:R-:W-:Y:S01]  /*87f0*/  UISETP.NE.AND UP0, UPT, UR5, 0x5, UPT ;  /* 0x000000050500788c */ /* 0x000fe2000bf05270 */
[----:B------:R-:W-:Y:S01]  /*8800*/  VIADD R2, R2, 0x80 ;  /* 0x0000008002027836 */ /* 0x000fe20000000000 */
[----:B------:R-:W-:Y:S01]  /*8810*/  UISETP.NE.AND UP2, UPT, UR6, 0x5, UPT ;  /* 0x000000050600788c */ /* 0x000fe2000bf45270 */
[----:B------:R-:W-:Y:S01]  /*8820*/  IMAD.MOV.U32 R19, RZ, RZ, R9 ;  /* 0x000000ffff137224 */ /* 0x000fe200078e0009 */
[----:B------:R-:W-:Y:S01]  /*8830*/  USEL UR5, UR5, URZ, UP0 ;  /* 0x0000003f05057287 */ /* 0x000fe20008000000 */
[----:B------:R-:W-:Y:S01]  /*8840*/  IMAD.MOV.U32 R17, RZ, RZ, R15 ;  /* 0x000000ffff117224 */ /* 0x000fe200078e000f */
[----:B------:R-:W-:-:S02]  /*8850*/  USEL UR7, URZ, 0x1, UP2 ;  /* 0x000000013f077887 */ /* 0x000fc40009000000 */
[----:B------:R-:W-:-:S04]  /*8860*/  USEL UR6, UR6, URZ, UP2 ;  /* 0x0000003f06067287 */ /* 0x000fc80009000000 */
[----:B------:R-:W-:Y:S01]  /*8870*/  LOP3.LUT R4, R4, UR7, RZ, 0x3c, !PT ;  /* 0x0000000704047c12 */ /* 0x000fe2000f8e3cff */
[----:B------:R-:W-:Y:S07]  /*8880*/  @P3 BRA `(.L_x_34) ;  /* 0xffffffc400943947 */ /* 0x000fee000383ffff */
.L_x_23:
[----:B------:R-:W-:-:S13]  /*8890*/  ISETP.GE.AND P3, PT, R12, 0x1, PT ;  /* 0x000000010c00780c */ /* 0x000fda0003f66270 */
[----:B------:R-:W-:Y:S05]  /*88a0*/  @!P3 BRA `(.L_x_35) ;  /* 0x0000004000e0b947 */ /* 0x000fea0003800000 */
[----:B-1----:R-:W-:Y:S01]  /*88b0*/  IMAD.MOV.U32 R14, RZ, RZ, R9 ;  /* 0x000000ffff0e7224 */ /* 0x002fe200078e0009 */
[----:B------:R-:W-:Y:S01]  /*88c0*/  ULDC UR7, c[0x0][0x604] ;  /* 0x0001810000077ab9 */ /* 0x000fe20000000800 */
[----:B------:R-:W-:-:S07]  /*88d0*/  IMAD.MOV.U32 R13, RZ, RZ, R15 ;  /* 0x000000ffff0d7224 */ /* 0x000fce00078e000f */
.L_x_46:
[----:B------:R-:W-:Y:S05]  /*88e0*/  @!P0 BRA `(.L_x_36) ;  /* 0x0000000000048947 */ /* 0x000fea0003800000 */
[----:B------:R-:W-:Y:S01]  /*88f0*/  BPT.TRAP 0x1 ;  /* 0x000000040000795c */ /* 0x000fe20000300000 */
.L_x_36:
[----:B------:R-:W-:Y:S01]  /*8900*/  ULEA UR10, UR6, UR38, 0x3 ;  /* 0x00000026060a7291 */ /* 0x000fe2000f8e183f */
[----:B------:R-:W-:-:S08]  /*8910*/  SHF.L.U32 R9, R4, 0x1f, RZ ;  /* 0x0000001f04097819 */ /* 0x000fd000000006ff */
[----:B------:R-:W1:Y:S02]  /*8920*/  SYNCS.PHASECHK.TRANS64.TRYWAIT P3, [UR10+0x24000], R9 ;  /* 0x02400009ff0075a7 */ /* 0x000e64000806014a */
[----:B-1----:R-:W-:Y:S05]  /*8930*/  @!P3 BRA `(.L_x_37) ;  /* 0x0000007800e4b947 */ /* 0x002fea0003800000 */
.L_x_109:
        /* <DEDUP_REMOVED lines=37> */
.L_x_38:
[----:B------:R-:W-:Y:S01]  /*8b90*/  VIADD R19, R2, 0x1 ;  /* 0x0000000102137836 */ /* 0x000fe20000000000 */
[----:B------:R-:W-:Y:S01]  /*8ba0*/  ISETP.GE.AND P3, PT, R0, R2, PT ;  /* 0x000000020000720c */ /* 0x000fe20003f66270 */
[C---:B-1----:R-:W-:Y:S01]  /*8bb0*/  VIADD R9, R2.reuse, 0x8 ;  /* 0x0000000802097836 */ /* 0x042fe20000000000 */
[C---:B------:R-:W-:Y:S01]  /*8bc0*/  IADD3 R186, R2.reuse, 0x28, RZ ;  /* 0x0000002802ba7810 */ /* 0x040fe20007ffe0ff */
[----:B------:R-:W-:Y:S01]  /*8bd0*/  VIADD R20, R2, 0x9 ;  /* 0x0000000902147836 */ /* 0x000fe20000000000 */
[----:B------:R-:W-:Y:S01]  /*8be0*/  ISETP.GE.AND P4, PT, R0, R19, PT ;  /* 0x000000130000720c */ /* 0x000fe20003f86270 */
[----:B------:R-:W-:Y:S01]  /*8bf0*/  VIADD R21, R2, 0x10 ;  /* 0x0000001002157836 */ /* 0x000fe20000000000 */
[----:B------:R-:W-:Y:S01]  /*8c00*/  FSEL R15, R120, -INF , P3 ;  /* 0xff800000780f7808 */ /* 0x000fe20001800000 */
[----:B------:R-:W-:Y:S01]  /*8c10*/  VIADD R22, R2, 0x11 ;  /* 0x0000001102167836 */ /* 0x000fe20000000000 */
[----:B------:R-:W-:Y:S01]  /*8c20*/  ISETP.GE.AND P3, PT, R0, R9, PT ;  /* 0x000000090000720c */ /* 0x000fe20003f66270 */
[C---:B------:R-:W-:Y:S01]  /*8c30*/  VIADD R23, R2.reuse, 0x18 ;  /* 0x0000001802177836 */ /* 0x040fe20000000000 */
[----:B------:R-:W-:Y:S01]  /*8c40*/  FSEL R121, R121, -INF , P4 ;  /* 0xff80000079797808 */ /* 0x000fe20002000000 */
[C---:B------:R-:W-:Y:S01]  /*8c50*/  VIADD R120, R2.reuse, 0x19 ;  /* 0x0000001902787836 */ /* 0x040fe20000000000 */
[----:B------:R-:W-:Y:S01]  /*8c60*/  FMNMX R16, R15, R14, !PT ;  /* 0x0000000e0f107209 */ /* 0x000fe20007800000 */
[----:B------:R-:W-:Y:S01]  /*8c70*/  VIADD R184, R2, 0x20 ;  /* 0x0000002002b87836 */ /* 0x000fe20000000000 */
[----:B------:R-:W-:Y:S01]  /*8c80*/  ISETP.GE.AND P4, PT, R0, R20, PT ;  /* 0x000000140000720c */ /* 0x000fe20003f86270 */
[----:B------:R-:W-:Y:S01]  /*8c90*/  VIADD R185, R2, 0x21 ;  /* 0x0000002102b97836 */ /* 0x000fe20000000000 */
[----:B------:R-:W-:Y:S01]  /*8ca0*/  FSEL R124, R124, -INF , P3 ;  /* 0xff8000007c7c7808 */ /* 0x000fe20001800000 */
[C---:B------:R-:W-:Y:S01]  /*8cb0*/  VIADD R187, R2.reuse, 0x29 ;  /* 0x0000002902bb7836 */ /* 0x040fe20000000000 */
[----:B------:R-:W-:Y:S01]  /*8cc0*/  FMNMX R17, R121, R16, !PT ;  /* 0x0000001079117209 */ /* 0x000fe20007800000 */
[----:B------:R-:W-:Y:S01]  /*8cd0*/  VIADD R188, R2, 0x30 ;  /* 0x0000003002bc7836 */ /* 0x000fe20000000000 */
[----:B------:R-:W-:Y:S01]  /*8ce0*/  ISETP.GE.AND P3, PT, R0, R21, PT ;  /* 0x000000150000720c */ /* 0x000fe20003f66270 */
[C---:B------:R-:W-:Y:S01]  /*8cf0*/  VIADD R189, R2.reuse, 0x31 ;  /* 0x0000003102bd7836 */ /* 0x040fe20000000000 */
[----:B------:R-:W-:Y:S01]  /*8d00*/  FSEL R125, R125, -INF , P4 ;  /* 0xff8000007d7d7808 */ /* 0x000fe20002000000 */
[----:B------:R-:W-:Y:S01]  /*8d10*/  VIADD R190, R2, 0x38 ;  /* 0x0000003802be7836 */ /* 0x000fe20000000000 */
        /* <DEDUP_REMOVED lines=29> */
[----:B------:R-:W-:Y:S01]  /*8ef0*/  ULEA UR6, UR11, UR38, 0x3 ;  /* 0x000000260b067291 */ /* 0x000fe2000f8e183f */
[----:B------:R-:W-:-:S02]  /*8f00*/  FMNMX R17, R133, R16, !PT ;  /* 0x0000001085117209 */ /* 0x000fc40007800000 */
[----:B------:R-:W-:Y:S02]  /*8f10*/  ISETP.GE.AND P3, PT, R0, R186, PT ;  /* 0x000000ba0000720c */ /* 0x000fe40003f66270 */
[----:B------:R-:W-:Y:S02]  /*8f20*/  FSEL R137, R137, -INF , P4 ;  /* 0xff80000089897808 */ /* 0x000fe40002000000 */
[----:B------:R-:W-:Y:S02]  /*8f30*/  FMNMX R16, R136, R17, !PT ;  /* 0x0000001188107209 */ /* 0x000fe40007800000 */
[----:B------:R-:W-:Y:S02]  /*8f40*/  ISETP.GE.AND P4, PT, R0, R187, PT ;  /* 0x000000bb0000720c */ /* 0x000fe40003f86270 */
[----:B------:R-:W-:Y:S02]  /*8f50*/  FSEL R140, R140, -INF , P3 ;  /* 0xff8000008c8c7808 */ /* 0x000fe40001800000 */
        /* <DEDUP_REMOVED lines=40> */
[----:B------:R-:W-:Y:S02]  /*91e0*/  IADD3 R202, R2, 0x68, RZ ;  /* 0x0000006802ca7810 */ /* 0x000fe40007ffe0ff */
[----:B------:R-:W-:Y:S02]  /*91f0*/  ISETP.GE.AND P4, PT, R0, R201, PT ;  /* 0x000000c90000720c */ /* 0x000fe40003f86270 */
[----:B------:R-:W-:-:S02]  /*9200*/  FSEL R168, R168, -INF , P3 ;  /* 0xff800000a8a87808 */ /* 0x000fc40001800000 */
[----:B------:R-:W-:Y:S02]  /*9210*/  FMNMX R17, R165, R16, !PT ;  /* 0x00000010a5117209 */ /* 0x000fe40007800000 */
[----:B------:R-:W-:Y:S02]  /*9220*/  ISETP.GE.AND P3, PT, R0, R202, PT ;  /* 0x000000ca0000720c */ /* 0x000fe40003f66270 */
[----:B------:R-:W-:Y:S02]  /*9230*/  FSEL R169, R169, -INF , P4 ;  /* 0xff800000a9a97808 */ /* 0x000fe40002000000 */
[----:B------:R-:W-:Y:S01]  /*9240*/  FMNMX R16, R168, R17, !PT ;  /* 0x00000011a8107209 */ /* 0x000fe20007800000 */
[----:B------:R-:W-:Y:S01]  /*9250*/  VIADD R17, R2, 0x71 ;  /* 0x0000007102117836 */ /* 0x000fe20000000000 */
[----:B------:R-:W-:Y:S02]  /*9260*/  ISETP.GE.AND P4, PT, R0, R203, PT ;  /* 0x000000cb0000720c */ /* 0x000fe40003f86270 */
[----:B------:R-:W-:-:S02]  /*9270*/  FSEL R172, R172, -INF , P3 ;  /* 0xff800000acac7808 */ /* 0x000fc40001800000 */
[----:B------:R-:W-:Y:S02]  /*9280*/  FMNMX R205, R169, R16, !PT ;  /* 0x00000010a9cd7209 */ /* 0x000fe40007800000 */
[----:B------:R-:W-:Y:S02]  /*9290*/  ISETP.GE.AND P3, PT, R0, R204, PT ;  /* 0x000000cc0000720c */ /* 0x000fe40003f66270 */
[----:B------:R-:W-:Y:S02]  /*92a0*/  FSEL R173, R173, -INF , P4 ;  /* 0xff800000adad7808 */ /* 0x000fe40002000000 */
[----:B------:R-:W-:Y:S02]  /*92b0*/  FMNMX R16, R172, R205, !PT ;  /* 0x000000cdac107209 */ /* 0x000fe40007800000 */
[----:B------:R-:W-:Y:S02]  /*92c0*/  ISETP.GE.AND P4, PT, R0, R17, PT ;  /* 0x000000110000720c */ /* 0x000fe40003f86270 */
[----:B------:R-:W-:-:S02]  /*92d0*/  FSEL R176, R176, -INF , P3 ;  /* 0xff800000b0b07808 */ /* 0x000fc40001800000 */
[----:B------:R-:W-:Y:S01]  /*92e0*/  FMNMX R205, R173, R16, !PT ;  /* 0x00000010adcd7209 */ /* 0x000fe20007800000 */
[----:B------:R-:W-:Y:S01]  /*92f0*/  VIADD R16, R2, 0x79 ;  /* 0x0000007902107836 */ /* 0x000fe20000000000 */
[----:B------:R-:W-:Y:S02]  /*9300*/  ISETP.GE.AND P3, PT, R0, R18, PT ;  /* 0x000000120000720c */ /* 0x000fe40003f66270 */
[----:B------:R-:W-:Y:S02]  /*9310*/  FSEL R177, R177, -INF , P4 ;  /* 0xff800000b1b17808 */ /* 0x000fe40002000000 */
[----:B------:R-:W-:Y:S02]  /*9320*/  FMNMX R206, R176, R205, !PT ;  /* 0x000000cdb0ce7209 */ /* 0x000fe40007800000 */
[----:B------:R-:W-:Y:S02]  /*9330*/  ISETP.GE.AND P4, PT, R0, R16, PT ;  /* 0x000000100000720c */ /* 0x000fe40003f86270 */
[----:B------:R-:W-:-:S02]  /*9340*/  FSEL R180, R180, -INF , P3 ;  /* 0xff800000b4b47808 */ /* 0x000fc40001800000 */
[----:B------:R-:W-:Y:S02]  /*9350*/  FMNMX R205, R177, R206, !PT ;  /* 0x000000ceb1cd7209 */ /* 0x000fe40007800000 */
[----:B------:R-:W-:Y:S02]  /*9360*/  FSEL R181, R181, -INF , P4 ;  /* 0xff800000b5b57808 */ /* 0x000fe40002000000 */
[----:B------:R-:W-:Y:S02]  /*9370*/  FMNMX R206, R180, R205, !PT ;  /* 0x000000cdb4ce7209 */ /* 0x000fe40007800000 */
[----:B------:R-:W-:Y:S02]  /*9380*/  ISETP.GE.AND P6, PT, R3, R20, PT ;  /* 0x000000140300720c */ /* 0x000fe40003fc6270 */
[----:B------:R-:W-:Y:S02]  /*9390*/  FMNMX R206, R181, R206, !PT ;  /* 0x000000ceb5ce7209 */ /* 0x000fe40007800000 */
[----:B------:R-:W-:-:S02]  /*93a0*/  FSEL R127, R127, -INF , P6 ;  /* 0xff8000007f7f7808 */ /* 0x000fc40003000000 */
[C---:B------:R-:W-:Y:S01]  /*93b0*/  ISETP.GE.AND P6, PT, R3.reuse, R120, PT ;  /* 0x000000780300720c */ /* 0x040fe20003fc6270 */
[----:B------:R-:W1:Y:S01]  /*93c0*/  SHFL.BFLY PT, R205, R206, 0x1, 0x1f ;  /* 0x0c201f00cecd7f89 */ /* 0x000e6200000e0000 */
[----:B------:R-:W-:Y:S02]  /*93d0*/  ISETP.GE.AND P4, PT, R3, R19, PT ;  /* 0x000000130300720c */ /* 0x000fe40003f86270 */
[----:B------:R-:W-:Y:S02]  /*93e0*/  FSEL R135, R135, -INF , P6 ;  /* 0xff80000087877808 */ /* 0x000fe40003000000 */
[C---:B------:R-:W-:Y:S02]  /*93f0*/  ISETP.GE.AND P6, PT, R3.reuse, R187, PT ;  /* 0x000000bb0300720c */ /* 0x040fe40003fc6270 */
[----:B------:R-:W-:Y:S02]  /*9400*/  ISETP.GE.AND P3, PT, R3, R9, PT ;  /* 0x000000090300720c */ /* 0x000fe40003f66270 */
[----:B------:R-:W-:-:S02]  /*9410*/  FSEL R143, R143, -INF , P6 ;  /* 0xff8000008f8f7808 */ /* 0x000fc40003000000 */
[----:B------:R-:W-:Y:S02]  /*9420*/  ISETP.GE.AND P6, PT, R3, R191, PT ;  /* 0x000000bf0300720c */ /* 0x000fe40003fc6270 */
[----:B------:R-:W-:Y:S02]  /*9430*/  FSEL R123, R123, -INF , P4 ;  /* 0xff8000007b7b7808 */ /* 0x000fe40002000000 */
[----:B------:R-:W-:Y:S02]  /*9440*/  ISETP.GE.AND P4, PT, R3, R22, PT ;  /* 0x000000160300720c */ /* 0x000fe40003f86270 */
[----:B------:R-:W-:Y:S02]  /*9450*/  FSEL R151, R151, -INF , P6 ;  /* 0xff80000097977808 */ /* 0x000fe40003000000 */
[----:B------:R-:W-:Y:S02]  /*9460*/  ISETP.GE.AND P6, PT, R3, R195, PT ;  /* 0x000000c30300720c */ /* 0x000fe40003fc6270 */
[----:B------:R-:W-:-:S02]  /*9470*/  FSEL R126, R126, -INF , P3 ;  /* 0xff8000007e7e7808 */ /* 0x000fc40001800000 */
[----:B------:R-:W-:Y:S02]  /*9480*/  ISETP.GE.AND P3, PT, R3, R23, PT ;  /* 0x000000170300720c */ /* 0x000fe40003f66270 */
[----:B-1----:R-:W-:Y:S02]  /*9490*/  FMNMX R205, R206, R205, !PT ;  /* 0x000000cdcecd7209 */ /* 0x002fe40007800000 */
[----:B------:R-:W-:Y:S02]  /*94a0*/  FSEL R131, R131, -INF , P4 ;  /* 0xff80000083837808 */ /* 0x000fe40002000000 */
[----:B------:R-:W-:Y:S01]  /*94b0*/  ISETP.GE.AND P4, PT, R3, R185, PT ;  /* 0x000000b90300720c */ /* 0x000fe20003f86270 */
[----:B------:R-:W1:Y:S01]  /*94c0*/  SHFL.BFLY PT, R20, R205, 0x2, 0x1f ;  /* 0x0c401f00cd147f89 */ /* 0x000e6200000e0000 */
[----:B------:R-:W-:Y:S02]  /*94d0*/  FSEL R159, R159, -INF , P6 ;  /* 0xff8000009f9f7808 */ /* 0x000fe40003000000 */
[----:B------:R-:W-:-:S02]  /*94e0*/  ISETP.GE.AND P5, PT, R3, R21, PT ;  /* 0x000000150300720c */ /* 0x000fc40003fa6270 */
[----:B------:R-:W-:Y:S02]  /*94f0*/  FSEL R134, R134, -INF , P3 ;  /* 0xff80000086867808 */ /* 0x000fe40001800000 */
[----:B------:R-:W-:Y:S02]  /*9500*/  ISETP.GE.AND P3, PT, R3, R186, PT ;  /* 0x000000ba0300720c */ /* 0x000fe40003f66270 */
[----:B------:R-:W-:Y:S02]  /*9510*/  FSEL R139, R139, -INF , P4 ;  /* 0xff8000008b8b7808 */ /* 0x000fe40002000000 */
[----:B------:R-:W-:Y:S02]  /*9520*/  FSEL R130, R130, -INF , P5 ;  /* 0xff80000082827808 */ /* 0x000fe40002800000 */
[C---:B------:R-:W-:Y:S02]  /*9530*/  ISETP.GE.AND P4, PT, R3.reuse, R189, PT ;  /* 0x000000bd0300720c */ /* 0x040fe40003f86270 */
[----:B------:R-:W-:-:S02]  /*9540*/  ISETP.GE.AND P5, PT, R3, R184, PT ;  /* 0x000000b80300720c */ /* 0x000fc40003fa6270 */
[----:B------:R-:W-:Y:S02]  /*9550*/  FSEL R142, R142, -INF , P3 ;  /* 0xff8000008e8e7808 */ /* 0x000fe40001800000 */
[----:B------:R-:W-:Y:S02]  /*9560*/  ISETP.GE.AND P3, PT, R3, R190, PT ;  /* 0x000000be0300720c */ /* 0x000fe40003f66270 */
[----:B------:R-:W-:Y:S02]  /*9570*/  FSEL R147, R147, -INF , P4 ;  /* 0xff80000093937808 */ /* 0x000fe40002000000 */
[----:B------:R-:W-:Y:S02]  /*9580*/  FSEL R138, R138, -INF , P5 ;  /* 0xff8000008a8a7808 */ /* 0x000fe40002800000 */
[----:B-1----:R-:W-:Y:S02]  /*9590*/  FMNMX R9, R205, R20, !PT ;  /* 0x00000014cd097209 */ /* 0x002fe40007800000 */
[----:B------:R-:W-:-:S02]  /*95a0*/  ISETP.GE.AND P4, PT, R3, R193, PT ;  /* 0x000000c10300720c */ /* 0x000fc40003f86270 */
[----:B------:R-:W-:Y:S02]  /*95b0*/  FSETP.NEU.AND P6, PT, R9, -INF , PT ;  /* 0xff8000000900780b */ /* 0x000fe40003fcd000 */
[----:B------:R-:W-:Y:S02]  /*95c0*/  ISETP.GE.AND P5, PT, R3, R188, PT ;  /* 0x000000bc0300720c */ /* 0x000fe40003fa6270 */
[----:B------:R-:W-:Y:S02]  /*95d0*/  FSEL R19, R9, RZ, P6 ;  /* 0x000000ff09137208 */ /* 0x000fe40003000000 */
[----:B------:R-:W-:Y:S02]  /*95e0*/  ISETP.GE.AND P6, PT, R3, R202, PT ;  /* 0x000000ca0300720c */ /* 0x000fe40003fc6270 */
[----:B------:R-:W-:Y:S01]  /*95f0*/  FSEL R150, R150, -INF , P3 ;  /* 0xff80000096967808 */ /* 0x000fe20001800000 */
[C---:B------:R-:W-:Y:S01]  /*9600*/  FMUL R184, R19.reuse, UR7 ;  /* 0x0000000713b87c20 */ /* 0x040fe20008400000 */
[----:B------:R-:W-:Y:S01]  /*9610*/  FSEL R174, R174, -INF , P6 ;  /* 0xff800000aeae7808 */ /* 0x000fe20003000000 */
[----:B------:R-:W-:-:S01]  /*9620*/  FADD R19, -R19, R14 ;  /* 0x0000000e13137221 */ /* 0x000fc20000000100 */
[----:B------:R-:W-:Y:S01]  /*9630*/  ISETP.GE.AND P6, PT, R3, R17, PT ;  /* 0x000000110300720c */ /* 0x000fe20003fc6270 */
[----:B------:R-:W-:-:S01]  /*9640*/  FFMA R125, R125, UR7, -R184 ;  /* 0x000000077d7d7c23 */ /* 0x000fc200080008b8 */
[----:B------:R-:W-:Y:S01]  /*9650*/  ISETP.GE.AND P3, PT, R3, R194, PT ;  /* 0x000000c20300720c */ /* 0x000fe20003f66270 */
[----:B------:R-:W-:-:S01]  /*9660*/  FFMA R15, R15, UR7, -R184 ;  /* 0x000000070f0f7c23 */ /* 0x000fc200080008b8 */
[----:B------:R-:W-:Y:S01]  /*9670*/  FSEL R155, R155, -INF , P4 ;  /* 0xff8000009b9b7808 */ /* 0x000fe20002000000 */
[----:B------:R-:W-:-:S01]  /*9680*/  FFMA R121, R121, UR7, -R184 ;  /* 0x0000000779797c23 */ /* 0x000fc200080008b8 */
[----:B------:R-:W-:Y:S01]  /*9690*/  FSEL R146, R146, -INF , P5 ;  /* 0xff80000092927808 */ /* 0x000fe20002800000 */
[----:B------:R-:W-:-:S01]  /*96a0*/  FFMA R17, R124, UR7, -R184 ;  /* 0x000000077c117c23 */ /* 0x000fc200080008b8 */
[----:B------:R-:W-:Y:S01]  /*96b0*/  ISETP.GE.AND P4, PT, R3, R198, PT ;  /* 0x000000c60300720c */ /* 0x000fe20003f86270 */
[----:B------:R-:W-:-:S01]  /*96c0*/  FFMA R120, R133, UR7, -R184 ;  /* 0x0000000785787c23 */ /* 0x000fc200080008b8 */
[----:B------:R-:W-:Y:S01]  /*96d0*/  FSEL R179, R179, -INF , P6 ;  /* 0xff800000b3b37808 */ /* 0x000fe20003000000 */
[----:B------:R-:W-:-:S01]  /*96e0*/  FFMA R21, R128, UR7, -R184 ;  /* 0x0000000780157c23 */ /* 0x000fc200080008b8 */
[----:B------:R-:W-:Y:S01]  /*96f0*/  ISETP.GE.AND P5, PT, R3, R192, PT ;  /* 0x000000c00300720c */ /* 0x000fe20003fa6270 */
[----:B------:R-:W-:-:S01]  /*9700*/  FFMA R22, R129, UR7, -R184 ;  /* 0x0000000781167c23 */ /* 0x000fc200080008b8 */
[----:B------:R-:W-:Y:S01]  /*9710*/  ISETP.GE.AND P6, PT, R3, R16, PT ;  /* 0x000000100300720c */ /* 0x000fe20003fc6270 */
[----:B------:R-:W-:-:S01]  /*9720*/  FFMA R23, R132, UR7, -R184 ;  /* 0x0000000784177c23 */ /* 0x000fc200080008b8 */
[----:B------:R-:W-:Y:S01]  /*9730*/  FSEL R158, R158, -INF , P3 ;  /* 0xff8000009e9e7808 */ /* 0x000fe20001800000 */
        /* <DEDUP_REMOVED lines=13> */
[----:B------:R-:W-:Y:S01]  /*9810*/  FSETP.GEU.AND P6, PT, R125, -126, PT ;  /* 0xc2fc00007d00780b */ /* 0x000fe20003fce000 */
[----:B------:R-:W-:-:S01]  /*9820*/  FFMA R177, R177, UR7, -R184 ;  /* 0x00000007b1b17c23 */ /* 0x000fc200080008b8 */
[----:B------:R-:W-:Y:S01]  /*9830*/  FSEL R166, R166, -INF , P3 ;  /* 0xff800000a6a67808 */ /* 0x000fe20001800000 */
[----:B------:R-:W-:-:S01]  /*9840*/  FFMA R176, R176, UR7, -R184 ;  /* 0x00000007b0b07c23 */ /* 0x000fc200080008b8 */
[----:B------:R-:W-:Y:S01]  /*9850*/  ISETP.GE.AND P3, PT, R3, R201, PT ;  /* 0x000000c90300720c */ /* 0x000fe20003f66270 */
[----:B------:R-:W-:-:S01]  /*9860*/  FFMA R181, R181, UR7, -R184 ;  /* 0x00000007b5b57c23 */ /* 0x000fc200080008b8 */
[----:B------:R-:W-:Y:S01]  /*9870*/  FSEL R170, R170, -INF , P4 ;  /* 0xff800000aaaa7808 */ /* 0x000fe20002000000 */
[----:B------:R-:W-:Y:S01]  /*9880*/  FMUL R19, R19, UR7 ;  /* 0x0000000713137c20 */ /* 0x000fe20008400000 */
[----:B------:R-:W-:-:S02]  /*9890*/  FSEL R162, R162, -INF , P5 ;  /* 0xff800000a2a27808 */ /* 0x000fc40002800000 */
[C---:B------:R-:W-:Y:S02]  /*98a0*/  ISETP.GE.AND P4, PT, R3.reuse, R204, PT ;  /* 0x000000cc0300720c */ /* 0x040fe40003f86270 */
[----:B------:R-:W-:Y:S01]  /*98b0*/  ISETP.GE.AND P5, PT, R3, R199, PT ;  /* 0x000000c70300720c */ /* 0x000fe20003fa6270 */
[----:B------:R-:W-:Y:S01]  /*98c0*/  @!P6 FMUL R125, R125, 0.5 ;  /* 0x3f0000007d7de820 */ /* 0x000fe20000400000 */
[----:B------:R-:W-:Y:S02]  /*98d0*/  FSEL R171, R171, -INF , P3 ;  /* 0xff800000abab7808 */ /* 0x000fe40001800000 */
[----:B------:R-:W-:Y:S01]  /*98e0*/  FSETP.GEU.AND P3, PT, R15, -126, PT ;  /* 0xc2fc00000f00780b */ /* 0x000fe20003f6e000 */
[----:B------:R1:W2:Y:S01]  /*98f0*/  MUFU.EX2 R20, R125 ;  /* 0x0000007d00147308 */ /* 0x0002a20000000800 */
[----:B------:R-:W-:Y:S02]  /*9900*/  FSEL R178, R178, -INF , P4 ;  /* 0xff800000b2b27808 */ /* 0x000fe40002000000 */
[----:B------:R-:W-:-:S02]  /*9910*/  FSEL R167, R167, -INF , P5 ;  /* 0xff800000a7a77808 */ /* 0x000fc40002800000 */
[----:B------:R-:W-:Y:S02]  /*9920*/  FSETP.GEU.AND P4, PT, R121, -126, PT ;  /* 0xc2fc00007900780b */ /* 0x000fe40003f8e000 */
[----:B------:R-:W-:Y:S01]  /*9930*/  ISETP.GE.AND P5, PT, R3, R203, PT ;  /* 0x000000cb0300720c */ /* 0x000fe20003fa6270 */
[----:B-1----:R-:W-:-:S01]  /*9940*/  FFMA R125, R141, UR7, -R184 ;  /* 0x000000078d7d7c23 */ /* 0x002fc200080008b8 */
[--C-:B------:R-:W-:Y:S02]  /*9950*/  FFMA R141, R153, UR7, -R184.reuse ;  /* 0x00000007998d7c23 */ /* 0x100fe400080008b8 */
[----:B------:R-:W-:Y:S01]  /*9960*/  FSEL R175, R175, -INF , P5 ;  /* 0xff800000afaf7808 */ /* 0x000fe20002800000 */
[----:B------:R-:W-:Y:S01]  /*9970*/  @!P3 FMUL R15, R15, 0.5 ;  /* 0x3f0000000f0fb820 */ /* 0x000fe20000400000 */
[----:B------:R-:W-:Y:S01]  /*9980*/  ISETP.GE.AND P5, PT, R3, R18, PT ;  /* 0x000000120300720c */ /* 0x000fe20003fa6270 */
[----:B------:R-:W-:Y:S02]  /*9990*/  FFMA R153, R165, UR7, -R184 ;  /* 0x00000007a5997c23 */ /* 0x000fe400080008b8 */
[----:B------:R-:W1:Y:S01]  /*99a0*/  MUFU.EX2 R16, R15 ;  /* 0x0000000f00107308 */ /* 0x000e620000000800 */
[----:B------:R-:W-:Y:S01]  /*99b0*/  FSEL R182, R182, -INF , P5 ;  /* 0xff800000b6b67808 */ /* 0x000fe20002800000 */
[----:B------:R-:W-:Y:S01]  /*99c0*/  @!P4 FMUL R121, R121, 0.5 ;  /* 0x3f0000007979c820 */ /* 0x000fe20000400000 */
[----:B------:R-:W-:Y:S01]  /*99d0*/  FSETP.GEU.AND P5, PT, R17, -126, PT ;  /* 0xc2fc00001100780b */ /* 0x000fe20003fae000 */
[----:B--2---:R-:W-:Y:S01]  /*99e0*/  @!P6 FMUL R20, R20, R20 ;  /* 0x000000141414e220 */ /* 0x004fe20000400000 */
[----:B------:R-:W-:-:S03]  /*99f0*/  ISETP.GE.AND P6, PT, R3, R2, PT ;  /* 0x000000020300720c */ /* 0x000fc60003fc6270 */
[----:B------:R2:W3:Y:S01]  /*9a00*/  MUFU.EX2 R18, R121 ;  /* 0x0000007900127308 */ /* 0x0004e20000000800 */
[----:B------:R-:W-:Y:S02]  /*9a10*/  FSEL R186, R122, -INF , P6 ;  /* 0xff8000007aba7808 */ /* 0x000fe40003000000 */
[----:B------:R-:W-:Y:S02]  /*9a20*/  FSETP.GEU.AND P6, PT, R120, -126, PT ;  /* 0xc2fc00007800780b */ /* 0x000fe40003fce000 */
[----:B------:R-:W-:-:S03]  /*9a30*/  FMNMX R122, R186, R13, !PT ;  /* 0x0000000dba7a7209 */ /* 0x000fc60007800000 */
[----:B------:R-:W-:Y:S01]  /*9a40*/  @!P5 FMUL R17, R17, 0.5 ;  /* 0x3f0000001111d820 */ /* 0x000fe20000400000 */
[----:B-1----:R-:W-:Y:S01]  /*9a50*/  @!P3 FMUL R16, R16, R16 ;  /* 0x000000101010b220 */ /* 0x002fe20000400000 */
[----:B------:R-:W-:Y:S01]  /*9a60*/  FSETP.GEU.AND P3, PT, R21, -126, PT ;  /* 0xc2fc00001500780b */ /* 0x000fe20003f6e000 */
[----:B--2---:R-:W-:-:S01]  /*9a70*/  FFMA R121, R136, UR7, -R184 ;  /* 0x0000000788797c23 */ /* 0x004fc200080008b8 */
[----:B------:R-:W-:Y:S01]  /*9a80*/  FMNMX R15, R123, R122, !PT ;  /* 0x0000007a7b0f7209 */ /* 0x000fe20007800000 */
[----:B------:R-:W-:-:S01]  /*9a90*/  FFMA R122, R137, UR7, -R184 ;  /* 0x00000007897a7c23 */ /* 0x000fc200080008b8 */
[----:B------:R-:W1:Y:S01]  /*9aa0*/  MUFU.EX2 R17, R17 ;  /* 0x0000001100117308 */ /* 0x000e620000000800 */
[----:B------:R-:W-:-:S01]  /*9ab0*/  FFMA R137, R152, UR7, -R184 ;  /* 0x0000000798897c23 */ /* 0x000fc200080008b8 */
[----:B------:R-:W-:Y:S01]  /*9ac0*/  @!P6 FMUL R120, R120, 0.5 ;  /* 0x3f0000007878e820 */ /* 0x000fe20000400000 */
[----:B---3--:R-:W-:Y:S01]  /*9ad0*/  @!P4 FMUL R18, R18, R18 ;  /* 0x000000121212c220 */ /* 0x008fe20000400000 */
[----:B------:R-:W-:Y:S01]  /*9ae0*/  FSETP.GEU.AND P4, PT, R22, -126, PT ;  /* 0xc2fc00001600780b */ /* 0x000fe20003f8e000 */
[----:B------:R-:W-:-:S01]  /*9af0*/  FFMA R152, R173, UR7, -R184 ;  /* 0x00000007ad987c23 */ /* 0x000fc200080008b8 */
[----:B------:R-:W-:-:S02]  /*9b00*/  FMNMX R124, R126, R15, !PT ;  /* 0x0000000f7e7c7209 */ /* 0x000fc40007800000 */
[----:B------:R-:W2:Y:S01]  /*9b10*/  MUFU.EX2 R120, R120 ;  /* 0x0000007800787308 */ /* 0x000ea20000000800 */
[----:B------:R-:W-:Y:S01]  /*9b20*/  @!P3 FMUL R21, R21, 0.5 ;  /* 0x3f0000001515b820 */ /* 0x000fe20000400000 */
[----:B------:R-:W-:Y:S01]  /*9b30*/  FMNMX R15, R127, R124, !PT ;  /* 0x0000007c7f0f7209 */ /* 0x000fe20007800000 */
[----:B------:R-:W-:-:S03]  /*9b40*/  FFMA R124, R140, UR7, -R184 ;  /* 0x000000078c7c7c23 */ /* 0x000fc600080008b8 */
[----:B------:R-:W-:Y:S02]  /*9b50*/  FMNMX R128, R130, R15, !PT ;  /* 0x0000000f82807209 */ /* 0x000fe40007800000 */
[----:B------:R-:W3:Y:S01]  /*9b60*/  MUFU.EX2 R21, R21 ;  /* 0x0000001500157308 */ /* 0x000ee20000000800 */
[----:B-1----:R-:W-:Y:S01]  /*9b70*/  @!P5 FMUL R17, R17, R17 ;  /* 0x000000111111d220 */ /* 0x002fe20000400000 */
[----:B------:R-:W-:Y:S01]  /*9b80*/  FSETP.GEU.AND P5, PT, R23, -126, PT ;  /* 0xc2fc00001700780b */ /* 0x000fe20003fae000 */
[----:B------:R-:W-:Y:S01]  /*9b90*/  @!P4 FMUL R22, R22, 0.5 ;  /* 0x3f0000001616c820 */ /* 0x000fe20000400000 */
[----:B------:R-:W-:-:S04]  /*9ba0*/  FMNMX R15, R131, R128, !PT ;  /* 0x00000080830f7209 */ /* 0x000fc80007800000 */
[----:B------:R-:W-:Y:S01]  /*9bb0*/  FMNMX R128, R134, R15, !PT ;  /* 0x0000000f86807209 */ /* 0x000fe20007800000 */
[----:B------:R-:W1:Y:S01]  /*9bc0*/  MUFU.EX2 R22, R22 ;  /* 0x0000001600167308 */ /* 0x000e620000000800 */
[----:B--2---:R-:W-:Y:S01]  /*9bd0*/  @!P6 FMUL R120, R120, R120 ;  /* 0x000000787878e220 */ /* 0x004fe20000400000 */
[----:B------:R-:W-:Y:S02]  /*9be0*/  FSETP.GEU.AND P6, PT, R125, -126, PT ;  /* 0xc2fc00007d00780b */ /* 0x000fe40003fce000 */
[----:B------:R-:W-:Y:S01]  /*9bf0*/  FMNMX R15, R135, R128, !PT ;  /* 0x00000080870f7209 */ /* 0x000fe20007800000 */
[----:B------:R-:W-:Y:S01]  /*9c00*/  FFMA R128, R144, UR7, -R184 ;  /* 0x0000000790807c23 */ /* 0x000fe200080008b8 */
[----:B------:R-:W-:Y:S01]  /*9c10*/  @!P5 FMUL R23, R23, 0.5 ;  /* 0x3f0000001717d820 */ /* 0x000fe20000400000 */
[----:B---3--:R-:W-:Y:S01]  /*9c20*/  @!P3 FMUL R21, R21, R21 ;  /* 0x000000151515b220 */ /* 0x008fe20000400000 */
[----:B------:R-:W-:Y:S02]  /*9c30*/  FSETP.GEU.AND P3, PT, R121, -126, PT ;  /* 0xc2fc00007900780b */ /* 0x000fe40003f6e000 */
[----:B------:R-:W-:-:S02]  /*9c40*/  FMNMX R132, R138, R15, !PT ;  /* 0x0000000f8a847209 */ /* 0x000fc40007800000 */
[----:B------:R-:W2:Y:S03]  /*9c50*/  MUFU.EX2 R23, R23 ;  /* 0x0000001700177308 */ /* 0x000ea60000000800 */
[----:B------:R-:W-:Y:S01]  /*9c60*/  @!P6 FMUL R125, R125, 0.5 ;  /* 0x3f0000007d7de820 */ /* 0x000fe20000400000 */
[----:B------:R-:W-:Y:S01]  /*9c70*/  FMNMX R15, R139, R132, !PT ;  /* 0x000000848b0f7209 */ /* 0x000fe20007800000 */
[----:B-1----:R-:W-:Y:S01]  /*9c80*/  @!P4 FMUL R22, R22, R22 ;  /* 0x000000161616c220 */ /* 0x002fe20000400000 */
[----:B------:R-:W-:Y:S02]  /*9c90*/  FSETP.GEU.AND P4, PT, R122, -126, PT ;  /* 0xc2fc00007a00780b */ /* 0x000fe40003f8e000 */
[----:B------:R-:W-:Y:S01]  /*9ca0*/  FMNMX R132, R142, R15, !PT ;  /* 0x0000000f8e847209 */ /* 0x000fe20007800000 */
[----:B------:R-:W1:Y:S01]  /*9cb0*/  MUFU.EX2 R125, R125 ;  /* 0x0000007d007d7308 */ /* 0x000e620000000800 */
[----:B------:R-:W-:-:S02]  /*9cc0*/  @!P3 FMUL R121, R121, 0.5 ;  /* 0x3f0000007979b820 */ /* 0x000fc40000400000 */
[----:B------:R-:W-:Y:S01]  /*9cd0*/  FMNMX R15, R143, R132, !PT ;  /* 0x000000848f0f7209 */ /* 0x000fe20007800000 */
[----:B------:R-:W-:-:S03]  /*9ce0*/  FFMA R132, R148, UR7, -R184 ;  /* 0x0000000794847c23 */ /* 0x000fc600080008b8 */
[----:B------:R-:W-:Y:S01]  /*9cf0*/  FMNMX R136, R146, R15, !PT ;  /* 0x0000000f92887209 */ /* 0x000fe20007800000 */
[----:B--2---:R-:W-:Y:S01]  /*9d00*/  @!P5 FMUL R23, R23, R23 ;  /* 0x000000171717d220 */ /* 0x004fe20000400000 */
[----:B------:R-:W-:Y:S01]  /*9d10*/  FSETP.GEU.AND P5, PT, R124, -126, PT ;  /* 0xc2fc00007c00780b */ /* 0x000fe20003fae000 */
[----:B------:R-:W-:Y:S01]  /*9d20*/  @!P4 FMUL R122, R122, 0.5 ;  /* 0x3f0000007a7ac820 */ /* 0x000fe20000400000 */
[----:B------:R-:W2:Y:S01]  /*9d30*/  MUFU.EX2 R121, R121 ;  /* 0x0000007900797308 */ /* 0x000ea20000000800 */
[----:B------:R-:W-:-:S04]  /*9d40*/  FMNMX R15, R147, R136, !PT ;  /* 0x00000088930f7209 */ /* 0x000fc80007800000 */
[----:B------:R-:W-:Y:S01]  /*9d50*/  FMNMX R136, R150, R15, !PT ;  /* 0x0000000f96887209 */ /* 0x000fe20007800000 */
[----:B-1----:R-:W-:Y:S01]  /*9d60*/  @!P6 FMUL R125, R125, R125 ;  /* 0x0000007d7d7de220 */ /* 0x002fe20000400000 */
[----:B------:R-:W-:Y:S01]  /*9d70*/  FSETP.GEU.AND P6, PT, R133, -126, PT ;  /* 0xc2fc00008500780b */ /* 0x000fe20003fce000 */
[----:B------:R-:W1:Y:S01]  /*9d80*/  MUFU.EX2 R122, R122 ;  /* 0x0000007a007a7308 */ /* 0x000e620000000800 */
[----:B------:R-:W-:Y:S02]  /*9d90*/  FMNMX R15, R151, R136, !PT ;  /* 0x00000088970f7209 */ /* 0x000fe40007800000 */
[----:B------:R-:W-:Y:S02]  /*9da0*/  @!P5 FMUL R124, R124, 0.5 ;  /* 0x3f0000007c7cd820 */ /* 0x000fe40000400000 */
[----:B------:R-:W-:-:S04]  /*9db0*/  FMNMX R136, R154, R15, !PT ;  /* 0x0000000f9a887209 */ /* 0x000fc80007800000 */
[----:B------:R-:W3:Y:S01]  /*9dc0*/  MUFU.EX2 R124, R124 ;  /* 0x0000007c007c7308 */ /* 0x000ee20000000800 */
[----:B--2---:R-:W-:Y:S01]  /*9dd0*/  @!P3 FMUL R121, R121, R121 ;  /* 0x000000797979b220 */ /* 0x004fe20000400000 */
[----:B------:R-:W-:Y:S01]  /*9de0*/  FSETP.GEU.AND P3, PT, R128, -126, PT ;  /* 0xc2fc00008000780b */ /* 0x000fe20003f6e000 */
[----:B------:R-:W-:Y:S01]  /*9df0*/  @!P6 FMUL R133, R133, 0.5 ;  /* 0x3f0000008585e820 */ /* 0x000fe20000400000 */
[----:B------:R-:W-:Y:S01]  /*9e00*/  FMNMX R15, R155, R136, !PT ;  /* 0x000000889b0f7209 */ /* 0x000fe20007800000 */
[----:B-1----:R-:W-:Y:S01]  /*9e10*/  @!P4 FMUL R122, R122, R122 ;  /* 0x0000007a7a7ac220 */ /* 0x002fe20000400000 */
[----:B------:R-:W-:-:S03]  /*9e20*/  FSETP.GEU.AND P4, PT, R129, -126, PT ;  /* 0xc2fc00008100780b */ /* 0x000fc60003f8e000 */
[----:B------:R-:W1:Y:S01]  /*9e30*/  MUFU.EX2 R133, R133 ;  /* 0x0000008500857308 */ /* 0x000e620000000800 */
[----:B------:R-:W-:-:S05]  /*9e40*/  FMNMX R136, R158, R15, !PT ;  /* 0x0000000f9e887209 */ /* 0x000fca0007800000 */
[----:B------:R-:W-:Y:S01]  /*9e50*/  @!P3 FMUL R128, R128, 0.5 ;  /* 0x3f0000008080b820 */ /* 0x000fe20000400000 */
[----:B------:R-:W-:Y:S01]  /*9e60*/  FMNMX R15, R159, R136, !PT ;  /* 0x000000889f0f7209 */ /* 0x000fe20007800000 */
[----:B---3--:R-:W-:Y:S01]  /*9e70*/  @!P5 FMUL R124, R124, R124 ;  /* 0x0000007c7c7cd220 */ /* 0x008fe20000400000 */
[----:B------:R-:W-:Y:S01]  /*9e80*/  FSETP.GEU.AND P5, PT, R132, -126, PT ;  /* 0xc2fc00008400780b */ /* 0x000fe20003fae000 */
[----:B------:R-:W-:Y:S01]  /*9e90*/  FFMA R136, R156, UR7, -R184 ;  /* 0x000000079c887c23 */ /* 0x000fe200080008b8 */
[----:B------:R-:W-:Y:S01]  /*9ea0*/  FMNMX R140, R162, R15, !PT ;  /* 0x0000000fa28c7209 */ /* 0x000fe20007800000 */
[----:B------:R-:W2:Y:S01]  /*9eb0*/  MUFU.EX2 R128, R128 ;  /* 0x0000008000807308 */ /* 0x000ea20000000800 */
[----:B------:R-:W-:Y:S02]  /*9ec0*/  @!P4 FMUL R129, R129, 0.5 ;  /* 0x3f0000008181c820 */ /* 0x000fe40000400000 */
[----:B------:R-:W-:Y:S01]  /*9ed0*/  FMNMX R15, R163, R140, !PT ;  /* 0x0000008ca30f7209 */ /* 0x000fe20007800000 */
[----:B-1----:R-:W-:Y:S01]  /*9ee0*/  @!P6 FMUL R133, R133, R133 ;  /* 0x000000858585e220 */ /* 0x002fe20000400000 */
[----:B------:R-:W-:-:S03]  /*9ef0*/  FSETP.GEU.AND P6, PT, R145, -126, PT ;  /* 0xc2fc00009100780b */ /* 0x000fc60003fce000 */
[----:B------:R-:W1:Y:S01]  /*9f00*/  MUFU.EX2 R129, R129 ;  /* 0x0000008100817308 */ /* 0x000e620000000800 */
[----:B------:R-:W-:Y:S01]  /*9f10*/  FMNMX R140, R166, R15, !PT ;  /* 0x0000000fa68c7209 */ /* 0x000fe20007800000 */
[----:B------:R-:W-:-:S03]  /*9f20*/  @!P5 FMUL R132, R132, 0.5 ;  /* 0x3f0000008484d820 */ /* 0x000fc60000400000 */
[----:B------:R-:W-:Y:S01]  /*9f30*/  FMNMX R15, R167, R140, !PT ;  /* 0x0000008ca70f7209 */ /* 0x000fe20007800000 */
[----:B------:R-:W-:-:S02]  /*9f40*/  FFMA R140, R160, UR7, -R184 ;  /* 0x00000007a08c7c23 */ /* 0x000fc400080008b8 */
        /* <DEDUP_REMOVED lines=12> */
[----:B------:R-:W-:Y:S02]  /*a010*/  FSETP.GEU.AND P5, PT, R136, -126, PT ;  /* 0xc2fc00008800780b */ /* 0x000fe40003fae000 */
[----:B------:R-:W-:Y:S01]  /*a020*/  FMNMX R15, R175, R144, !PT ;  /* 0x00000090af0f7209 */ /* 0x000fe20007800000 */
[----:B------:R-:W2:Y:S01]  /*a030*/  MUFU.EX2 R137, R137 ;  /* 0x0000008900897308 */ /* 0x000ea20000000800 */
[----:B------:R-:W-:-:S01]  /*a040*/  FFMA R144, R164, UR7, -R184 ;  /* 0x00000007a4907c23 */ /* 0x000fc200080008b8 */
[----:B------:R-:W-:Y:S01]  /*a050*/  @!P4 FMUL R141, R141, 0.5 ;  /* 0x3f0000008d8dc820 */ /* 0x000fe20000400000 */
[----:B------:R-:W-:Y:S01]  /*a060*/  FMNMX R148, R178, R15, !PT ;  /* 0x0000000fb2947209 */ /* 0x000fe20007800000 */
[----:B-1----:R-:W-:-:S04]  /*a070*/  @!P6 FMUL R145, R145, R145 ;  /* 0x000000919191e220 */ /* 0x002fc80000400000 */
[----:B------:R-:W1:Y:S01]  /*a080*/  MUFU.EX2 R141, R141 ;  /* 0x0000008d008d7308 */ /* 0x000e620000000800 */
[----:B------:R-:W-:Y:S01]  /*a090*/  FSETP.GEU.AND P6, PT, R153, -126, PT ;  /* 0xc2fc00009900780b */ /* 0x000fe20003fce000 */
[----:B------:R-:W-:Y:S01]  /*a0a0*/  @!P5 FMUL R136, R136, 0.5 ;  /* 0x3f0000008888d820 */ /* 0x000fe20000400000 */
[----:B------:R-:W-:-:S04]  /*a0b0*/  FMNMX R15, R179, R148, !PT ;  /* 0x00000094b30f7209 */ /* 0x000fc80007800000 */
[----:B------:R-:W-:Y:S01]  /*a0c0*/  FMNMX R148, R182, R15, !PT ;  /* 0x0000000fb6947209 */ /* 0x000fe20007800000 */
[----:B------:R-:W3:Y:S01]  /*a0d0*/  MUFU.EX2 R136, R136 ;  /* 0x0000008800887308 */ /* 0x000ee20000000800 */
[----:B--2---:R-:W-:Y:S01]  /*a0e0*/  @!P3 FMUL R137, R137, R137 ;  /* 0x000000898989b220 */ /* 0x004fe20000400000 */
[----:B------:R-:W-:Y:S02]  /*a0f0*/  FSETP.GEU.AND P3, PT, R140, -126, PT ;  /* 0xc2fc00008c00780b */ /* 0x000fe40003f6e000 */
[----:B------:R-:W-:Y:S01]  /*a100*/  FMNMX R15, R183, R148, !PT ;  /* 0x00000094b70f7209 */ /* 0x000fe20007800000 */
[----:B------:R-:W-:Y:S01]  /*a110*/  FFMA R148, R168, UR7, -R184 ;  /* 0x00000007a8947c23 */ /* 0x000fe200080008b8 */
[----:B------:R-:W-:Y:S01]  /*a120*/  @!P6 FMUL R153, R153, 0.5 ;  /* 0x3f0000009999e820 */ /* 0x000fe20000400000 */
[----:B-1----:R-:W-:Y:S01]  /*a130*/  @!P4 FMUL R141, R141, R141 ;  /* 0x0000008d8d8dc220 */ /* 0x002fe20000400000 */
[----:B------:R-:W-:Y:S01]  /*a140*/  FSETP.GEU.AND P4, PT, R149, -126, PT ;  /* 0xc2fc00009500780b */ /* 0x000fe20003f8e000 */
[----:B------:R-:W1:Y:S03]  /*a150*/  SHFL.BFLY PT, R156, R15, 0x1, 0x1f ;  /* 0x0c201f000f9c7f89 */ /* 0x000e6600000e0000 */
[----:B------:R-:W2:Y:S03]  /*a160*/  MUFU.EX2 R153, R153 ;  /* 0x0000009900997308 */ /* 0x000ea60000000800 */
[----:B------:R-:W-:Y:S01]  /*a170*/  @!P3 FMUL R140, R140, 0.5 ;  /* 0x3f0000008c8cb820 */ /* 0x000fe20000400000 */
[----:B---3--:R-:W-:Y:S01]  /*a180*/  @!P5 FMUL R136, R136, R136 ;  /* 0x000000888888d220 */ /* 0x008fe20000400000 */
[----:B------:R-:W-:-:S04]  /*a190*/  FSETP.GEU.AND P5, PT, R144, -126, PT ;  /* 0xc2fc00009000780b */ /* 0x000fc80003fae000 */
[----:B------:R-:W3:Y:S01]  /*a1a0*/  MUFU.EX2 R140, R140 ;  /* 0x0000008c008c7308 */ /* 0x000ee20000000800 */
[----:B------:R-:W-:-:S07]  /*a1b0*/  @!P4 FMUL R149, R149, 0.5 ;  /* 0x3f0000009595c820 */ /* 0x000fce0000400000 */
[----:B------:R-:W4:Y:S01]  /*a1c0*/  MUFU.EX2 R149, R149 ;  /* 0x0000009500957308 */ /* 0x000f220000000800 */
[----:B--2---:R-:W-:Y:S01]  /*a1d0*/  @!P6 FMUL R153, R153, R153 ;  /* 0x000000999999e220 */ /* 0x004fe20000400000 */
[----:B------:R-:W-:Y:S01]  /*a1e0*/  @!P5 FMUL R144, R144, 0.5 ;  /* 0x3f0000009090d820 */ /* 0x000fe20000400000 */
[----:B------:R-:W-:Y:S02]  /*a1f0*/  FSETP.GEU.AND P6, PT, R152, -126, PT ;  /* 0xc2fc00009800780b */ /* 0x000fe40003fce000 */
[----:B-1----:R-:W-:-:S03]  /*a200*/  FMNMX R15, R15, R156, !PT ;  /* 0x0000009c0f0f7209 */ /* 0x002fc60007800000 */
[----:B------:R-:W1:Y:S01]  /*a210*/  MUFU.EX2 R144, R144 ;  /* 0x0000009000907308 */ /* 0x000e620000000800 */
[----:B---3--:R-:W-:Y:S01]  /*a220*/  @!P3 FMUL R140, R140, R140 ;  /* 0x0000008c8c8cb220 */ /* 0x008fe20000400000 */
[----:B------:R-:W-:Y:S01]  /*a230*/  FSETP.GEU.AND P3, PT, R148, -126, PT ;  /* 0xc2fc00009400780b */ /* 0x000fe20003f6e000 */
[----:B------:R-:W2:Y:S05]  /*a240*/  SHFL.BFLY PT, R156, R15, 0x2, 0x1f ;  /* 0x0c401f000f9c7f89 */ /* 0x000eaa00000e0000 */
[----:B------:R-:W-:Y:S01]  /*a250*/  @!P6 FMUL R152, R152, 0.5 ;  /* 0x3f0000009898e820 */ /* 0x000fe20000400000 */
[----:B----4-:R-:W-:Y:S01]  /*a260*/  @!P4 FMUL R149, R149, R149 ;  /* 0x000000959595c220 */ /* 0x010fe20000400000 */
[----:B------:R-:W-:-:S04]  /*a270*/  FSETP.GEU.AND P4, PT, R169, -126, PT ;  /* 0xc2fc0000a900780b */ /* 0x000fc80003f8e000 */
[----:B------:R-:W3:Y:S01]  /*a280*/  MUFU.EX2 R152, R152 ;  /* 0x0000009800987308 */ /* 0x000ee20000000800 */
[----:B------:R-:W-:Y:S01]  /*a290*/  @!P3 FMUL R148, R148, 0.5 ;  /* 0x3f0000009494b820 */ /* 0x000fe20000400000 */
[----:B-1----:R-:W-:Y:S01]  /*a2a0*/  @!P5 FMUL R144, R144, R144 ;  /* 0x000000909090d220 */ /* 0x002fe20000400000 */
[----:B------:R-:W-:-:S05]  /*a2b0*/  FSETP.GEU.AND P5, PT, R161, -126, PT ;  /* 0xc2fc0000a100780b */ /* 0x000fca0003fae000 */
[----:B------:R-:W1:Y:S01]  /*a2c0*/  MUFU.EX2 R148, R148 ;  /* 0x0000009400947308 */ /* 0x000e620000000800 */
[----:B------:R-:W-:Y:S01]  /*a2d0*/  @!P4 FMUL R169, R169, 0.5 ;  /* 0x3f000000a9a9c820 */ /* 0x000fe20000400000 */
[----:B--2---:R-:W-:-:S06]  /*a2e0*/  FMNMX R15, R15, R156, !PT ;  /* 0x0000009c0f0f7209 */ /* 0x004fcc0007800000 */
[----:B------:R-:W2:Y:S01]  /*a2f0*/  MUFU.EX2 R157, R169 ;  /* 0x000000a9009d7308 */ /* 0x000ea20000000800 */
[----:B------:R-:W-:Y:S01]  /*a300*/  @!P5 FMUL R161, R161, 0.5 ;  /* 0x3f000000a1a1d820 */ /* 0x000fe20000400000 */
[----:B---3--:R-:W-:Y:S01]  /*a310*/  @!P6 FMUL R152, R152, R152 ;  /* 0x000000989898e220 */ /* 0x008fe20000400000 */
[----:B------:R-:W-:-:S05]  /*a320*/  FSETP.GEU.AND P6, PT, R180, -126, PT ;  /* 0xc2fc0000b400780b */ /* 0x000fca0003fce000 */
[----:B------:R-:W3:Y:S01]  /*a330*/  MUFU.EX2 R161, R161 ;  /* 0x000000a100a17308 */ /* 0x000ee20000000800 */
[----:B-1----:R-:W-:Y:S01]  /*a340*/  @!P3 FMUL R148, R148, R148 ;  /* 0x000000949494b220 */ /* 0x002fe20000400000 */
[----:B------:R-:W-:-:S03]  /*a350*/  FSETP.GEU.AND P3, PT, R176, -126, PT ;  /* 0xc2fc0000b000780b */ /* 0x000fc60003f6e000 */
[----:B------:R-:W-:Y:S01]  /*a360*/  FADD R14, R121, R148 ;  /* 0x00000094790e7221 */ /* 0x000fe20000000000 */
[----:B------:R-:W-:Y:S02]  /*a370*/  F2FP.SATFINITE.E4M3.F32.PACK_AB_MERGE_C R121, RZ, R121, RZ ;  /* 0x00000079ff79723e */ /* 0x000fe400048070ff */
[----:B------:R-:W-:Y:S01]  /*a380*/  @!P6 FMUL R180, R180, 0.5 ;  /* 0x3f000000b4b4e820 */ /* 0x000fe20000400000 */
[----:B--2---:R-:W-:Y:S01]  /*a390*/  @!P4 FMUL R157, R157, R157 ;  /* 0x0000009d9d9dc220 */ /* 0x004fe20000400000 */
[----:B------:R-:W-:Y:S02]  /*a3a0*/  FSETP.GEU.AND P4, PT, R177, -126, PT ;  /* 0xc2fc0000b100780b */ /* 0x000fe40003f8e000 */
[----:B------:R-:W1:Y:S01]  /*a3b0*/  MUFU.EX2 R169, R180 ;  /* 0x000000b400a97308 */ /* 0x000e620000000800 */
[----:B------:R-:W-:Y:S02]  /*a3c0*/  F2FP.SATFINITE.E4M3.F32.PACK_AB_MERGE_C R148, RZ, R148, RZ ;  /* 0x00000094ff94723e */ /* 0x000fe400048070ff */
[----:B------:R-:W-:Y:S01]  /*a3d0*/  @!P3 FMUL R176, R176, 0.5 ;  /* 0x3f000000b0b0b820 */ /* 0x000fe20000400000 */
[----:B---3--:R-:W-:Y:S01]  /*a3e0*/  @!P5 FMUL R161, R161, R161 ;  /* 0x000000a1a1a1d220 */ /* 0x008fe20000400000 */
[----:B------:R-:W-:-:S03]  /*a3f0*/  FSETP.NEU.AND P5, PT, R15, -INF , PT ;  /* 0xff8000000f00780b */ /* 0x000fc60003fad000 */
[----:B------:R2:W3:Y:S01]  /*a400*/  MUFU.EX2 R165, R176 ;  /* 0x000000b000a57308 */ /* 0x0004e20000000800 */
[----:B------:R-:W-:Y:S02]  /*a410*/  LOP3.LUT R148, R148, 0xff, RZ, 0xc0, !PT ;  /* 0x000000ff94947812 */ /* 0x000fe400078ec0ff */
[----:B------:R-:W-:Y:S01]  /*a420*/  @!P4 FMUL R177, R177, 0.5 ;  /* 0x3f000000b1b1c820 */ /* 0x000fe20000400000 */
[----:B------:R-:W-:Y:S02]  /*a430*/  FSEL R168, R15, RZ, P5 ;  /* 0x000000ff0fa87208 */ /* 0x000fe40002800000 */
[----:B------:R-:W-:Y:S02]  /*a440*/  FSETP.GEU.AND P5, PT, R181, -126, PT ;  /* 0xc2fc0000b500780b */ /* 0x000fe40003fae000 */
[----:B------:R4:W5:Y:S01]  /*a450*/  MUFU.EX2 R156, R177 ;  /* 0x000000b1009c7308 */ /* 0x0009620000000800 */
[C---:B------:R-:W-:Y:S01]  /*a460*/  FMUL R164, R168.reuse, UR7 ;  /* 0x00000007a8a47c20 */ /* 0x040fe20008400000 */
[----:B-1----:R-:W-:Y:S01]  /*a470*/  @!P6 FMUL R169, R169, R169 ;  /* 0x000000a9a9a9e220 */ /* 0x002fe20000400000 */
[----:B------:R-:W-:-:S01]  /*a480*/  FADD R168, -R168, R13 ;  /* 0x0000000da8a87221 */ /* 0x000fc20000000100 */
[----:B------:R-:W-:Y:S01]  /*a490*/  FADD R13, R16, R137 ;  /* 0x00000089100d7221 */ /* 0x000fe20000000000 */
[----:B------:R-:W-:-:S01]  /*a4a0*/  FFMA R173, R126, UR7, -R164 ;  /* 0x000000077ead7c23 */ /* 0x000fc200080008a4 */
[--C-:B------:R-:W-:Y:S01]  /*a4b0*/  FFMA R172, R123, UR7, -R164.reuse ;  /* 0x000000077bac7c23 */ /* 0x100fe200080008a4 */
[----:B------:R-:W-:-:S01]  /*a4c0*/  FFMA R186, R186, UR7, -R164 ;  /* 0x00000007baba7c23 */ /* 0x000fc200080008a4 */
[--C-:B--2---:R-:W-:Y:S01]  /*a4d0*/  FFMA R176, R127, UR7, -R164.reuse ;  /* 0x000000077fb07c23 */ /* 0x104fe200080008a4 */
[----:B---3--:R-:W-:Y:S01]  /*a4e0*/  @!P3 FMUL R165, R165, R165 ;  /* 0x000000a5a5a5b220 */ /* 0x008fe20000400000 */
[----:B------:R-:W-:Y:S01]  /*a4f0*/  FSETP.GEU.AND P6, PT, R173, -126, PT ;  /* 0xc2fc0000ad00780b */ /* 0x000fe20003fce000 */
[----:B------:R-:W-:Y:S01]  /*a500*/  @!P5 FMUL R181, R181, 0.5 ;  /* 0x3f000000b5b5d820 */ /* 0x000fe20000400000 */
[----:B------:R-:W-:Y:S01]  /*a510*/  FSETP.GEU.AND P3, PT, R186, -126, PT ;  /* 0xc2fc0000ba00780b */ /* 0x000fe20003f6e000 */
[----:B------:R-:W-:-:S01]  /*a520*/  FFMA R180, R131, UR7, -R164 ;  /* 0x0000000783b47c23 */ /* 0x000fc200080008a4 */
[--C-:B----4-:R-:W-:Y:S01]  /*a530*/  FFMA R177, R130, UR7, -R164.reuse ;  /* 0x0000000782b17c23 */ /* 0x110fe200080008a4 */
[----:B------:R1:W2:Y:S01]  /*a540*/  MUFU.EX2 R160, R181 ;  /* 0x000000b500a07308 */ /* 0x0002a20000000800 */
[----:B------:R-:W-:-:S01]  /*a550*/  FFMA R178, R178, UR7, -R164 ;  /* 0x00000007b2b27c23 */ /* 0x000fc200080008a4 */
[----:B-----5:R-:W-:Y:S01]  /*a560*/  @!P4 FMUL R156, R156, R156 ;  /* 0x0000009c9c9cc220 */ /* 0x020fe20000400000 */
[----:B------:R-:W-:Y:S01]  /*a570*/  FSETP.GEU.AND P4, PT, R172, -126, PT ;  /* 0xc2fc0000ac00780b */ /* 0x000fe20003f8e000 */
[--C-:B------:R-:W-:Y:S01]  /*a580*/  FFMA R179, R179, UR7, -R164.reuse ;  /* 0x00000007b3b37c23 */ /* 0x100fe200080008a4 */
[----:B------:R-:W-:-:S01]  /*a590*/  FFMA R188, R183, UR7, -R164 ;  /* 0x00000007b7bc7c23 */ /* 0x000fc200080008a4 */
[----:B------:R-:W-:Y:S01]  /*a5a0*/  F2FP.SATFINITE.E4M3.F32.PACK_AB_MERGE_C R16, RZ, R16, RZ ;  /* 0x00000010ff10723e */ /* 0x000fe200048070ff */
[----:B------:R-:W-:Y:S01]  /*a5b0*/  FMUL R168, R168, UR7 ;  /* 0x00000007a8a87c20 */ /* 0x000fe20008400000 */
[----:B------:R-:W-:Y:S01]  /*a5c0*/  @!P6 FMUL R173, R173, 0.5 ;  /* 0x3f000000adade820 */ /* 0x000fe20000400000 */
[----:B-1----:R-:W-:-:S01]  /*a5d0*/  FFMA R181, R175, UR7, -R164 ;  /* 0x00000007afb57c23 */ /* 0x002fc200080008a4 */
[----:B------:R-:W-:Y:S01]  /*a5e0*/  @!P3 FMUL R186, R186, 0.5 ;  /* 0x3f000000babab820 */ /* 0x000fe20000400000 */
[----:B------:R-:W-:-:S01]  /*a5f0*/  FADD R175, R17, R136 ;  /* 0x0000008811af7221 */ /* 0x000fc20000000000 */
[----:B------:R1:W3:Y:S01]  /*a600*/  MUFU.EX2 R127, R173 ;  /* 0x000000ad007f7308 */ /* 0x0002e20000000800 */
[----:B------:R-:W-:-:S02]  /*a610*/  LOP3.LUT R16, R16, 0xff, RZ, 0xc0, !PT ;  /* 0x000000ff10107812 */ /* 0x000fc400078ec0ff */
[----:B------:R-:W-:Y:S01]  /*a620*/  F2FP.SATFINITE.E4M3.F32.PACK_AB_MERGE_C R136, RZ, R136, RZ ;  /* 0x00000088ff88723e */ /* 0x000fe200048070ff */
[----:B------:R-:W-:Y:S01]  /*a630*/  @!P4 FMUL R172, R172, 0.5 ;  /* 0x3f000000acacc820 */ /* 0x000fe20000400000 */
[----:B--2---:R-:W-:Y:S01]  /*a640*/  @!P5 FMUL R160, R160, R160 ;  /* 0x000000a0a0a0d220 */ /* 0x004fe20000400000 */
[----:B------:R-:W-:Y:S02]  /*a650*/  FSETP.GEU.AND P5, PT, R176, -126, PT ;  /* 0xc2fc0000b000780b */ /* 0x000fe40003fae000 */
[----:B------:R2:W4:Y:S01]  /*a660*/  MUFU.EX2 R126, R172 ;  /* 0x000000ac007e7308 */ /* 0x0005220000000800 */
[----:B-1----:R-:W-:-:S01]  /*a670*/  FFMA R173, R135, UR7, -R164 ;  /* 0x0000000787ad7c23 */ /* 0x002fc200080008a4 */
[----:B------:R-:W-:Y:S02]  /*a680*/  F2FP.SATFINITE.E4M3.F32.PACK_AB_MERGE_C R137, RZ, R137, RZ ;  /* 0x00000089ff89723e */ /* 0x000fe400048070ff */
[----:B------:R-:W-:-:S04]  /*a690*/  LOP3.LUT R136, R136, 0xff, RZ, 0xc0, !PT ;  /* 0x000000ff88887812 */ /* 0x000fc800078ec0ff */
        /* <DEDUP_REMOVED lines=13> */
[----:B------:R-:W-:Y:S01]  /*a770*/  @!P4 FMUL R180, R180, 0.5 ;  /* 0x3f000000b4b4c820 */ /* 0x000fe20000400000 */
[----:B------:R1:W2:Y:S01]  /*a780*/  MUFU.EX2 R135, R172 ;  /* 0x000000ac00877308 */ /* 0x0002a20000000800 */
[----:B---3--:R-:W-:Y:S01]  /*a790*/  @!P5 FMUL R130, R130, R130 ;  /* 0x000000828282d220 */ /* 0x008fe20000400000 */
[----:B------:R-:W-:Y:S01]  /*a7a0*/  FSETP.GEU.AND P5, PT, R173, -126, PT ;  /* 0xc2fc0000ad00780b */ /* 0x000fe20003fae000 */
[----:B------:R-:W-:-:S05]  /*a7b0*/  @!P3 FMUL R177, R177, 0.5 ;  /* 0x3f000000b1b1b820 */ /* 0x000fca0000400000 */
[----:B------:R3:W4:Y:S01]  /*a7c0*/  MUFU.EX2 R134, R180 ;  /* 0x000000b400867308 */ /* 0x0007220000000800 */
[----:B-1----:R-:W-:-:S06]  /*a7d0*/  FFMA R172, R143, UR7, -R164 ;  /* 0x000000078fac7c23 */ /* 0x002fcc00080008a4 */
[----:B------:R-:W-:Y:S01]  /*a7e0*/  @!P5 FMUL R173, R173, 0.5 ;  /* 0x3f000000adadd820 */ /* 0x000fe20000400000 */
[----:B------:R1:W5:Y:S01]  /*a7f0*/  MUFU.EX2 R131, R177 ;  /* 0x000000b100837308 */ /* 0x0003620000000800 */
[----:B---3--:R-:W-:-:S01]  /*a800*/  FFMA R180, R142, UR7, -R164 ;  /* 0x000000078eb47c23 */ /* 0x008fc200080008a4 */
[----:B--2---:R-:W-:-:S04]  /*a810*/  @!P6 FMUL R135, R135, R135 ;  /* 0x000000878787e220 */ /* 0x004fc80000400000 */
[----:B------:R-:W-:Y:S02]  /*a820*/  FSETP.GEU.AND P6, PT, R180, -126, PT ;  /* 0xc2fc0000b400780b */ /* 0x000fe40003fce000 */
[----:B------:R2:W3:Y:S01]  /*a830*/  MUFU.EX2 R138, R173 ;  /* 0x000000ad008a7308 */ /* 0x0004e20000000800 */
[----:B-1----:R-:W-:-:S01]  /*a840*/  FFMA R177, R139, UR7, -R164 ;  /* 0x000000078bb17c23 */ /* 0x002fc200080008a4 */
[----:B----4-:R-:W-:-:S04]  /*a850*/  @!P4 FMUL R134, R134, R134 ;  /* 0x000000868686c220 */ /* 0x010fc80000400000 */
[----:B------:R-:W-:Y:S01]  /*a860*/  FSETP.GEU.AND P4, PT, R177, -126, PT ;  /* 0xc2fc0000b100780b */ /* 0x000fe20003f8e000 */
[----:B-----5:R-:W-:Y:S01]  /*a870*/  @!P3 FMUL R131, R131, R131 ;  /* 0x000000838383b220 */ /* 0x020fe20000400000 */
[----:B------:R-:W-:-:S03]  /*a880*/  FSETP.GEU.AND P3, PT, R176, -126, PT ;  /* 0xc2fc0000b000780b */ /* 0x000fc60003f6e000 */
[----:B------:R-:W-:Y:S01]  /*a890*/  @!P6 FMUL R180, R180, 0.5 ;  /* 0x3f000000b4b4e820 */ /* 0x000fe20000400000 */
[----:B--2---:R-:W-:-:S03]  /*a8a0*/  FFMA R173, R146, UR7, -R164 ;  /* 0x0000000792ad7c23 */ /* 0x004fc600080008a4 */
[----:B------:R1:W2:Y:S01]  /*a8b0*/  MUFU.EX2 R143, R180 ;  /* 0x000000b4008f7308 */ /* 0x0002a20000000800 */
[----:B---3--:R-:W-:Y:S01]  /*a8c0*/  @!P5 FMUL R138, R138, R138 ;  /* 0x0000008a8a8ad220 */ /* 0x008fe20000400000 */
[----:B------:R-:W-:Y:S02]  /*a8d0*/  FSETP.GEU.AND P5, PT, R172, -126, PT ;  /* 0xc2fc0000ac00780b */ /* 0x000fe40003fae000 */
[----:B------:R-:W-:Y:S02]  /*a8e0*/  @!P4 FMUL R177, R177, 0.5 ;  /* 0x3f000000b1b1c820 */ /* 0x000fe40000400000 */
[----:B------:R-:W-:Y:S02]  /*a8f0*/  @!P3 FMUL R176, R176, 0.5 ;  /* 0x3f000000b0b0b820 */ /* 0x000fe40000400000 */
        /* <DEDUP_REMOVED lines=55> */
[----:B------:R-:W1:Y:S01]  /*ac70*/  MUFU.EX2 R170, R173 ;  /* 0x000000ad00aa7308 */ /* 0x000e620000000800 */
[----:B---3--:R-:W-:Y:S01]  /*ac80*/  @!P5 FMUL R159, R159, R159 ;  /* 0x0000009f9f9fd220 */ /* 0x008fe20000400000 */
[----:B------:R-:W-:Y:S02]  /*ac90*/  FSETP.GEU.AND P5, PT, R176, -126, PT ;  /* 0xc2fc0000b000780b */ /* 0x000fe40003fae000 */
[----:B------:R-:W-:Y:S02]  /*aca0*/  @!P4 FMUL R172, R172, 0.5 ;  /* 0x3f000000acacc820 */ /* 0x000fe40000400000 */
[----:B------:R-:W-:Y:S02]  /*acb0*/  @!P3 FMUL R180, R180, 0.5 ;  /* 0x3f000000b4b4b820 */ /* 0x000fe40000400000 */
[----:B------:R-:W2:Y:S07]  /*acc0*/  MUFU.EX2 R163, R172 ;  /* 0x000000ac00a37308 */ /* 0x000eae0000000800 */
[----:B------:R-:W-:Y:S01]  /*acd0*/  @!P5 FMUL R176, R176, 0.5 ;  /* 0x3f000000b0b0d820 */ /* 0x000fe20000400000 */
[----:B------:R3:W4:Y:S01]  /*ace0*/  MUFU.EX2 R166, R180 ;  /* 0x000000b400a67308 */ /* 0x0007220000000800 */
[----:B-1----:R-:W-:Y:S01]  /*acf0*/  @!P6 FMUL R170, R170, R170 ;  /* 0x000000aaaaaae220 */ /* 0x002fe20000400000 */
[----:B------:R-:W-:-:S06]  /*ad00*/  FSETP.GEU.AND P6, PT, R178, -126, PT ;  /* 0xc2fc0000b200780b */ /* 0x000fcc0003fce000 */
[----:B------:R1:W5:Y:S01]  /*ad10*/  MUFU.EX2 R167, R176 ;  /* 0x000000b000a77308 */ /* 0x0003620000000800 */
[----:B---3--:R-:W-:-:S01]  /*ad20*/  FFMA R180, R171, UR7, -R164 ;  /* 0x00000007abb47c23 */ /* 0x008fc200080008a4 */
[----:B--2---:R-:W-:-:S04]  /*ad30*/  @!P4 FMUL R163, R163, R163 ;  /* 0x000000a3a3a3c220 */ /* 0x004fc80000400000 */
[----:B------:R-:W-:Y:S01]  /*ad40*/  FSETP.GEU.AND P4, PT, R180, -126, PT ;  /* 0xc2fc0000b400780b */ /* 0x000fe20003f8e000 */
[----:B------:R-:W-:Y:S01]  /*ad50*/  @!P6 FMUL R178, R178, 0.5 ;  /* 0x3f000000b2b2e820 */ /* 0x000fe20000400000 */
[----:B----4-:R-:W-:Y:S01]  /*ad60*/  @!P3 FMUL R166, R166, R166 ;  /* 0x000000a6a6a6b220 */ /* 0x010fe20000400000 */
[----:B------:R-:W-:Y:S02]  /*ad70*/  FSETP.GEU.AND P3, PT, R177, -126, PT ;  /* 0xc2fc0000b100780b */ /* 0x000fe40003f6e000 */
[----:B------:R2:W3:Y:S01]  /*ad80*/  MUFU.EX2 R173, R178 ;  /* 0x000000b200ad7308 */ /* 0x0004e20000000800 */
[----:B-1----:R-:W-:-:S01]  /*ad90*/  FFMA R176, R174, UR7, -R164 ;  /* 0x00000007aeb07c23 */ /* 0x002fc200080008a4 */
[----:B------:R-:W-:Y:S01]  /*ada0*/  FADD R164, R128, R165 ;  /* 0x000000a580a47221 */ /* 0x000fe20000000000 */
[----:B------:R-:W-:Y:S02]  /*adb0*/  F2FP.SATFINITE.E4M3.F32.PACK_AB_MERGE_C R128, RZ, R128, RZ ;  /* 0x00000080ff80723e */ /* 0x000fe400048070ff */
[----:B------:R-:W-:Y:S01]  /*adc0*/  F2FP.SATFINITE.E4M3.F32.PACK_AB_MERGE_C R165, RZ, R165, RZ ;  /* 0x000000a5ffa5723e */ /* 0x000fe200048070ff */
[----:B-----5:R-:W-:Y:S01]  /*add0*/  @!P5 FMUL R167, R167, R167 ;  /* 0x000000a7a7a7d220 */ /* 0x020fe20000400000 */
[----:B------:R-:W-:Y:S01]  /*ade0*/  FSETP.GEU.AND P5, PT, R179, -126, PT ;  /* 0xc2fc0000b300780b */ /* 0x000fe20003fae000 */
[----:B------:R-:W-:Y:S01]  /*adf0*/  @!P4 FMUL R180, R180, 0.5 ;  /* 0x3f000000b4b4c820 */ /* 0x000fe20000400000 */
[----:B--2---:R-:W-:Y:S01]  /*ae00*/  FADD R178, R124, R161 ;  /* 0x000000a17cb27221 */ /* 0x004fe20000000000 */
[----:B------:R-:W-:Y:S01]  /*ae10*/  F2FP.SATFINITE.E4M3.F32.PACK_AB_MERGE_C R124, RZ, R124, RZ ;  /* 0x0000007cff7c723e */ /* 0x000fe200048070ff */
[----:B------:R-:W-:Y:S01]  /*ae20*/  @!P3 FMUL R177, R177, 0.5 ;  /* 0x3f000000b1b1b820 */ /* 0x000fe20000400000 */
[----:B------:R1:W2:Y:S01]  /*ae30*/  MUFU.EX2 R171, R180 ;  /* 0x000000b400ab7308 */ /* 0x0002a20000000800 */
[----:B------:R-:W-:-:S01]  /*ae40*/  FADD R183, R175, R178 ;  /* 0x000000b2afb77221 */ /* 0x000fc20000000000 */
[----:B------:R-:W-:Y:S01]  /*ae50*/  FADD R178, R133, R160 ;  /* 0x000000a085b27221 */ /* 0x000fe20000000000 */
[----:B------:R-:W-:Y:S01]  /*ae60*/  F2FP.SATFINITE.E4M3.F32.PACK_AB_MERGE_C R161, RZ, R161, RZ ;  /* 0x000000a1ffa1723e */ /* 0x000fe200048070ff */
[----:B---3--:R-:W-:Y:S01]  /*ae70*/  @!P6 FMUL R173, R173, R173 ;  /* 0x000000adadade220 */ /* 0x008fe20000400000 */
[----:B------:R-:W-:-:S03]  /*ae80*/  FSETP.GEU.AND P6, PT, R186, -126, PT ;  /* 0xc2fc0000ba00780b */ /* 0x000fc60003fce000 */
[----:B------:R-:W-:Y:S01]  /*ae90*/  @!P5 FMUL R179, R179, 0.5 ;  /* 0x3f000000b3b3d820 */ /* 0x000fe20000400000 */
[----:B------:R3:W4:Y:S01]  /*aea0*/  MUFU.EX2 R172, R177 ;  /* 0x000000b100ac7308 */ /* 0x0007220000000800 */
[----:B-1----:R-:W-:-:S01]  /*aeb0*/  FADD R180, R13, R14 ;  /* 0x0000000e0db47221 */ /* 0x002fc20000000000 */
[----:B------:R-:W-:Y:S01]  /*aec0*/  FADD R13, R21, R140 ;  /* 0x0000008c150d7221 */ /* 0x000fe20000000000 */
[----:B------:R-:W-:-:S01]  /*aed0*/  FADD R192, R150, R173 ;  /* 0x000000ad96c07221 */ /* 0x000fc20000000000 */
[----:B------:R-:W-:Y:S02]  /*aee0*/  F2FP.SATFINITE.E4M3.F32.PACK_AB_MERGE_C R21, RZ, R21, RZ ;  /* 0x00000015ff15723e */ /* 0x000fe400048070ff */
[----:B------:R-:W-:-:S01]  /*aef0*/  FADD R185, R13, R164 ;  /* 0x000000a40db97221 */ /* 0x000fc20000000000 */
[----:B------:R-:W-:Y:S01]  /*af00*/  FADD R164, R18, R141 ;  /* 0x0000008d12a47221 */ /* 0x000fe20000000000 */
[----:B------:R1:W5:Y:S01]  /*af10*/  MUFU.EX2 R174, R179 ;  /* 0x000000b300ae7308 */ /* 0x0003620000000800 */
[----:B--2---:R-:W-:Y:S01]  /*af20*/  @!P4 FMUL R171, R171, R171 ;  /* 0x000000abababc220 */ /* 0x004fe20000400000 */
[----:B------:R-:W-:Y:S01]  /*af30*/  FSETP.GEU.AND P4, PT, R181, -126, PT ;  /* 0xc2fc0000b500780b */ /* 0x000fe20003f8e000 */
[----:B------:R-:W-:Y:S01]  /*af40*/  @!P6 FMUL R186, R186, 0.5 ;  /* 0x3f000000babae820 */ /* 0x000fe20000400000 */
[----:B---3--:R-:W-:Y:S01]  /*af50*/  FADD R177, R122, R157 ;  /* 0x0000009d7ab17221 */ /* 0x008fe20000000000 */
[----:B------:R-:W-:-:S01]  /*af60*/  FADD R190, R142, R171 ;  /* 0x000000ab8ebe7221 */ /* 0x000fc20000000000 */
[----:B------:R-:W-:-:S02]  /*af70*/  F2FP.SATFINITE.E4M3.F32.PACK_AB_MERGE_C R18, RZ, R18, RZ ;  /* 0x00000012ff12723e */ /* 0x000fc400048070ff */
[----:B------:R-:W2:Y:S01]  /*af80*/  MUFU.EX2 R175, R186 ;  /* 0x000000ba00af7308 */ /* 0x000ea20000000800 */
[----:B----4-:R-:W-:Y:S01]  /*af90*/  @!P3 FMUL R172, R172, R172 ;  /* 0x000000acacacb220 */ /* 0x010fe20000400000 */
[----:B------:R-:W-:Y:S01]  /*afa0*/  FSETP.GEU.AND P3, PT, R176, -126, PT ;  /* 0xc2fc0000b000780b */ /* 0x000fe20003f6e000 */
[----:B-1----:R-:W-:-:S01]  /*afb0*/  FADD R179, R129, R156 ;  /* 0x0000009c81b37221 */ /* 0x002fc20000000000 */
[----:B------:R-:W-:Y:S01]  /*afc0*/  FADD R182, R164, R177 ;  /* 0x000000b1a4b67221 */ /* 0x000fe20000000000 */
[----:B------:R-:W-:-:S01]  /*afd0*/  FADD R164, R20, R145 ;  /* 0x0000009114a47221 */ /* 0x000fc20000000000 */
[----:B------:R-:W-:Y:S01]  /*afe0*/  FADD R177, R120, R153 ;  /* 0x0000009978b17221 */ /* 0x000fe20000000000 */
[----:B------:R-:W-:Y:S01]  /*aff0*/  @!P4 FMUL R181, R181, 0.5 ;  /* 0x3f000000b5b5c820 */ /* 0x000fe20000400000 */
[----:B------:R-:W-:Y:S01]  /*b000*/  FADD R189, R139, R172 ;  /* 0x000000ac8bbd7221 */ /* 0x000fe20000000000 */
[----:B-----5:R-:W-:Y:S01]  /*b010*/  @!P5 FMUL R174, R174, R174 ;  /* 0x000000aeaeaed220 */ /* 0x020fe20000400000 */
[----:B------:R-:W-:Y:S01]  /*b020*/  FSETP.GEU.AND P5, PT, R188, -126, PT ;  /* 0xc2fc0000bc00780b */ /* 0x000fe20003fae000 */
[----:B------:R1:W3:Y:S01]  /*b030*/  MUFU.EX2 R13, R181 ;  /* 0x000000b5000d7308 */ /* 0x0002e20000000800 */
[----:B------:R-:W-:-:S01]  /*b040*/  FADD R178, R177, R178 ;  /* 0x000000b2b1b27221 */ /* 0x000fc20000000000 */
[----:B------:R-:W-:Y:S01]  /*b050*/  FADD R177, R126, R155 ;  /* 0x0000009b7eb17221 */ /* 0x000fe20000000000 */
[----:B------:R-:W-:Y:S01]  /*b060*/  F2FP.SATFINITE.E4M3.F32.PACK_AB_MERGE_C R120, RZ, R120, RZ ;  /* 0x00000078ff78723e */ /* 0x000fe200048070ff */
[----:B------:R-:W-:Y:S01]  /*b070*/  @!P3 FMUL R176, R176, 0.5 ;  /* 0x3f000000b0b0b820 */ /* 0x000fe20000400000 */
[----:B------:R-:W-:Y:S01]  /*b080*/  LOP3.LUT R21, R21, 0xff, RZ, 0xc0, !PT ;  /* 0x000000ff15157812 */ /* 0x000fe200078ec0ff */
[----:B--2---:R-:W-:Y:S01]  /*b090*/  @!P6 FMUL R175, R175, R175 ;  /* 0x000000afafafe220 */ /* 0x004fe20000400000 */
[----:B------:R-:W-:Y:S01]  /*b0a0*/  LOP3.LUT R120, R120, 0xffff, RZ, 0xc0, !PT ;  /* 0x0000ffff78787812 */ /* 0x000fe200078ec0ff */
[----:B------:R2:W4:Y:S01]  /*b0b0*/  MUFU.EX2 R14, R176 ;  /* 0x000000b0000e7308 */ /* 0x0005220000000800 */
[----:B-1----:R-:W-:-:S01]  /*b0c0*/  FADD R181, R132, R169 ;  /* 0x000000a984b57221 */ /* 0x002fc20000000000 */
[----:B------:R-:W-:Y:S01]  /*b0d0*/  F2FP.SATFINITE.E4M3.F32.PACK_AB_MERGE_C R129, RZ, R129, RZ ;  /* 0x00000081ff81723e */ /* 0x000fe200048070ff */
[----:B------:R-:W-:-:S01]  /*b0e0*/  FADD R186, R134, R163 ;  /* 0x000000a386ba7221 */ /* 0x000fc20000000000 */
[----:B------:R-:W-:Y:S01]  /*b0f0*/  @!P5 FMUL R188, R188, 0.5 ;  /* 0x3f000000bcbcd820 */ /* 0x000fe20000400000 */
[----:B------:R-:W-:Y:S01]  /*b100*/  F2FP.SATFINITE.E4M3.F32.PACK_AB_MERGE_C R150, RZ, R150, RZ ;  /* 0x00000096ff96723e */ /* 0x000fe200048070ff */
[----:B------:R-:W-:Y:S01]  /*b110*/  FADD R191, R147, R174 ;  /* 0x000000ae93bf7221 */ /* 0x000fe20000000000 */
[----:B------:R-:W-:Y:S01]  /*b120*/  LOP3.LUT R129, R129, 0xffff, RZ, 0xc0, !PT ;  /* 0x0000ffff81817812 */ /* 0x000fe200078ec0ff */
[----:B--2---:R-:W-:Y:S01]  /*b130*/  FADD R176, R22, R149 ;  /* 0x0000009516b07221 */ /* 0x004fe20000000000 */
[----:B---3--:R-:W-:Y:S01]  /*b140*/  @!P4 FMUL R13, R13, R13 ;  /* 0x0000000d0d0dc220 */ /* 0x008fe20000400000 */
[----:B------:R-:W-:Y:S01]  /*b150*/  F2FP.SATFINITE.E4M3.F32.PACK_AB_MERGE_C R22, RZ, R22, RZ ;  /* 0x00000016ff16723e */ /* 0x000fe200048070ff */
[----:B------:R-:W-:-:S01]  /*b160*/  FADD R195, R186, R191 ;  /* 0x000000bfbac37221 */ /* 0x000fc20000000000 */
[----:B------:R-:W-:Y:S01]  /*b170*/  FADD R187, R176, R179 ;  /* 0x000000b3b0bb7221 */ /* 0x000fe20000000000 */
[----:B------:R-:W-:-:S01]  /*b180*/  FADD R176, R23, R144 ;  /* 0x0000009017b07221 */ /* 0x000fc20000000000 */
[----:B------:R-:W-:Y:S01]  /*b190*/  FADD R179, R125, R152 ;  /* 0x000000987db37221 */ /* 0x000fe20000000000 */
[----:B------:R-:W-:Y:S01]  /*b1a0*/  F2FP.SATFINITE.E4M3.F32.PACK_AB_MERGE_C R23, RZ, R23, RZ ;  /* 0x00000017ff17723e */ /* 0x000fe200048070ff */
[----:B----4-:R-:W-:Y:S01]  /*b1b0*/  @!P3 FMUL R14, R14, R14 ;  /* 0x0000000e0e0eb220 */ /* 0x010fe20000400000 */
[----:B------:R-:W-:-:S01]  /*b1c0*/  FADD R184, R176, R181 ;  /* 0x000000b5b0b87221 */ /* 0x000fc20000000000 */
[----:B------:R-:W-:Y:S01]  /*b1d0*/  FADD R181, R164, R179 ;  /* 0x000000b3a4b57221 */ /* 0x000fe20000000000 */
[----:B------:R-:W-:-:S01]  /*b1e0*/  FADD R179, R131, R166 ;  /* 0x000000a683b37221 */ /* 0x000fc20000000000 */
[----:B------:R1:W2:Y:S01]  /*b1f0*/  MUFU.EX2 R164, R188 ;  /* 0x000000bc00a47308 */ /* 0x0002a20000000800 */
[----:B------:R-:W-:-:S01]  /*b200*/  FADD R176, R123, R158 ;  /* 0x0000009e7bb07221 */ /* 0x000fc20000000000 */
[----:B------:R-:W-:Y:S01]  /*b210*/  F2FP.SATFINITE.E4M3.F32.PACK_AB_MERGE_C R123, RZ, R123, RZ ;  /* 0x0000007bff7b723e */ /* 0x000fe200048070ff */
[----:B------:R-:W-:-:S01]  /*b220*/  FADD R194, R179, R192 ;  /* 0x000000c0b3c27221 */ /* 0x000fc20000000000 */
[----:B------:R-:W-:Y:S01]  /*b230*/  FADD R192, R177, R190 ;  /* 0x000000beb1c07221 */ /* 0x000fe20000000000 */
[----:B------:R-:W-:-:S01]  /*b240*/  FADD R179, R135, R170 ;  /* 0x000000aa87b37221 */ /* 0x000fc20000000000 */
[----:B------:R-:W-:Y:S01]  /*b250*/  FADD R190, R154, R175 ;  /* 0x000000af9abe7221 */ /* 0x000fe20000000000 */
[----:B------:R-:W-:-:S01]  /*b260*/  FADD R177, R130, R159 ;  /* 0x0000009f82b17221 */ /* 0x000fc20000000000 */
[----:B------:R-:W-:Y:S01]  /*b270*/  FADD R193, R176, R189 ;  /* 0x000000bdb0c17221 */ /* 0x000fe20000000000 */
[----:B-1----:R-:W-:-:S01]  /*b280*/  FADD R188, R146, R13 ;  /* 0x0000000d92bc7221 */ /* 0x002fc20000000000 */
[----:B------:R-:W-:Y:S01]  /*b290*/  FADD R190, R179, R190 ;  /* 0x000000beb3be7221 */ /* 0x000fe20000000000 */
[----:B------:R-:W-:Y:S01]  /*b2a0*/  F2FP.SATFINITE.E4M3.F32.PACK_AB_MERGE_C R179, RZ, R17, RZ ;  /* 0x00000011ffb3723e */ /* 0x000fe200048070ff */
[----:B------:R-:W-:Y:S01]  /*b2b0*/  FADD R176, R127, R162 ;  /* 0x000000a27fb07221 */ /* 0x000fe20000000000 */
[----:B------:R-:W-:-:S01]  /*b2c0*/  FADD R188, R177, R188 ;  /* 0x000000bcb1bc7221 */ /* 0x000fc20000000000 */
[----:B------:R-:W-:Y:S01]  /*b2d0*/  LOP3.LUT R17, R18, 0xffff, RZ, 0xc0, !PT ;  /* 0x0000ffff12117812 */ /* 0x000fe200078ec0ff */
[----:B------:R-:W-:-:S01]  /*b2e0*/  FADD R177, R182, R187 ;  /* 0x000000bbb6b17221 */ /* 0x000fc20000000000 */
[----:B------:R-:W-:Y:S01]  /*b2f0*/  FADD R18, R181, R178 ;  /* 0x000000b2b5127221 */ /* 0x000fe20000000000 */
[----:B------:R-:W-:-:S01]  /*b300*/  FADD R189, R143, R14 ;  /* 0x0000000e8fbd7221 */ /* 0x000fc20000000000 */
[----:B------:R-:W-:Y:S01]  /*b310*/  PRMT R17, R17, 0x7604, R16 ;  /* 0x0000760411117816 */ /* 0x000fe20000000010 */
[----:B--2---:R-:W-:Y:S01]  /*b320*/  @!P5 FMUL R164, R164, R164 ;  /* 0x000000a4a4a4d220 */ /* 0x004fe20000400000 */
[----:B------:R-:W-:Y:S01]  /*b330*/  FADD R177, R177, R18 ;  /* 0x00000012b1b17221 */ /* 0x000fe20000000000 */
[----:B------:R-:W-:-:S02]  /*b340*/  IMAD.U32 R18, R123, 0x10000, RZ ;  /* 0x000100007b127824 */ /* 0x000fc400078e00ff */
[----:B------:R-:W-:Y:S01]  /*b350*/  FADD R189, R176, R189 ;  /* 0x000000bdb0bd7221 */ /* 0x000fe20000000000 */
[----:B------:R-:W-:Y:S01]  /*b360*/  F2FP.SATFINITE.E4M3.F32.PACK_AB_MERGE_C R131, RZ, R131, RZ ;  /* 0x00000083ff83723e */ /* 0x000fe200048070ff */
[----:B------:R-:W-:Y:S01]  /*b370*/  FADD R176, R180, R185 ;  /* 0x000000b9b4b07221 */ /* 0x000fe20000000000 */
[----:B------:R-:W-:Y:S01]  /*b380*/  F2FP.SATFINITE.E4M3.F32.PACK_AB_MERGE_C R180, RZ, R20, RZ ;  /* 0x00000014ffb4723e */ /* 0x000fe200048070ff */
[----:B------:R-:W-:Y:S01]  /*b390*/  FADD R191, R151, R164 ;  /* 0x000000a497bf7221 */ /* 0x000fe20000000000 */
[----:B------:R-:W-:Y:S01]  /*b3a0*/  LOP3.LUT R22, R22, 0xffff, RZ, 0xc0, !PT ;  /* 0x0000ffff16167812 */ /* 0x000fe200078ec0ff */
[----:B------:R-:W-:Y:S01]  /*b3b0*/  FADD R186, R138, R167 ;  /* 0x000000a78aba7221 */ /* 0x000fe20000000000 */
[----:B------:R-:W-:Y:S01]  /*b3c0*/  LOP3.LUT R23, R23, 0xff, RZ, 0xc0, !PT ;  /* 0x000000ff17177812 */ /* 0x000fe200078ec0ff */
[----:B------:R-:W-:Y:S01]  /*b3d0*/  FADD R178, R192, R195 ;  /* 0x000000c3c0b27221 */ /* 0x000fe20000000000 */
[----:B------:R-:W-:Y:S01]  /*b3e0*/  LOP3.LUT R17, R17, 0xff0000, R18, 0xf8, !PT ;  /* 0x00ff000011117812 */ /* 0x000fe200078ef812 */
[----:B------:R-:W-:Y:S01]  /*b3f0*/  IMAD.U32 R18, R131, 0x10000, RZ ;  /* 0x0001000083127824 */ /* 0x000fe200078e00ff */
[----:B------:R-:W-:Y:S01]  /*b400*/  LOP3.LUT R185, R180, 0xffff, RZ, 0xc0, !PT ;  /* 0x0000ffffb4b97812 */ /* 0x000fe200078ec0ff */
[----:B------:R-:W-:Y:S01]  /*b410*/  FADD R191, R186, R191 ;  /* 0x000000bfbabf7221 */ /* 0x000fe20000000000 */
[----:B------:R-:W-:Y:S01]  /*b420*/  PRMT R21, R22, 0x7604, R21 ;  /* 0x0000760416157816 */ /* 0x000fe20000000015 */
[----:B------:R-:W-:Y:S01]  /*b430*/  FADD R181, R189, R190 ;  /* 0x000000bebdb57221 */ /* 0x000fe20000000000 */
[----:B------:R-:W-:-:S02]  /*b440*/  F2FP.SATFINITE.E4M3.F32.PACK_AB_MERGE_C R180, RZ, R122, RZ ;  /* 0x0000007affb4723e */ /* 0x000fc400048070ff */
[----:B------:R-:W-:Y:S02]  /*b450*/  PRMT R23, R120, 0x7604, R23 ;  /* 0x0000760478177816 */ /* 0x000fe40000000017 */
[----:B------:R-:W-:Y:S02]  /*b460*/  FSETP.GEU.AND P4, PT, R168, -126, PT ;  /* 0xc2fc0000a800780b */ /* 0x000fe40003f8e000 */
[----:B------:R-:W-:Y:S02]  /*b470*/  LOP3.LUT R120, R128, 0xff, RZ, 0xc0, !PT ;  /* 0x000000ff80787812 */ /* 0x000fe400078ec0ff */
[----:B------:R-:W-:Y:S01]  /*b480*/  LOP3.LUT R20, R179, 0xff, RZ, 0xc0, !PT ;  /* 0x000000ffb3147812 */ /* 0x000fe200078ec0ff */
[----:B------:R-:W-:Y:S01]  /*b490*/  FADD R179, R183, R184 ;  /* 0x000000b8b7b37221 */ /* 0x000fe20000000000 */
[----:B------:R-:W-:Y:S02]  /*b4a0*/  F2FP.SATFINITE.E4M3.F32.PACK_AB_MERGE_C R135, RZ, R135, RZ ;  /* 0x00000087ff87723e */ /* 0x000fe400048070ff */
[----:B------:R-:W-:Y:S01]  /*b4b0*/  F2FP.SATFINITE.E4M3.F32.PACK_AB_MERGE_C R145, RZ, R145, RZ ;  /* 0x00000091ff91723e */ /* 0x000fe200048070ff */
[----:B------:R-:W-:-:S01]  /*b4c0*/  FADD R176, R176, R179 ;  /* 0x000000b3b0b07221 */ /* 0x000fc20000000000 */
[----:B------:R-:W-:Y:S01]  /*b4d0*/  LOP3.LUT R18, R21, 0xff0000, R18, 0xf8, !PT ;  /* 0x00ff000015127812 */ /* 0x000fe200078ef812 */
[----:B------:R-:W-:Y:S01]  /*b4e0*/  IMAD.U32 R21, R150, 0x10000, RZ ;  /* 0x0001000096157824 */ /* 0x000fe200078e00ff */
[----:B------:R-:W-:Y:S01]  /*b4f0*/  LOP3.LUT R122, R121, 0xff, RZ, 0xc0, !PT ;  /* 0x000000ff797a7812 */ /* 0x000fe200078ec0ff */
[----:B------:R-:W-:Y:S01]  /*b500*/  IMAD.U32 R128, R135, 0x10000, RZ ;  /* 0x0001000087807824 */ /* 0x000fe200078e00ff */
[----:B------:R-:W-:Y:S01]  /*b510*/  LOP3.LUT R183, R180, 0xffff, RZ, 0xc0, !PT ;  /* 0x0000ffffb4b77812 */ /* 0x000fe200078ec0ff */
[----:B------:R-:W-:Y:S01]  /*b520*/  @!P4 FMUL R168, R168, 0.5 ;  /* 0x3f000000a8a8c820 */ /* 0x000fe20000400000 */
[----:B------:R-:W-:Y:S01]  /*b530*/  PRMT R120, R129, 0x7604, R120 ;  /* 0x0000760481787816 */ /* 0x000fe20000000078 */
[----:B------:R-:W-:-:S01]  /*b540*/  FADD R121, R188, R191 ;  /* 0x000000bfbc797221 */ /* 0x000fc20000000000 */
[----:B------:R-:W-:Y:S01]  /*b550*/  F2FP.SATFINITE.E4M3.F32.PACK_AB_MERGE_C R162, RZ, R162, RZ ;  /* 0x000000a2ffa2723e */ /* 0x000fe200048070ff */
[----:B------:R-:W-:-:S01]  /*b560*/  FADD R176, R176, R177 ;  /* 0x000000b1b0b07221 */ /* 0x000fc20000000000 */
[----:B------:R-:W-:Y:S01]  /*b570*/  F2FP.SATFINITE.E4M3.F32.PACK_AB_MERGE_C R141, RZ, R141, RZ ;  /* 0x0000008dff8d723e */ /* 0x000fe200048070ff */
[----:B------:R-:W1:Y:S01]  /*b580*/  MUFU.EX2 R168, R168 ;  /* 0x000000a800a87308 */ /* 0x000e620000000800 */
[----:B------:R-:W-:Y:S01]  /*b590*/  LOP3.LUT R145, R145, 0xffff, RZ, 0xc0, !PT ;  /* 0x0000ffff91917812 */ /* 0x000fe200078ec0ff */
[----:B------:R-:W-:Y:S01]  /*b5a0*/  FADD R121, R178, R121 ;  /* 0x00000079b2797221 */ /* 0x000fe20000000000 */
[----:B------:R-:W-:-:S02]  /*b5b0*/  PRMT R22, R183, 0x7604, R122 ;  /* 0x00007604b7167816 */ /* 0x000fc4000000007a */
[----:B------:R-:W-:Y:S02]  /*b5c0*/  F2FP.SATFINITE.E4M3.F32.PACK_AB_MERGE_C R158, RZ, R158, RZ ;  /* 0x0000009eff9e723e */ /* 0x000fe400048070ff */
[----:B------:R-:W-:Y:S02]  /*b5d0*/  LOP3.LUT R122, R124, 0xff, RZ, 0xc0, !PT ;  /* 0x000000ff7c7a7812 */ /* 0x000fe400078ec0ff */
[----:B------:R-:W-:Y:S02]  /*b5e0*/  F2FP.SATFINITE.E4M3.F32.PACK_AB_MERGE_C R157, RZ, R157, RZ ;  /* 0x0000009dff9d723e */ /* 0x000fe400048070ff */
[----:B------:R-:W-:Y:S01]  /*b5f0*/  LOP3.LUT R120, R120, 0xff0000, R21, 0xf8, !PT ;  /* 0x00ff000078787812 */ /* 0x000fe200078ef815 */
[----:B------:R-:W-:Y:S01]  /*b600*/  IMAD.U32 R21, R162, 0x10000, RZ ;  /* 0x00010000a2157824 */ /* 0x000fe200078e00ff */
[----:B------:R-:W-:Y:S02]  /*b610*/  LOP3.LUT R124, R137, 0xff, RZ, 0xc0, !PT ;  /* 0x000000ff897c7812 */ /* 0x000fe400078ec0ff */
[----:B------:R-:W-:-:S02]  /*b620*/  LOP3.LUT R141, R141, 0xffff, RZ, 0xc0, !PT ;  /* 0x0000ffff8d8d7812 */ /* 0x000fc400078ec0ff */
[----:B------:R-:W-:Y:S01]  /*b630*/  F2FP.SATFINITE.E4M3.F32.PACK_AB_MERGE_C R140, RZ, R140, RZ ;  /* 0x0000008cff8c723e */ /* 0x000fe200048070ff */
[----:B-1----:R-:W-:Y:S01]  /*b640*/  @!P4 FMUL R168, R168, R168 ;  /* 0x000000a8a8a8c220 */ /* 0x002fe20000400000 */
[----:B------:R-:W-:Y:S02]  /*b650*/  F2FP.SATFINITE.E4M3.F32.PACK_AB_MERGE_C R149, RZ, R149, RZ ;  /* 0x00000095ff95723e */ /* 0x000fe400048070ff */
[----:B------:R-:W-:Y:S01]  /*b660*/  PRMT R136, R145, 0x7604, R136 ;  /* 0x0000760491887816 */ /* 0x000fe20000000088 */
[----:B------:R-:W-:Y:S01]  /*b670*/  FMUL R26, R26, R168 ;  /* 0x000000a81a1a7220 */ /* 0x000fe20000400000 */
[----:B------:R-:W-:Y:S01]  /*b680*/  F2FP.SATFINITE.E4M3.F32.PACK_AB_MERGE_C R172, RZ, R172, RZ ;  /* 0x000000acffac723e */ /* 0x000fe200048070ff */
[-C--:B------:R-:W-:Y:S01]  /*b690*/  FMUL R27, R27, R168.reuse ;  /* 0x000000a81b1b7220 */ /* 0x080fe20000400000 */
[----:B------:R-:W-:Y:S01]  /*b6a0*/  LOP3.LUT R128, R23, 0xff0000, R128, 0xf8, !PT ;  /* 0x00ff000017807812 */ /* 0x000fe200078ef880 */
[----:B------:R-:W-:Y:S01]  /*b6b0*/  IMAD.U32 R23, R158, 0x10000, RZ ;  /* 0x000100009e177824 */ /* 0x000fe200078e00ff */
[----:B------:R-:W-:Y:S01]  /*b6c0*/  LOP3.LUT R157, R157, 0xffff, RZ, 0xc0, !PT ;  /* 0x0000ffff9d9d7812 */ /* 0x000fe200078ec0ff */
[-C--:B------:R-:W-:Y:S01]  /*b6d0*/  FMUL R30, R30, R168.reuse ;  /* 0x000000a81e1e7220 */ /* 0x080fe20000400000 */
[----:B------:R-:W-:Y:S01]  /*b6e0*/  FSETP.GEU.AND P3, PT, R19, -126, PT ;  /* 0xc2fc00001300780b */ /* 0x000fe20003f6e000 */
[-C--:B------:R-:W-:Y:S01]  /*b6f0*/  FMUL R31, R31, R168.reuse ;  /* 0x000000a81f1f7220 */ /* 0x080fe20000400000 */
[----:B------:R-:W-:Y:S01]  /*b700*/  PRMT R124, R141, 0x7604, R124 ;  /* 0x000076048d7c7816 */ /* 0x000fe2000000007c */
[-C--:B------:R-:W-:Y:S01]  /*b710*/  FMUL R34, R34, R168.reuse ;  /* 0x000000a822227220 */ /* 0x080fe20000400000 */
        /* <DEDUP_REMOVED lines=9> */
[----:B------:R-:W-:Y:S01]  /*b7b0*/  IMAD.U32 R21, R172, 0x10000, RZ ;  /* 0x00010000ac157824 */ /* 0x000fe200078e00ff */
[----:B------:R-:W-:Y:S01]  /*b7c0*/  F2FP.SATFINITE.E4M3.F32.PACK_AB_MERGE_C R134, RZ, R134, RZ ;  /* 0x00000086ff86723e */ /* 0x000fe200048070ff */
[----:B------:R-:W-:Y:S01]  /*b7d0*/  @!P3 FMUL R19, R19, 0.5 ;  /* 0x3f0000001313b820 */ /* 0x000fe20000400000 */
[----:B------:R-:W-:Y:S01]  /*b7e0*/  F2FP.SATFINITE.E4M3.F32.PACK_AB_MERGE_C R125, RZ, R125, RZ ;  /* 0x0000007dff7d723e */ /* 0x000fe200048070ff */
[-C--:B------:R-:W-:Y:S01]  /*b7f0*/  FMUL R43, R43, R168.reuse ;  /* 0x000000a82b2b7220 */ /* 0x080fe20000400000 */
[----:B------:R-:W-:Y:S01]  /*b800*/  PRMT R148, R157, 0x7604, R148 ;  /* 0x000076049d947816 */ /* 0x000fe20000000094 */
[----:B------:R-:W-:Y:S01]  /*b810*/  FMUL R46, R46, R168 ;  /* 0x000000a82e2e7220 */ /* 0x000fe20000400000 */
[----:B------:R-:W-:Y:S01]  /*b820*/  F2FP.SATFINITE.E4M3.F32.PACK_AB_MERGE_C R14, RZ, R14, RZ ;  /* 0x0000000eff0e723e */ /* 0x000fe200048070ff */
[----:B------:R-:W1:Y:S01]  /*b830*/  MUFU.EX2 R19, R19 ;  /* 0x0000001300137308 */ /* 0x000e620000000800 */
[----:B------:R-:W-:Y:S01]  /*b840*/  F2FP.SATFINITE.E4M3.F32.PACK_AB_MERGE_C R132, RZ, R132, RZ ;  /* 0x00000084ff84723e */ /* 0x000fe200048070ff */
[-C--:B------:R-:W-:Y:S01]  /*b850*/  FMUL R47, R47, R168.reuse ;  /* 0x000000a82f2f7220 */ /* 0x080fe20000400000 */
[----:B------:R-:W-:Y:S01]  /*b860*/  F2FP.SATFINITE.E4M3.F32.PACK_AB_MERGE_C R133, RZ, R133, RZ ;  /* 0x00000085ff85723e */ /* 0x000fe200048070ff */
[-C--:B------:R-:W-:Y:S01]  /*b870*/  FMUL R50, R50, R168.reuse ;  /* 0x000000a832327220 */ /* 0x080fe20000400000 */
[----:B------:R-:W-:Y:S01]  /*b880*/  LOP3.LUT R124, R124, 0xff0000, R23, 0xf8, !PT ;  /* 0x00ff00007c7c7812 */ /* 0x000fe200078ef817 */
[-C--:B------:R-:W-:Y:S01]  /*b890*/  FMUL R51, R51, R168.reuse ;  /* 0x000000a833337220 */ /* 0x080fe20000400000 */
[----:B------:R-:W-:Y:S01]  /*b8a0*/  PRMT R140, R149, 0x7604, R140 ;  /* 0x00007604958c7816 */ /* 0x000fe2000000008c */
[-C--:B------:R-:W-:Y:S01]  /*b8b0*/  FMUL R54, R54, R168.reuse ;  /* 0x000000a836367220 */ /* 0x080fe20000400000 */
[----:B------:R-:W-:Y:S01]  /*b8c0*/  LOP3.LUT R161, R161, 0xff, RZ, 0xc0, !PT ;  /* 0x000000ffa1a17812 */ /* 0x000fe200078ec0ff */
[-C--:B------:R-:W-:Y:S01]  /*b8d0*/  FMUL R55, R55, R168.reuse ;  /* 0x000000a837377220 */ /* 0x080fe20000400000 */
[----:B------:R-:W-:Y:S01]  /*b8e0*/  LOP3.LUT R152, R152, 0xffff, RZ, 0xc0, !PT ;  /* 0x0000ffff98987812 */ /* 0x000fe200078ec0ff */
[-C--:B------:R-:W-:Y:S01]  /*b8f0*/  FMUL R58, R58, R168.reuse ;  /* 0x000000a83a3a7220 */ /* 0x080fe20000400000 */
[----:B------:R-:W-:Y:S01]  /*b900*/  F2FP.SATFINITE.E4M3.F32.PACK_AB_MERGE_C R127, RZ, R127, RZ ;  /* 0x0000007fff7f723e */ /* 0x000fe200048070ff */
[-C--:B------:R-:W-:Y:S01]  /*b910*/  FMUL R59, R59, R168.reuse ;  /* 0x000000a83b3b7220 */ /* 0x080fe20000400000 */
[----:B------:R-:W-:Y:S01]  /*b920*/  SHF.L.U32 R23, R166, 0x10, RZ ;  /* 0x00000010a6177819 */ /* 0x000fe200000006ff */
[----:B------:R-:W-:Y:S01]  /*b930*/  FMUL R62, R62, R168 ;  /* 0x000000a83e3e7220 */ /* 0x000fe20000400000 */
[----:B------:R-:W-:Y:S01]  /*b940*/  F2FP.SATFINITE.E4M3.F32.PACK_AB_MERGE_C R130, RZ, R130, RZ ;  /* 0x00000082ff82723e */ /* 0x000fe200048070ff */
[----:B------:R-:W-:Y:S01]  /*b950*/  IMAD.U32 R127, R127, 0x10000, RZ ;  /* 0x000100007f7f7824 */ /* 0x000fe200078e00ff */
[----:B------:R-:W-:Y:S01]  /*b960*/  LOP3.LUT R134, R134, 0xffff, RZ, 0xc0, !PT ;  /* 0x0000ffff86867812 */ /* 0x000fe200078ec0ff */
[----:B-1----:R-:W-:Y:S01]  /*b970*/  @!P3 FMUL R19, R19, R19 ;  /* 0x000000131313b220 */ /* 0x002fe20000400000 */
[----:B------:R-:W-:Y:S01]  /*b980*/  F2FP.SATFINITE.E4M3.F32.PACK_AB_MERGE_C R154, RZ, R154, RZ ;  /* 0x0000009aff9a723e */ /* 0x000fe200048070ff */
[----:B------:R-:W-:Y:S01]  /*b990*/  FMUL R63, R63, R168 ;  /* 0x000000a83f3f7220 */ /* 0x000fe20000400000 */
[----:B------:R-:W-:Y:S01]  /*b9a0*/  F2FP.SATFINITE.E4M3.F32.PACK_AB_MERGE_C R151, RZ, R151, RZ ;  /* 0x00000097ff97723e */ /* 0x000fe200048070ff */
[----:B------:R-:W-:Y:S01]  /*b9b0*/  FFMA R6, R19, R6, R176 ;  /* 0x0000000613067223 */ /* 0x000fe200000000b0 */
[----:B------:R-:W-:Y:S01]  /*b9c0*/  LOP3.LUT R125, R125, 0xffff, RZ, 0xc0, !PT ;  /* 0x0000ffff7d7d7812 */ /* 0x000fe200078ec0ff */
[----:B------:R-:W-:Y:S01]  /*b9d0*/  IMAD.U32 R154, R154, 0x10000, RZ ;  /* 0x000100009a9a7824 */ /* 0x000fe200078e00ff */
[----:B------:R-:W-:Y:S01]  /*b9e0*/  F2FP.SATFINITE.E4M3.F32.PACK_AB_MERGE_C R139, RZ, R139, RZ ;  /* 0x0000008bff8b723e */ /* 0x000fe200048070ff */
[-C--:B------:R-:W-:Y:S01]  /*b9f0*/  FMUL R24, R24, R19.reuse ;  /* 0x0000001318187220 */ /* 0x080fe20000400000 */
[----:B------:R-:W-:Y:S01]  /*ba00*/  LOP3.LUT R148, R148, 0xff0000, R21, 0xf8, !PT ;  /* 0x00ff000094947812 */ /* 0x000fe200078ef815 */
[----:B------:R-:W-:Y:S01]  /*ba10*/  IMAD.U32 R21, R14, 0x10000, RZ ;  /* 0x000100000e157824 */ /* 0x000fe200078e00ff */
[----:B------:R-:W-:Y:S01]  /*ba20*/  F2FP.SATFINITE.E4M3.F32.PACK_AB_MERGE_C R142, RZ, R142, RZ ;  /* 0x0000008eff8e723e */ /* 0x000fe200048070ff */
[----:B------:R-:W-:Y:S01]  /*ba30*/  IMAD.U32 R139, R139, 0x10000, RZ ;  /* 0x000100008b8b7824 */ /* 0x000fe200078e00ff */
[----:B------:R-:W-:Y:S01]  /*ba40*/  LOP3.LUT R132, R132, 0xff, RZ, 0xc0, !PT ;  /* 0x000000ff84847812 */ /* 0x000fe200078ec0ff */
[-C--:B------:R-:W-:Y:S01]  /*ba50*/  FMUL R25, R25, R19.reuse ;  /* 0x0000001319197220 */ /* 0x080fe20000400000 */
[----:B------:R-:W-:Y:S01]  /*ba60*/  LOP3.LUT R133, R133, 0xffff, RZ, 0xc0, !PT ;  /* 0x0000ffff85857812 */ /* 0x000fe200078ec0ff */
[-C--:B------:R-:W-:Y:S01]  /*ba70*/  FMUL R28, R28, R19.reuse ;  /* 0x000000131c1c7220 */ /* 0x080fe20000400000 */
[----:B------:R-:W-:Y:S01]  /*ba80*/  PRMT R152, R152, 0x7604, R161 ;  /* 0x0000760498987816 */ /* 0x000fe200000000a1 */
[-C--:B------:R-:W-:Y:S01]  /*ba90*/  FMUL R29, R29, R19.reuse ;  /* 0x000000131d1d7220 */ /* 0x080fe20000400000 */
[----:B------:R-:W-:Y:S01]  /*baa0*/  LOP3.LUT R140, R140, 0xff0000, R23, 0xf8, !PT ;  /* 0x00ff00008c8c7812 */ /* 0x000fe200078ef817 */
[----:B------:R-:W-:Y:S01]  /*bab0*/  IMAD.SHL.U32 R23, R134, 0x1000000, RZ ;  /* 0x0100000086177824 */ /* 0x000fe200078e00ff */
[----:B------:R-:W-:Y:S01]  /*bac0*/  F2FP.SATFINITE.E4M3.F32.PACK_AB_MERGE_C R126, RZ, R126, RZ ;  /* 0x0000007eff7e723e */ /* 0x000fe200048070ff */
[-C--:B------:R-:W-:Y:S01]  /*bad0*/  FMUL R32, R32, R19.reuse ;  /* 0x0000001320207220 */ /* 0x080fe20000400000 */
[----:B------:R-:W-:Y:S01]  /*bae0*/  LOP3.LUT R130, R130, 0xffff, RZ, 0xc0, !PT ;  /* 0x0000ffff82827812 */ /* 0x000fe200078ec0ff */
[-C--:B------:R-:W-:Y:S01]  /*baf0*/  FMUL R33, R33, R19.reuse ;  /* 0x0000001321217220 */ /* 0x080fe20000400000 */
[----:B------:R-:W-:Y:S01]  /*bb00*/  F2FP.SATFINITE.E4M3.F32.PACK_AB_MERGE_C R144, RZ, R144, RZ ;  /* 0x00000090ff90723e */ /* 0x000fe200048070ff */
[----:B------:R-:W-:Y:S01]  /*bb10*/  FMUL R36, R36, R19 ;  /* 0x0000001324247220 */ /* 0x000fe20000400000 */
[----:B------:R-:W-:Y:S01]  /*bb20*/  F2FP.SATFINITE.E4M3.F32.PACK_AB_MERGE_C R153, RZ, R153, RZ ;  /* 0x00000099ff99723e */ /* 0x000fe200048070ff */
[-C--:B------:R-:W-:Y:S01]  /*bb30*/  FMUL R37, R37, R19.reuse ;  /* 0x0000001325257220 */ /* 0x080fe20000400000 */
[----:B------:R-:W-:Y:S01]  /*bb40*/  LOP3.LUT R151, R151, 0xffff, RZ, 0xc0, !PT ;  /* 0x0000ffff97977812 */ /* 0x000fe200078ec0ff */
[-C--:B------:R-:W-:Y:S01]  /*bb50*/  FMUL R40, R40, R19.reuse ;  /* 0x0000001328287220 */ /* 0x080fe20000400000 */
[----:B------:R-:W-:Y:S01]  /*bb60*/  PRMT R16, R185, 0x7604, R20 ;  /* 0x00007604b9107816 */ /* 0x000fe20000000014 */
[----:B------:R-:W-:Y:S01]  /*bb70*/  FADD R20, R193, R194 ;  /* 0x000000c2c1147221 */ /* 0x000fe20000000000 */
[----:B------:R-:W-:Y:S01]  /*bb80*/  PRMT R122, R125, 0x7604, R122 ;  /* 0x000076047d7a7816 */ /* 0x000fe2000000007a */
[----:B------:R-:W-:Y:S01]  /*bb90*/  IMAD.SHL.U32 R14, R151, 0x1000000, RZ ;  /* 0x01000000970e7824 */ /* 0x000fe200078e00ff */
[----:B------:R-:W-:Y:S01]  /*bba0*/  F2FP.SATFINITE.E4M3.F32.PACK_AB_MERGE_C R138, RZ, R138, RZ ;  /* 0x0000008aff8a723e */ /* 0x000fe200048070ff */
[----:B------:R-:W-:Y:S01]  /*bbb0*/  FADD R20, R20, R181 ;  /* 0x000000b514147221 */ /* 0x000fe20000000000 */
[----:B------:R-:W-:Y:S01]  /*bbc0*/  LOP3.LUT R142, R142, 0xffff, RZ, 0xc0, !PT ;  /* 0x0000ffff8e8e7812 */ /* 0x000fe200078ec0ff */
[-C--:B------:R-:W-:Y:S01]  /*bbd0*/  FMUL R41, R41, R19.reuse ;  /* 0x0000001329297220 */ /* 0x080fe20000400000 */
[----:B------:R-:W-:Y:S01]  /*bbe0*/  PRMT R125, R133, 0x7604, R132 ;  /* 0x00007604857d7816 */ /* 0x000fe20000000084 */
[----:B------:R-:W-:Y:S01]  /*bbf0*/  FADD R121, R20, R121 ;  /* 0x0000007914797221 */ /* 0x000fe20000000000 */
[----:B------:R-:W-:Y:S01]  /*bc00*/  F2FP.SATFINITE.E4M3.F32.PACK_AB_MERGE_C R170, RZ, R170, RZ ;  /* 0x000000aaffaa723e */ /* 0x000fe200048070ff */
[----:B------:R-:W-:Y:S01]  /*bc10*/  FMUL R44, R44, R19 ;  /* 0x000000132c2c7220 */ /* 0x000fe20000400000 */
[----:B------:R-:W-:Y:S01]  /*bc20*/  F2FP.SATFINITE.E4M3.F32.PACK_AB_MERGE_C R167, RZ, R167, RZ ;  /* 0x000000a7ffa7723e */ /* 0x000fe200048070ff */
[----:B------:R-:W-:Y:S01]  /*bc30*/  FFMA R5, R168, R5, R121 ;  /* 0x00000005a8057223 */ /* 0x000fe20000000079 */
[----:B------:R-:W-:Y:S01]  /*bc40*/  F2FP.SATFINITE.E4M3.F32.PACK_AB_MERGE_C R169, RZ, R169, RZ ;  /* 0x000000a9ffa9723e */ /* 0x000fe200048070ff */
[----:B------:R-:W-:Y:S01]  /*bc50*/  IMAD.U32 R123, R170, 0x10000, RZ ;  /* 0x00010000aa7b7824 */ /* 0x000fe200078e00ff */
[----:B------:R-:W-:Y:S01]  /*bc60*/  F2FP.SATFINITE.E4M3.F32.PACK_AB_MERGE_C R160, RZ, R160, RZ ;  /* 0x000000a0ffa0723e */ /* 0x000fe200048070ff */
[----:B------:R-:W-:Y:S01]  /*bc70*/  FMUL R45, R45, R19 ;  /* 0x000000132d2d7220 */ /* 0x000fe20000400000 */
[----:B------:R-:W-:Y:S01]  /*bc80*/  F2FP.SATFINITE.E4M3.F32.PACK_AB_MERGE_C R143, RZ, R143, RZ ;  /* 0x0000008fff8f723e */ /* 0x000fe200048070ff */
[-C--:B------:R-:W-:Y:S01]  /*bc90*/  FMUL R48, R48, R19.reuse ;  /* 0x0000001330307220 */ /* 0x080fe20000400000 */
[----:B------:R-:W-:Y:S01]  /*bca0*/  LOP3.LUT R152, R152, 0xff0000, R21, 0xf8, !PT ;  /* 0x00ff000098987812 */ /* 0x000fe200078ef815 */
[----:B------:R-:W-:Y:S01]  /*bcb0*/  IMAD.SHL.U32 R21, R130, 0x1000000, RZ ;  /* 0x0100000082157824 */ /* 0x000fe200078e00ff */
[----:B------:R-:W-:Y:S01]  /*bcc0*/  LOP3.LUT R126, R126, 0xffff, RZ, 0xc0, !PT ;  /* 0x0000ffff7e7e7812 */ /* 0x000fe200078ec0ff */
[----:B------:R-:W-:Y:S01]  /*bcd0*/  IMAD.U32 R143, R143, 0x10000, RZ ;  /* 0x000100008f8f7824 */ /* 0x000fe200078e00ff */
[----:B------:R-:W-:Y:S01]  /*bce0*/  F2FP.SATFINITE.E4M3.F32.PACK_AB_MERGE_C R146, RZ, R146, RZ ;  /* 0x00000092ff92723e */ /* 0x000fe200048070ff */
[-C--:B------:R-:W-:Y:S01]  /*bcf0*/  FMUL R49, R49, R19.reuse ;  /* 0x0000001331317220 */ /* 0x080fe20000400000 */
[----:B------:R-:W-:Y:S01]  /*bd00*/  LOP3.LUT R144, R144, 0xff, RZ, 0xc0, !PT ;  /* 0x000000ff90907812 */ /* 0x000fe200078ec0ff */
[----:B------:R-:W-:Y:S01]  /*bd10*/  IMAD.SHL.U32 R126, R126, 0x1000000, RZ ;  /* 0x010000007e7e7824 */ /* 0x000fe200078e00ff */
[----:B------:R-:W-:Y:S01]  /*bd20*/  LOP3.LUT R153, R153, 0xffff, RZ, 0xc0, !PT ;  /* 0x0000ffff99997812 */ /* 0x000fe200078ec0ff */
[-C--:B------:R-:W-:Y:S01]  /*bd30*/  FMUL R52, R52, R19.reuse ;  /* 0x0000001334347220 */ /* 0x080fe20000400000 */
[----:B------:R-:W-:Y:S01]  /*bd40*/  F2FP.SATFINITE.E4M3.F32.PACK_AB_MERGE_C R156, RZ, R156, RZ ;  /* 0x0000009cff9c723e */ /* 0x000fe200048070ff */
        /* <DEDUP_REMOVED lines=8> */
[----:B------:R-:W-:Y:S01]  /*bdd0*/  FMUL R61, R61, R19 ;  /* 0x000000133d3d7220 */ /* 0x000fe20000400000 */
[----:B------:R-:W-:Y:S01]  /*bde0*/  F2FP.SATFINITE.E4M3.F32.PACK_AB_MERGE_C R175, RZ, R175, RZ ;  /* 0x000000afffaf723e */ /* 0x000fe200048070ff */
[-C--:B------:R-:W-:Y:S01]  /*bdf0*/  FMUL R64, R64, R19.reuse ;  /* 0x0000001340407220 */ /* 0x080fe20000400000 */
[----:B------:R-:W-:Y:S01]  /*be00*/  LOP3.LUT R138, R138, 0xffff, RZ, 0xc0, !PT ;  /* 0x0000ffff8a8a7812 */ /* 0x000fe200078ec0ff */
[----:B------:R-:W-:Y:S01]  /*be10*/  FMUL R65, R65, R19 ;  /* 0x0000001341417220 */ /* 0x000fe20000400000 */
[----:B------:R-:W-:Y:S01]  /*be20*/  LOP3.LUT R18, R18, R23, RZ, 0xfc, !PT ;  /* 0x0000001712127212 */ /* 0x000fe200078efcff */
[----:B------:R-:W-:Y:S01]  /*be30*/  IMAD.SHL.U32 R23, R142, 0x1000000, RZ ;  /* 0x010000008e177824 */ /* 0x000fe200078e00ff */
[----:B------:R-:W-:Y:S01]  /*be40*/  F2FP.SATFINITE.E4M3.F32.PACK_AB_MERGE_C R147, RZ, R147, RZ ;  /* 0x00000093ff93723e */ /* 0x000fe200048070ff */
[----:B------:R-:W-:Y:S01]  /*be50*/  IMAD.U32 R175, R175, 0x10000, RZ ;  /* 0x00010000afaf7824 */ /* 0x000fe200078e00ff */
[----:B------:R-:W-:Y:S01]  /*be60*/  F2FP.SATFINITE.E4M3.F32.PACK_AB_MERGE_C R164, RZ, R164, RZ ;  /* 0x000000a4ffa4723e */ /* 0x000fe200048070ff */
[-C--:B------:R-:W-:Y:S01]  /*be70*/  FMUL R68, R68, R19.reuse ;  /* 0x0000001344447220 */ /* 0x080fe20000400000 */
[----:B------:R-:W-:Y:S01]  /*be80*/  LOP3.LUT R125, R125, 0xff0000, R154, 0xf8, !PT ;  /* 0x00ff00007d7d7812 */ /* 0x000fe200078ef89a */
[----:B------:R-:W-:Y:S01]  /*be90*/  FMUL R69, R69, R19 ;  /* 0x0000001345457220 */ /* 0x000fe20000400000 */
[----:B------:R-:W-:Y:S01]  /*bea0*/  F2FP.SATFINITE.E4M3.F32.PACK_AB_MERGE_C R173, RZ, R173, RZ ;  /* 0x000000adffad723e */ /* 0x000fe200048070ff */
[-C--:B------:R-:W-:Y:S01]  /*beb0*/  FMUL R72, R72, R19.reuse ;  /* 0x0000001348487220 */ /* 0x080fe20000400000 */
[----:B------:R-:W-:Y:S01]  /*bec0*/  LOP3.LUT R167, R167, 0xffff, RZ, 0xc0, !PT ;  /* 0x0000ffffa7a77812 */ /* 0x000fe200078ec0ff */
[-C--:B------:R-:W-:Y:S01]  /*bed0*/  FMUL R73, R73, R19.reuse ;  /* 0x0000001349497220 */ /* 0x080fe20000400000 */
[----:B------:R-:W-:Y:S01]  /*bee0*/  F2FP.SATFINITE.E4M3.F32.PACK_AB_MERGE_C R174, RZ, R174, RZ ;  /* 0x000000aeffae723e */ /* 0x000fe200048070ff */
[----:B------:R-:W-:Y:S01]  /*bef0*/  IMAD.U32 R173, R173, 0x10000, RZ ;  /* 0x00010000adad7824 */ /* 0x000fe200078e00ff */
[----:B------:R-:W-:Y:S01]  /*bf00*/  LOP3.LUT R169, R169, 0xff, RZ, 0xc0, !PT ;  /* 0x000000ffa9a97812 */ /* 0x000fe200078ec0ff */
[-C--:B------:R-:W-:Y:S01]  /*bf10*/  FMUL R76, R76, R19.reuse ;  /* 0x000000134c4c7220 */ /* 0x080fe20000400000 */
[----:B------:R-:W-:Y:S01]  /*bf20*/  LOP3.LUT R160, R160, 0xffff, RZ, 0xc0, !PT ;  /* 0x0000ffffa0a07812 */ /* 0x000fe200078ec0ff */
[-C--:B------:R-:W-:Y:S01]  /*bf30*/  FMUL R77, R77, R19.reuse ;  /* 0x000000134d4d7220 */ /* 0x080fe20000400000 */
[----:B------:R-:W-:Y:S01]  /*bf40*/  LOP3.LUT R22, R22, 0xff0000, R139, 0xf8, !PT ;  /* 0x00ff000016167812 */ /* 0x000fe200078ef88b */
[-C--:B------:R-:W-:Y:S01]  /*bf50*/  FMUL R80, R80, R19.reuse ;  /* 0x0000001350507220 */ /* 0x080fe20000400000 */
[----:B------:R-:W-:Y:S01]  /*bf60*/  LOP3.LUT R146, R146, 0xffff, RZ, 0xc0, !PT ;  /* 0x0000ffff92927812 */ /* 0x000fe200078ec0ff */
[----:B------:R-:W-:Y:S01]  /*bf70*/  FMUL R81, R81, R19 ;  /* 0x0000001351517220 */ /* 0x000fe20000400000 */
[----:B------:R-:W-:Y:S01]  /*bf80*/  F2FP.SATFINITE.E4M3.F32.PACK_AB_MERGE_C R155, RZ, R155, RZ ;  /* 0x0000009bff9b723e */ /* 0x000fe200048070ff */
[----:B------:R-:W-:Y:S01]  /*bf90*/  FMUL R84, R84, R19 ;  /* 0x0000001354547220 */ /* 0x000fe20000400000 */
[----:B------:R-:W-:Y:S01]  /*bfa0*/  F2FP.SATFINITE.E4M3.F32.PACK_AB_MERGE_C R159, RZ, R159, RZ ;  /* 0x0000009fff9f723e */ /* 0x000fe200048070ff */
[-C--:B------:R-:W-:Y:S01]  /*bfb0*/  FMUL R85, R85, R19.reuse ;  /* 0x0000001355557220 */ /* 0x080fe20000400000 */
[----:B------:R-:W-:Y:S01]  /*bfc0*/  PRMT R144, R153, 0x7604, R144 ;  /* 0x0000760499907816 */ /* 0x000fe20000000090 */
[-C--:B------:R-:W-:Y:S01]  /*bfd0*/  FMUL R88, R88, R19.reuse ;  /* 0x0000001358587220 */ /* 0x080fe20000400000 */
[----:B------:R-:W-:Y:S01]  /*bfe0*/  LOP3.LUT R165, R165, 0xff, RZ, 0xc0, !PT ;  /* 0x000000ffa5a57812 */ /* 0x000fe200078ec0ff */
        /* <DEDUP_REMOVED lines=8> */
[----:B------:R-:W-:Y:S01]  /*c070*/  FMUL R97, R97, R19 ;  /* 0x0000001361617220 */ /* 0x000fe20000400000 */
[----:B------:R-:W-:Y:S01]  /*c080*/  LOP3.LUT R16, R16, R21, RZ, 0xfc, !PT ;  /* 0x0000001510107212 */ /* 0x000fe200078efcff */
[----:B------:R-:W-:Y:S01]  /*c090*/  IMAD.SHL.U32 R21, R138, 0x1000000, RZ ;  /* 0x010000008a157824 */ /* 0x000fe200078e00ff */
[----:B------:R-:W-:Y:S01]  /*c0a0*/  LOP3.LUT R147, R147, 0xffff, RZ, 0xc0, !PT ;  /* 0x0000ffff93937812 */ /* 0x000fe200078ec0ff */
[----:B------:R-:W-:Y:S01]  /*c0b0*/  IMAD.SHL.U32 R171, R171, 0x1000000, RZ ;  /* 0x01000000abab7824 */ /* 0x000fe200078e00ff */
[----:B------:R-:W-:Y:S01]  /*c0c0*/  LOP3.LUT R164, R164, 0xffff, RZ, 0xc0, !PT ;  /* 0x0000ffffa4a47812 */ /* 0x000fe200078ec0ff */
[----:B------:R-:W-:Y:S01]  /*c0d0*/  IMAD.SHL.U32 R13, R13, 0x1000000, RZ ;  /* 0x010000000d0d7824 */ /* 0x000fe200078e00ff */
[----:B------:R-:W-:Y:S01]  /*c0e0*/  LOP3.LUT R125, R125, R14, RZ, 0xfc, !PT ;  /* 0x0000000e7d7d7212 */ /* 0x000fe200078efcff */
[----:B------:R-:W-:Y:S01]  /*c0f0*/  IMAD.SHL.U32 R14, R167, 0x1000000, RZ ;  /* 0x01000000a70e7824 */ /* 0x000fe200078e00ff */
[----:B------:R-:W-:Y:S01]  /*c100*/  LOP3.LUT R174, R174, 0xffff, RZ, 0xc0, !PT ;  /* 0x0000ffffaeae7812 */ /* 0x000fe200078ec0ff */
[----:B------:R-:W-:Y:S01]  /*c110*/  IMAD.SHL.U32 R147, R147, 0x1000000, RZ ;  /* 0x0100000093937824 */ /* 0x000fe200078e00ff */
[----:B------:R-:W-:Y:S01]  /*c120*/  PRMT R160, R160, 0x7604, R169 ;  /* 0x00007604a0a07816 */ /* 0x000fe200000000a9 */
[----:B------:R-:W-:Y:S01]  /*c130*/  IMAD.SHL.U32 R129, R164, 0x1000000, RZ ;  /* 0x01000000a4817824 */ /* 0x000fe200078e00ff */
[----:B------:R-:W-:Y:S01]  /*c140*/  LOP3.LUT R22, R22, R23, RZ, 0xfc, !PT ;  /* 0x0000001716167212 */ /* 0x000fe200078efcff */
[----:B------:R-:W-:Y:S01]  /*c150*/  IMAD.SHL.U32 R23, R146, 0x1000000, RZ ;  /* 0x0100000092177824 */ /* 0x000fe200078e00ff */
[----:B------:R-:W-:Y:S01]  /*c160*/  LOP3.LUT R155, R155, 0xffff, RZ, 0xc0, !PT ;  /* 0x0000ffff9b9b7812 */ /* 0x000fe200078ec0ff */
[----:B------:R-:W-:Y:S01]  /*c170*/  IMAD.SHL.U32 R127, R174, 0x1000000, RZ ;  /* 0x01000000ae7f7824 */ /* 0x000fe200078e00ff */
[----:B------:R-:W-:Y:S01]  /*c180*/  LOP3.LUT R159, R159, 0xffff, RZ, 0xc0, !PT ;  /* 0x0000ffff9f9f7812 */ /* 0x000fe200078ec0ff */
[-C--:B------:R-:W-:Y:S01]  /*c190*/  FMUL R100, R100, R19.reuse ;  /* 0x0000001364647220 */ /* 0x080fe20000400000 */
[----:B------:R-:W-:Y:S01]  /*c1a0*/  PRMT R156, R156, 0x7604, R165 ;  /* 0x000076049c9c7816 */ /* 0x000fe200000000a5 */
[----:B------:R-:W-:Y:S01]  /*c1b0*/  IMAD.SHL.U32 R155, R155, 0x1000000, RZ ;  /* 0x010000009b9b7824 */ /* 0x000fe200078e00ff */
[----:B------:R-:W-:Y:S01]  /*c1c0*/  LOP3.LUT R123, R144, 0xff0000, R123, 0xf8, !PT ;  /* 0x00ff0000907b7812 */ /* 0x000fe200078ef87b */
[----:B------:R-:W-:Y:S01]  /*c1d0*/  IMAD.SHL.U32 R159, R159, 0x1000000, RZ ;  /* 0x010000009f9f7824 */ /* 0x000fe200078e00ff */
[----:B------:R-:W-:Y:S01]  /*c1e0*/  SHF.L.U32 R163, R163, 0x18, RZ ;  /* 0x00000018a3a37819 */ /* 0x000fe200000006ff */
[-C--:B------:R-:W-:Y:S01]  /*c1f0*/  FMUL R101, R101, R19.reuse ;  /* 0x0000001365657220 */ /* 0x080fe20000400000 */
[----:B------:R-:W-:Y:S01]  /*c200*/  LOP3.LUT R122, R122, 0xff0000, R143, 0xf8, !PT ;  /* 0x00ff00007a7a7812 */ /* 0x000fe200078ef88f */
[-C--:B------:R-:W-:Y:S01]  /*c210*/  FMUL R104, R104, R19.reuse ;  /* 0x0000001368687220 */ /* 0x080fe20000400000 */
[----:B------:R-:W-:Y:S01]  /*c220*/  LOP3.LUT R17, R17, R126, RZ, 0xfc, !PT ;  /* 0x0000007e11117212 */ /* 0x000fe200078efcff */
[-C--:B------:R-:W-:Y:S01]  /*c230*/  FMUL R105, R105, R19.reuse ;  /* 0x0000001369697220 */ /* 0x080fe20000400000 */
[----:B------:R-:W-:Y:S01]  /*c240*/  LOP3.LUT R160, R160, 0xff0000, R175, 0xf8, !PT ;  /* 0x00ff0000a0a07812 */ /* 0x000fe200078ef8af */
[----:B------:R-:W-:Y:S01]  /*c250*/  FMUL R108, R108, R19 ;  /* 0x000000136c6c7220 */ /* 0x000fe20000400000 */
[----:B------:R-:W-:Y:S01]  /*c260*/  LOP3.LUT R21, R128, R21, RZ, 0xfc, !PT ;  /* 0x0000001580157212 */ /* 0x000fe200078efcff */
[-C--:B------:R-:W-:Y:S01]  /*c270*/  FMUL R109, R109, R19.reuse ;  /* 0x000000136d6d7220 */ /* 0x080fe20000400000 */
[----:B------:R-:W-:Y:S01]  /*c280*/  LOP3.LUT R156, R156, 0xff0000, R173, 0xf8, !PT ;  /* 0x00ff00009c9c7812 */ /* 0x000fe200078ef8ad */
[----:B------:R-:W-:Y:S01]  /*c290*/  FMUL R112, R112, R19 ;  /* 0x0000001370707220 */ /* 0x000fe20000400000 */
[----:B------:R-:W-:Y:S01]  /*c2a0*/  LOP3.LUT R140, R140, R163, RZ, 0xfc, !PT ;  /* 0x000000a38c8c7212 */ /* 0x000fe200078efcff */
[-C--:B------:R-:W-:Y:S01]  /*c2b0*/  FMUL R113, R113, R19.reuse ;  /* 0x0000001371717220 */ /* 0x080fe20000400000 */
[----:B------:R-:W-:Y:S01]  /*c2c0*/  LOP3.LUT R123, R123, R14, RZ, 0xfc, !PT ;  /* 0x0000000e7b7b7212 */ /* 0x000fe200078efcff */
[----:B------:R-:W-:Y:S01]  /*c2d0*/  FMUL R116, R116, R19 ;  /* 0x0000001374747220 */ /* 0x000fe20000400000 */
[----:B------:R-:W-:Y:S01]  /*c2e0*/  LOP3.LUT R23, R122, R23, RZ, 0xfc, !PT ;  /* 0x000000177a177212 */ /* 0x000fe200078efcff */
[----:B------:R-:W-:Y:S01]  /*c2f0*/  FMUL R117, R117, R19 ;  /* 0x0000001375757220 */ /* 0x000fe20000400000 */
[----:B------:R-:W-:Y:S01]  /*c300*/  SEL R121, R16, R17, P1 ;  /* 0x0000001110797207 */ /* 0x000fe20000800000 */
[-C--:B------:R-:W-:Y:S01]  /*c310*/  FMUL R66, R66, R168.reuse ;  /* 0x000000a842427220 */ /* 0x080fe20000400000 */
[----:B------:R-:W-:Y:S01]  /*c320*/  LOP3.LUT R148, R148, R171, RZ, 0xfc, !PT ;  /* 0x000000ab94947212 */ /* 0x000fe200078efcff */
[-C--:B------:R-:W-:Y:S01]  /*c330*/  FMUL R67, R67, R168.reuse ;  /* 0x000000a843437220 */ /* 0x080fe20000400000 */
[----:B------:R-:W-:Y:S01]  /*c340*/  LOP3.LUT R13, R152, R13, RZ, 0xfc, !PT ;  /* 0x0000000d980d7212 */ /* 0x000fe200078efcff */
[----:B------:R-:W-:Y:S01]  /*c350*/  FMUL R70, R70, R168 ;  /* 0x000000a846467220 */ /* 0x000fe20000400000 */
[----:B------:R-:W-:Y:S01]  /*c360*/  SEL R16, R17, R16, P1 ;  /* 0x0000001011107207 */ /* 0x000fe20000800000 */
[----:B------:R1:W2:Y:S01]  /*c370*/  SHFL.IDX PT, R121, R121, R10, 0x1c1f ;  /* 0x001c1f0a79797589 */ /* 0x0002a200000e0000 */
[----:B------:R-:W-:Y:S01]  /*c380*/  LOP3.LUT R120, R120, R147, RZ, 0xfc, !PT ;  /* 0x0000009378787212 */ /* 0x000fe200078efcff */
[-C--:B------:R-:W-:Y:S01]  /*c390*/  FMUL R71, R71, R168.reuse ;  /* 0x000000a847477220 */ /* 0x080fe20000400000 */
[----:B------:R-:W-:Y:S01]  /*c3a0*/  LOP3.LUT R160, R160, R129, RZ, 0xfc, !PT ;  /* 0x00000081a0a07212 */ /* 0x000fe200078efcff */
[----:B------:R-:W-:Y:S01]  /*c3b0*/  FMUL R74, R74, R168 ;  /* 0x000000a84a4a7220 */ /* 0x000fe20000400000 */
[----:B------:R-:W-:Y:S01]  /*c3c0*/  SEL R17, R21, R18, P1 ;  /* 0x0000001215117207 */ /* 0x000fe20000800000 */
[----:B------:R1:W3:Y:S01]  /*c3d0*/  SHFL.IDX PT, R16, R16, R11, 0x1c1f ;  /* 0x001c1f0b10107589 */ /* 0x0002e200000e0000 */
[----:B------:R-:W-:Y:S01]  /*c3e0*/  LOP3.LUT R127, R156, R127, RZ, 0xfc, !PT ;  /* 0x0000007f9c7f7212 */ /* 0x000fe200078efcff */
[-C--:B------:R-:W-:Y:S01]  /*c3f0*/  FMUL R75, R75, R168.reuse ;  /* 0x000000a84b4b7220 */ /* 0x080fe20000400000 */
[----:B------:R-:W-:Y:S01]  /*c400*/  SEL R18, R18, R21, P1 ;  /* 0x0000001512127207 */ /* 0x000fe20000800000 */
[----:B------:R-:W-:Y:S01]  /*c410*/  FMUL R78, R78, R168 ;  /* 0x000000a84e4e7220 */ /* 0x000fe20000400000 */
[----:B------:R-:W-:Y:S01]  /*c420*/  SEL R129, R123, R140, P1 ;  /* 0x0000008c7b817207 */ /* 0x000fe20000800000 */
[----:B------:R1:W4:Y:S01]  /*c430*/  SHFL.IDX PT, R17, R17, R10, 0x1c1f ;  /* 0x001c1f0a11117589 */ /* 0x00032200000e0000 */
[----:B------:R-:W-:Y:S01]  /*c440*/  LOP3.LUT R124, R124, R155, RZ, 0xfc, !PT ;  /* 0x0000009b7c7c7212 */ /* 0x000fe200078efcff */
[----:B------:R-:W-:Y:S01]  /*c450*/  FMUL R79, R79, R168 ;  /* 0x000000a84f4f7220 */ /* 0x000fe20000400000 */
[----:B------:R-:W-:Y:S01]  /*c460*/  LOP3.LUT R159, R136, R159, RZ, 0xfc, !PT ;  /* 0x0000009f889f7212 */ /* 0x000fe200078efcff */
[----:B------:R1:W1:Y:S01]  /*c470*/  SHFL.IDX PT, R18, R18, R11, 0x1c1f ;  /* 0x001c1f0b12127589 */ /* 0x00026200000e0000 */
[----:B------:R-:W-:Y:S01]  /*c480*/  SEL R21, R23, R22, P1 ;  /* 0x0000001617157207 */ /* 0x000fe20000800000 */
[-C--:B------:R-:W-:Y:S01]  /*c490*/  FMUL R82, R82, R168.reuse ;  /* 0x000000a852527220 */ /* 0x080fe20000400000 */
[----:B------:R-:W-:Y:S01]  /*c4a0*/  SEL R140, R140, R123, P1 ;  /* 0x0000007b8c8c7207 */ /* 0x000fe20000800000 */
[----:B------:R1:W1:Y:S01]  /*c4b0*/  SHFL.IDX PT, R131, R129, R10, 0x1c1f ;  /* 0x001c1f0a81837589 */ /* 0x00026200000e0000 */
[----:B------:R-:W-:Y:S01]  /*c4c0*/  SEL R22, R22, R23, P1 ;  /* 0x0000001716167207 */ /* 0x000fe20000800000 */
[----:B------:R-:W-:Y:S01]  /*c4d0*/  FMUL R83, R83, R168 ;  /* 0x000000a853537220 */ /* 0x000fe20000400000 */
[----:B------:R-:W-:Y:S01]  /*c4e0*/  SEL R123, R13, R148, P1 ;  /* 0x000000940d7b7207 */ /* 0x000fe20000800000 */
        /* <DEDUP_REMOVED lines=15> */
[----:B------:R-:W-:Y:S01]  /*c5e0*/  SHF.L.U32 R14, R4, 0x1f, RZ ;  /* 0x0000001f040e7819 */ /* 0x000fe200000006ff */
[----:B------:R1:W1:Y:S01]  /*c5f0*/  SHFL.IDX PT, R19, R125, R10, 0x1c1f ;  /* 0x001c1f0a7d137589 */ /* 0x00026200000e0000 */
[-C--:B------:R-:W-:Y:S01]  /*c600*/  FMUL R94, R94, R168.reuse ;  /* 0x000000a85e5e7220 */ /* 0x080fe20000400000 */
[-C--:B------:R-:W-:Y:S01]  /*c610*/  FMUL R95, R95, R168.reuse ;  /* 0x000000a85f5f7220 */ /* 0x080fe20000400000 */
[----:B------:R1:W1:Y:S01]  /*c620*/  SYNCS.PHASECHK.TRANS64.TRYWAIT P3, [UR6+0x24000], R14 ;  /* 0x0240000eff0075a7 */ /* 0x0002620008060146 */
[----:B------:R1:W1:Y:S01]  /*c630*/  SHFL.IDX PT, R130, R124, R11, 0x1c1f ;  /* 0x001c1f0b7c827589 */ /* 0x00026200000e0000 */
[-C--:B------:R-:W-:Y:S01]  /*c640*/  FMUL R98, R98, R168.reuse ;  /* 0x000000a862627220 */ /* 0x080fe20000400000 */
[-C--:B------:R-:W-:Y:S01]  /*c650*/  FMUL R99, R99, R168.reuse ;  /* 0x000000a863637220 */ /* 0x080fe20000400000 */
[-C--:B------:R-:W-:Y:S01]  /*c660*/  FMUL R102, R102, R168.reuse ;  /* 0x000000a866667220 */ /* 0x080fe20000400000 */
        /* <DEDUP_REMOVED lines=11> */
[----:B------:R-:W-:Y:S01]  /*c720*/  FMUL R119, R119, R168 ;  /* 0x000000a877777220 */ /* 0x000fe20000400000 */
[----:B------:R1:W1:Y:S04]  /*c730*/  SHFL.IDX PT, R13, R13, R10, 0x1c1f ;  /* 0x001c1f0a0d0d7589 */ /* 0x00026800000e0000 */
[----:B------:R1:W1:Y:S01]  /*c740*/  SHFL.IDX PT, R160, R160, R11, 0x1c1f ;  /* 0x001c1f0ba0a07589 */ /* 0x00026200000e0000 */
[----:B--234-:R-:W-:Y:S05]  /*c750*/  @!P0 BRA `(.L_x_39) ;  /* 0x0000000000048947 */ /* 0x01cfea0003800000 */
[----:B------:R-:W-:Y:S01]  /*c760*/  BPT.TRAP 0x1 ;  /* 0x000000040000795c */ /* 0x000fe20000300000 */
.L_x_39:
[----:B-1----:R-:W-:Y:S05]  /*c770*/  @P3 BRA `(.L_x_40) ;  /* 0x0000000000083947 */ /* 0x002fea0003800000 */
[----:B------:R-:W1:Y:S02]  /*c780*/  SYNCS.PHASECHK.TRANS64.TRYWAIT P3, [UR6+0x24000], R14 ;  /* 0x0240000eff0075a7 */ /* 0x000e640008060146 */
[----:B-1----:R-:W-:Y:S05]  /*c790*/  @!P3 BRA `(.L_x_41) ;  /* 0x0000003c0064b947 */ /* 0x002fea0003800000 */
.L_x_40:
[CCC-:B------:R-:W-:Y:S01]  /*c7a0*/  PRMT R120, R121.reuse, R8.reuse, R16.reuse ;  /* 0x0000000879787216 */ /* 0x1c0fe20000000010 */
[----:B------:R-:W-:Y:S01]  /*c7b0*/  UIMAD UR6, UR11, 0x600, UR4 ;  /* 0x000006000b0678a4 */ /* 0x000fe2000f8e0204 */
[-C--:B------:R-:W-:Y:S01]  /*c7c0*/  PRMT R121, R121, R7.reuse, R16 ;  /* 0x0000000779797216 */ /* 0x080fe20000000010 */
[----:B------:R-:W-:Y:S01]  /*c7d0*/  UMOV UR15, 0x40000040 ;  /* 0x40000040000f7882 */ /* 0x000fe20000000000 */
[CCC-:B------:R-:W-:Y:S01]  /*c7e0*/  PRMT R122, R17.reuse, R8.reuse, R18.reuse ;  /* 0x00000008117a7216 */ /* 0x1c0fe20000000012 */
[----:B------:R-:W-:Y:S01]  /*c7f0*/  UIADD3 UR10, UR6, 0x2, URZ ;  /* 0x00000002060a7890 */ /* 0x000fe2000fffe03f */
[-C--:B-1----:R-:W-:Y:S02]  /*c800*/  PRMT R123, R17, R7.reuse, R18 ;  /* 0x00000007117b7216 */ /* 0x082fe40000000012 */
[----:B------:R-:W-:Y:S01]  /*c810*/  UMOV UR14, UR6 ;  /* 0x00000006000e7c82 */ /* 0x000fe20008000000 */
[C-C-:B------:R-:W-:Y:S01]  /*c820*/  PRMT R124, R21.reuse, R8, R22.reuse ;  /* 0x00000008157c7216 */ /* 0x140fe20000000016 */
[----:B------:R-:W-:Y:S01]  /*c830*/  WARPGROUP.ARRIVE ;  /* 0x00000000000079c5 */ /* 0x000fe20000000000 */
[----:B------:R-:W-:-:S02]  /*c840*/  PRMT R125, R21, R7, R22 ;  /* 0x00000007157d7216 */ /* 0x000fc40000000016 */
[CCC-:B------:R-:W-:Y:S02]  /*c850*/  PRMT R126, R23.reuse, R8.reuse, R20.reuse ;  /* 0x00000008177e7216 */ /* 0x1c0fe40000000014 */
[-C--:B------:R-:W-:Y:S01]  /*c860*/  PRMT R127, R23, R7.reuse, R20 ;  /* 0x00000007177f7216 */ /* 0x080fe20000000014 */
[----:B------:R-:W-:Y:S01]  /*c870*/  QGMMA.64x192x32.F32.E4M3.E4M3 R24, R120, gdesc[UR12], R24, gsb0 ;  /* 0x02e0000c78187df3 */ /* 0x000fe20008000818 */
[----:B------:R-:W-:Y:S01]  /*c880*/  UMOV UR14, UR10 ;  /* 0x0000000a000e7c82 */ /* 0x000fe20008000000 */
[----:B------:R-:W-:Y:S01]  /*c890*/  UMOV UR15, 0x40000040 ;  /* 0x40000040000f7882 */ /* 0x000fe20000000000 */
[CCC-:B------:R-:W-:Y:S01]  /*c8a0*/  PRMT R128, R19.reuse, R8.reuse, R130.reuse ;  /* 0x0000000813807216 */ /* 0x1c0fe20000000082 */
[----:B------:R-:W-:Y:S01]  /*c8b0*/  UIADD3 UR10, UR6, 0x4, URZ ;  /* 0x00000004060a7890 */ /* 0x000fe2000fffe03f */
[----:B------:R-:W-:Y:S01]  /*c8c0*/  PRMT R129, R19, R7, R130 ;  /* 0x0000000713817216 */ /* 0x000fe20000000082 */
[----:B------:R-:W-:Y:S01]  /*c8d0*/  UIADD3 UR6, UR6, 0x6, URZ ;  /* 0x0000000606067890 */ /* 0x000fe2000fffe03f */
[----:B------:R-:W-:-:S02]  /*c8e0*/  PRMT R130, R131, R8, R140 ;  /* 0x0000000883827216 */ /* 0x000fc4000000008c */
[-C--:B------:R-:W-:Y:S02]  /*c8f0*/  PRMT R131, R131, R7.reuse, R140 ;  /* 0x0000000783837216 */ /* 0x080fe4000000008c */
[CCC-:B------:R-:W-:Y:S02]  /*c900*/  PRMT R132, R133.reuse, R8.reuse, R148.reuse ;  /* 0x0000000885847216 */ /* 0x1c0fe40000000094 */
[-C--:B------:R-:W-:Y:S02]  /*c910*/  PRMT R133, R133, R7.reuse, R148 ;  /* 0x0000000785857216 */ /* 0x080fe40000000094 */
[C-C-:B------:R-:W-:Y:S02]  /*c920*/  PRMT R134, R13.reuse, R8, R160.reuse ;  /* 0x000000080d867216 */ /* 0x140fe400000000a0 */
[----:B------:R-:W-:Y:S01]  /*c930*/  PRMT R135, R13, R7, R160 ;  /* 0x000000070d877216 */ /* 0x000fe200000000a0 */
[----:B------:R-:W-:Y:S02]  /*c940*/  WARPGROUP.DEPBAR.LE gsb0, 0x0 ;  /* 0x00008000000079c5 */ /* 0x000fe40000010000 */
[----:B------:R-:W-:-:S06]  /*c950*/  WARPGROUP.ARRIVE ;  /* 0x00000000000079c5 */ /* 0x000fcc0000000000 */
[----:B------:R-:W-:Y:S01]  /*c960*/  QGMMA.64x192x32.F32.E4M3.E4M3 R24, R124, gdesc[UR12], R24, gsb0 ;  /* 0x02e0000c7c187df3 */ /* 0x000fe20008000818 */
[----:B------:R-:W-:Y:S01]  /*c970*/  UMOV UR14, UR10 ;  /* 0x0000000a000e7c82 */ /* 0x000fe20008000000 */
[----:B------:R-:W-:Y:S01]  /*c980*/  UMOV UR15, 0x40000040 ;  /* 0x40000040000f7882 */ /* 0x000fe20000000000 */
[----:B------:R-:W-:Y:S02]  /*c990*/  WARPGROUP.DEPBAR.LE gsb0, 0x0 ;  /* 0x00008000000079c5 */ /* 0x000fe40000010000 */
[----:B------:R-:W-:-:S15]  /*c9a0*/  WARPGROUP.ARRIVE ;  /* 0x00000000000079c5 */ /* 0x000fde0000000000 */
        /* <DEDUP_REMOVED lines=9> */
.L_x_42:
[----:B------:R-:W-:-:S04]  /*ca40*/  ULEA UR6, UR5, UR38, 0x3 ;  /* 0x0000002605067291 */ /* 0x000fc8000f8e183f */
[----:B------:R-:W-:-:S04]  /*ca50*/  UIADD3 UR6, UR6, 0x24028, URZ ;  /* 0x0002402806067890 */ /* 0x000fc8000fffe03f */
[----:B------:R-:W-:-:S09]  /*ca60*/  UPRMT UR6, URZ, 0x654, UR6 ;  /* 0x000006543f067896 */ /* 0x000fd20008000006 */
[----:B------:R-:W-:Y:S01]  /*ca70*/  SYNCS.ARRIVE.TRANS64.RED.A1T0 RZ, [UR6], RZ ;  /* 0x000000ffffff79a7 */ /* 0x000fe20008100406 */
[----:B------:R-:W-:Y:S05]  /*ca80*/  @P2 BRA `(.L_x_43) ;  /* 0x0000000000042947 */ /* 0x000fea0003800000 */
[----:B------:R-:W-:Y:S01]  /*ca90*/  BPT.TRAP 0x1 ;  /* 0x000000040000795c */ /* 0x000fe20000300000 */
.L_x_43:
[----:B------:R-:W-:-:S04]  /*caa0*/  UIADD3 UR5, UR5, 0x1, URZ ;  /* 0x0000000105057890 */ /* 0x000fc8000fffe03f */
[----:B------:R-:W-:-:S04]  /*cab0*/  UISETP.NE.AND UP0, UPT, UR5, 0x5, UPT ;  /* 0x000000050500788c */ /* 0x000fc8000bf05270 */
[----:B------:R-:W-:Y:S01]  /*cac0*/  USEL UR6, UR5, URZ, UP0 ;  /* 0x0000003f05067287 */ /* 0x000fe20008000000 */
[----:B------:R-:W-:Y:S11]  /*cad0*/  @!P0 BRA `(.L_x_44) ;  /* 0x0000000000048947 */ /* 0x000ff60003800000 */
[----:B------:R-:W-:Y:S01]  /*cae0*/  BPT.TRAP 0x1 ;  /* 0x000000040000795c */ /* 0x000fe20000300000 */
.L_x_44:
[----:B------:R-:W-:-:S04]  /*caf0*/  ULEA UR5, UR6, UR38, 0x3 ;  /* 0x0000002606057291 */ /* 0x000fc8000f8e183f */
[----:B------:R-:W-:-:S04]  /*cb00*/  UIADD3 UR5, UR5, 0x24028, URZ ;  /* 0x0002402805057890 */ /* 0x000fc8000fffe03f */
[----:B------:R-:W-:-:S09]  /*cb10*/  UPRMT UR5, URZ, 0x654, UR5 ;  /* 0x000006543f057896 */ /* 0x000fd20008000005 */
[----:B------:R-:W-:Y:S01]  /*cb20*/  SYNCS.ARRIVE.TRANS64.RED.A1T0 RZ, [UR5], RZ ;  /* 0x000000ffffff79a7 */ /* 0x000fe20008100405 */
[----:B------:R-:W-:Y:S05]  /*cb30*/  @P2 BRA `(.L_x_45) ;  /* 0x0000000000042947 */ /* 0x000fea0003800000 */
[----:B------:R-:W-:Y:S01]  /*cb40*/  BPT.TRAP 0x1 ;  /* 0x000000040000795c */ /* 0x000fe20000300000 */
.L_x_45:
        /* <DEDUP_REMOVED lines=14> */
.L_x_35:
[----:B------:R-:W2:Y:S01]  /*cc30*/  SHFL.BFLY PT, R3, R6, 0x1, 0x1f ;  /* 0x0c201f0006037f89 */ /* 0x000ea200000e0000 */
[----:B------:R-:W-:Y:S01]  /*cc40*/  BSSY B0, `(.L_x_47) ;  /* 0x0000023000007945 */ /* 0x000fe20003800000 */
[----:B------:R-:W-:Y:S02]  /*cc50*/  IMAD.MOV.U32 R7, RZ, RZ, 0x7f800000 ;  /* 0x7f800000ff077424 */ /* 0x000fe400078e00ff */
[----:B------:R-:W3:Y:S01]  /*cc60*/  SHFL.BFLY PT, R0, R5, 0x1, 0x1f ;  /* 0x0c201f0005007f89 */ /* 0x000ee200000e0000 */
[----:B------:R-:W-:Y:S02]  /*cc70*/  IMAD.MOV.U32 R8, RZ, RZ, 0x3f800000 ;  /* 0x3f800000ff087424 */ /* 0x000fe400078e00ff */
[----:B------:R-:W-:Y:S02]  /*cc80*/  IMAD.MOV.U32 R11, RZ, RZ, 0x7f800000 ;  /* 0x7f800000ff0b7424 */ /* 0x000fe400078e00ff */
[----:B--2---:R-:W-:Y:S01]  /*cc90*/  FADD R3, R3, R6 ;  /* 0x0000000603037221 */ /* 0x004fe20000000000 */
[----:B---3--:R-:W-:-:S04]  /*cca0*/  FADD R16, R0, R5 ;  /* 0x0000000500107221 */ /* 0x008fc80000000000 */
[----:B------:R-:W2:Y:S01]  /*ccb0*/  SHFL.BFLY PT, R2, R3, 0x2, 0x1f ;  /* 0x0c401f0003027f89 */ /* 0x000ea200000e0000 */
[----:B------:R-:W-:-:S03]  /*ccc0*/  IMAD.MOV.U32 R0, RZ, RZ, 0x3f800000 ;  /* 0x3f800000ff007424 */ /* 0x000fc600078e00ff */
[----:B------:R-:W3:Y:S01]  /*ccd0*/  SHFL.BFLY PT, R17, R16, 0x2, 0x1f ;  /* 0x0c401f0010117f89 */ /* 0x000ee200000e0000 */
[C---:B--2---:R-:W-:Y:S01]  /*cce0*/  FSETP.NE.AND P0, PT, R3.reuse, -R2, PT ;  /* 0x800000020300720b */ /* 0x044fe20003f05000 */
[----:B------:R-:W-:Y:S01]  /*ccf0*/  FADD R4, R3, R2 ;  /* 0x0000000203047221 */ /* 0x000fe20000000000 */
[----:B---3--:R-:W-:-:S11]  /*cd00*/  FADD R5, R16, R17 ;  /* 0x0000001110057221 */ /* 0x008fd60000000000 */
[----:B------:R-:W-:Y:S05]  /*cd10*/  @!P0 BRA `(.L_x_48) ;  /* 0x0000000000548947 */ /* 0x000fea0003800000 */
[----:B------:R-:W-:Y:S01]  /*cd20*/  VIADD R0, R4, 0x1800000 ;  /* 0x0180000004007836 */ /* 0x000fe20000000000 */
[----:B------:R-:W-:Y:S04]  /*cd30*/  BSSY B1, `(.L_x_49) ;  /* 0x000000c000017945 */ /* 0x000fe80003800000 */
[----:B------:R-:W-:-:S04]  /*cd40*/  LOP3.LUT R0, R0, 0x7f800000, RZ, 0xc0, !PT ;  /* 0x7f80000000007812 */ /* 0x000fc800078ec0ff */
[----:B------:R-:W-:-:S13]  /*cd50*/  ISETP.GT.U32.AND P0, PT, R0, 0x1ffffff, PT ;  /* 0x01ffffff0000780c */ /* 0x000fda0003f04070 */
[----:B------:R-:W-:Y:S05]  /*cd60*/  @P0 BRA `(.L_x_50) ;  /* 0x0000000000100947 */ /* 0x000fea0003800000 */
[----:B------:R-:W-:Y:S01]  /*cd70*/  IMAD.MOV.U32 R2, RZ, RZ, R4 ;  /* 0x000000ffff027224 */ /* 0x000fe200078e0004 */
[----:B-1----:R-:W-:-:S07]  /*cd80*/  MOV R14, 0xcda0 ;  /* 0x0000cda0000e7802 */ /* 0x002fce0000000f00 */
[----:B------:R-:W-:Y:S05]  /*cd90*/  CALL.REL.NOINC `($__internal_0_$__cuda_sm20_rcp_rn_f32_slowpath) ;  /* 0x00000038008c7944 */ /* 0x000fea0003c00000 */
[----:B------:R-:W-:Y:S05]  /*cda0*/  BRA `(.L_x_51) ;  /* 0x0000000000107947 */ /* 0x000fea0003800000 */
.L_x_50:
[----:B------:R-:W2:Y:S02]  /*cdb0*/  MUFU.RCP R3, R4 ;  /* 0x0000000400037308 */ /* 0x000ea40000001000 */
[----:B--2---:R-:W-:-:S04]  /*cdc0*/  FFMA R0, R4, R3, -1 ;  /* 0xbf80000004007423 */ /* 0x004fc80000000003 */
[----:B------:R-:W-:-:S04]  /*cdd0*/  FADD.FTZ R0, -R0, -RZ ;  /* 0x800000ff00007221 */ /* 0x000fc80000010100 */
[----:B------:R-:W-:-:S07]  /*cde0*/  FFMA R0, R3, R0, R3 ;  /* 0x0000000003007223 */ /* 0x000fce0000000003 */
.L_x_51:
[----:B------:R-:W-:Y:S05]  /*cdf0*/  BSYNC B1 ;  /* 0x0000000000017941 */ /* 0x000fea0003800000 */
.L_x_49:
[----:B------:R-:W-:Y:S01]  /*ce00*/  FSETP.GEU.AND P0, PT, |R4|, 1.175494350822287508e-38, PT ;  /* 0x008000000400780b */ /* 0x000fe20003f0e200 */
[----:B------:R-:W-:-:S12]  /*ce10*/  ULDC UR4, c[0x0][0x600] ;  /* 0x0001800000047ab9 */ /* 0x000fd80000000800 */
[----:B------:R-:W-:-:S04]  /*ce20*/  @!P0 FMUL R4, R4, 16777216 ;  /* 0x4b80000004048820 */ /* 0x000fc80000400000 */
[----:B------:R-:W2:Y:S02]  /*ce30*/  MUFU.LG2 R2, R4 ;  /* 0x0000000400027308 */ /* 0x000ea40000000c00 */
[----:B--2---:R-:W-:-:S04]  /*ce40*/  @!P0 FADD R2, R2, -24 ;  /* 0xc1c0000002028421 */ /* 0x004fc80000000000 */
[----:B------:R-:W-:-:S04]  /*ce50*/  FMUL R2, R2, 0.69314718246459960938 ;  /* 0x3f31721802027820 */ /* 0x000fc80000400000 */
[----:B------:R-:W-:-:S07]  /*ce60*/  FFMA R11, R9, UR4, R2 ;  /* 0x00000004090b7c23 */ /* 0x000fce0008000002 */
.L_x_48:
[----:B------:R-:W-:Y:S05]  /*ce70*/  BSYNC B0 ;  /* 0x0000000000007941 */ /* 0x000fea0003800000 */
.L_x_47:
[----:B------:R-:W-:Y:S01]  /*ce80*/  FSETP.NE.AND P0, PT, R16, -R17, PT ;  /* 0x800000111000720b */ /* 0x000fe20003f05000 */
[----:B------:R-:W-:Y:S01]  /*ce90*/  ULDC UR4, c[0x0][0x608] ;  /* 0x0001820000047ab9 */ /* 0x000fe20000000800 */
[----:B------:R-:W-:Y:S01]  /*cea0*/  BSSY B0, `(.L_x_52) ;  /* 0x0000049000007945 */ /* 0x000fe20003800000 */
[----:B------:R-:W-:-:S04]  /*ceb0*/  FMUL R0, R0, UR4 ;  /* 0x0000000400007c20 */ /* 0x000fc80008400000 */
        /* <DEDUP_REMOVED lines=48> */
[----:B------:R-:W-:Y:S06]  /*d1c0*/  @!P0 BRA `(.L_x_53) ;  /* 0x0000000000588947 */ /* 0x000fec0003800000 */
[----:B------:R-:W-:Y:S01]  /*d1d0*/  IADD3 R0, R5, 0x1800000, RZ ;  /* 0x0180000005007810 */ /* 0x000fe20007ffe0ff */
[----:B------:R-:W-:Y:S03]  /*d1e0*/  BSSY B1, `(.L_x_54) ;  /* 0x000000d000017945 */ /* 0x000fe60003800000 */
[----:B------:R-:W-:-:S04]  /*d1f0*/  LOP3.LUT R0, R0, 0x7f800000, RZ, 0xc0, !PT ;  /* 0x7f80000000007812 */ /* 0x000fc800078ec0ff */
[----:B------:R-:W-:-:S13]  /*d200*/  ISETP.GT.U32.AND P0, PT, R0, 0x1ffffff, PT ;  /* 0x01ffffff0000780c */ /* 0x000fda0003f04070 */
[----:B------:R-:W-:Y:S05]  /*d210*/  @P0 BRA `(.L_x_55) ;  /* 0x0000000000140947 */ /* 0x000fea0003800000 */
[----:B------:R-:W-:Y:S01]  /*d220*/  IMAD.MOV.U32 R2, RZ, RZ, R5 ;  /* 0x000000ffff027224 */ /* 0x000fe200078e0005 */
[----:B-1----:R-:W-:-:S07]  /*d230*/  MOV R14, 0xd250 ;  /* 0x0000d250000e7802 */ /* 0x002fce0000000f00 */
[----:B------:R-:W-:Y:S05]  /*d240*/  CALL.REL.NOINC `($__internal_0_$__cuda_sm20_rcp_rn_f32_slowpath) ;  /* 0x0000003400607944 */ /* 0x000fea0003c00000 */
[----:B------:R-:W-:Y:S01]  /*d250*/  IMAD.MOV.U32 R8, RZ, RZ, R0 ;  /* 0x000000ffff087224 */ /* 0x000fe200078e0000 */
[----:B------:R-:W-:Y:S06]  /*d260*/  BRA `(.L_x_56) ;  /* 0x0000000000107947 */ /* 0x000fec0003800000 */
.L_x_55:
[----:B------:R-:W2:Y:S02]  /*d270*/  MUFU.RCP R8, R5 ;  /* 0x0000000500087308 */ /* 0x000ea40000001000 */
[----:B--2---:R-:W-:-:S04]  /*d280*/  FFMA R0, R5, R8, -1 ;  /* 0xbf80000005007423 */ /* 0x004fc80000000008 */
[----:B------:R-:W-:-:S04]  /*d290*/  FADD.FTZ R3, -R0, -RZ ;  /* 0x800000ff00037221 */ /* 0x000fc80000010100 */
[----:B------:R-:W-:-:S07]  /*d2a0*/  FFMA R8, R8, R3, R8 ;  /* 0x0000000308087223 */ /* 0x000fce0000000008 */
.L_x_56:
[----:B------:R-:W-:Y:S05]  /*d2b0*/  BSYNC B1 ;  /* 0x0000000000017941 */ /* 0x000fea0003800000 */
.L_x_54:
[----:B------:R-:W-:Y:S01]  /*d2c0*/  FSETP.GEU.AND P0, PT, |R5|, 1.175494350822287508e-38, PT ;  /* 0x008000000500780b */ /* 0x000fe20003f0e200 */
[----:B------:R-:W-:-:S12]  /*d2d0*/  ULDC UR4, c[0x0][0x600] ;  /* 0x0001800000047ab9 */ /* 0x000fd80000000800 */
[----:B------:R-:W-:-:S04]  /*d2e0*/  @!P0 FMUL R5, R5, 16777216 ;  /* 0x4b80000005058820 */ /* 0x000fc80000400000 */
[----:B------:R-:W2:Y:S02]  /*d2f0*/  MUFU.LG2 R0, R5 ;  /* 0x0000000500007308 */ /* 0x000ea40000000c00 */
[----:B--2---:R-:W-:-:S04]  /*d300*/  @!P0 FADD R0, R0, -24 ;  /* 0xc1c0000000008421 */ /* 0x004fc80000000000 */
[----:B------:R-:W-:-:S04]  /*d310*/  FMUL R0, R0, 0.69314718246459960938 ;  /* 0x3f31721800007820 */ /* 0x000fc80000400000 */
[----:B------:R-:W-:-:S07]  /*d320*/  FFMA R7, R15, UR4, R0 ;  /* 0x000000040f077c23 */ /* 0x000fce0008000000 */
.L_x_53:
[----:B------:R-:W-:Y:S05]  /*d330*/  BSYNC B0 ;  /* 0x0000000000007941 */ /* 0x000fea0003800000 */
.L_x_52:
[----:B------:R-:W-:Y:S01]  /*d340*/  UISETP.NE.AND UP0, UPT, UR36, 0x1, UPT ;  /* 0x000000012400788c */ /* 0x000fe2000bf05270 */
[----:B------:R-:W2:Y:S03]  /*d350*/  S2R R18, SR_TID.X ;  /* 0x0000000000127919 */ /* 0x000ea60000002100 */
[----:B------:R-:W-:-:S06]  /*d360*/  USEL UR4, URZ, 0x1, UP0 ;  /* 0x000000013f047887 */ /* 0x000fcc0008000000 */
[----:B------:R-:W-:Y:S01]  /*d370*/  IMAD.U32 R0, RZ, RZ, UR4 ;  /* 0x00000004ff007e24 */ /* 0x000fe2000f8e00ff */
[----:B------:R-:W-:Y:S02]  /*d380*/  ULDC UR4, c[0x0][0x608] ;  /* 0x0001820000047ab9 */ /* 0x000fe40000000800 */
[----:B------:R-:W-:Y:S02]  /*d390*/  FMUL R8, R8, UR4 ;  /* 0x0000000408087c20 */ /* 0x000fe40008400000 */
[----:B------:R-:W-:-:S04]  /*d3a0*/  SHF.L.U32 R0, R0, 0x1f, RZ ;  /* 0x0000001f00007819 */ /* 0x000fc800000006ff */
[----:B------:R-:W3:Y:S01]  /*d3b0*/  SYNCS.PHASECHK.TRANS64.TRYWAIT P0, [UR32+0x8], R0 ;  /* 0x00000800ff0075a7 */ /* 0x000ee20008000160 */
[C---:B--2---:R-:W-:Y:S02]  /*d3c0*/  LOP3.LUT P1, RZ, R18.reuse, 0x3, RZ, 0xc0, !PT ;  /* 0x0000000312ff7812 */ /* 0x044fe4000782c0ff */
[----:B------:R-:W-:Y:S01]  /*d3d0*/  LOP3.LUT R17, R18, 0x7f, RZ, 0xc0, !PT ;  /* 0x0000007f12117812 */ /* 0x000fe200078ec0ff */
[----:B---3--:R-:W-:Y:S10]  /*d3e0*/  @!P0 BRA `(.L_x_57) ;  /* 0x0000003000688947 */ /* 0x008ff40003800000 */
.L_x_110:
[----:B------:R-:W-:Y:S01]  /*d3f0*/  ULDC.64 UR10, c[0x0][0x208] ;  /* 0x00008200000a7ab9 */ /* 0x000fe20000000a00 */
[----:B------:R-:W-:Y:S01]  /*d400*/  BSSY B0, `(.L_x_58) ;  /* 0x0000019000007945 */ /* 0x000fe20003800000 */
[----:B------:R-:W-:Y:S02]  /*d410*/  SHF.R.U32.HI R18, RZ, 0x2, R18 ;  /* 0x00000002ff127819 */ /* 0x000fe40000011612 */
[----:B------:R-:W-:Y:S01]  /*d420*/  SHF.R.U32.HI R19, RZ, 0x5, R17 ;  /* 0x00000005ff137819 */ /* 0x000fe20000011611 */
[----:B------:R-:W-:Y:S06]  /*d430*/  @P1 BRA `(.L_x_59) ;  /* 0x0000000000541947 */ /* 0x000fec0003800000 */
[----:B------:R-:W3:Y:S01]  /*d440*/  S2UR UR4, SR_CTAID.Y ;  /* 0x00000000000479c3 */ /* 0x000ee20000002600 */
[----:B--2---:R-:W-:Y:S01]  /*d450*/  IMAD.SHL.U32 R3, R19, 0x10, RZ ;  /* 0x0000001013037824 */ /* 0x004fe200078e00ff */
[----:B------:R-:W-:Y:S01]  /*d460*/  LOP3.LUT R0, R18, 0x7, RZ, 0xc0, !PT ;  /* 0x0000000712007812 */ /* 0x000fe200078ec0ff */
[----:B------:R-:W-:Y:S01]  /*d470*/  USHF.L.U32 UR8, UR37, 0x6, URZ ;  /* 0x0000000625087899 */ /* 0x000fe2000800063f */
[----:B------:R-:W-:Y:S02]  /*d480*/  ULDC.64 UR6, c[0x0][0x688] ;  /* 0x0001a20000067ab9 */ /* 0x000fe40000000a00 */
[----:B------:R-:W-:Y:S02]  /*d490*/  LOP3.LUT R0, R3, 0xfffffff0, R0, 0xe2, !PT ;  /* 0xfffffff003007812 */ /* 0x000fe400078ee200 */
[----:B------:R-:W2:Y:S03]  /*d4a0*/  S2UR UR5, SR_CTAID.Z ;  /* 0x00000000000579c3 */ /* 0x000ea60000002700 */
[----:B------:R-:W-:-:S04]  /*d4b0*/  VIADD R3, R0, UR8 ;  /* 0x0000000800037c36 */ /* 0x000fc80008000000 */
[----:B------:R-:W-:Y:S01]  /*d4c0*/  VIADD R2, R3, 0x8 ;  /* 0x0000000803027836 */ /* 0x000fe20000000000 */
[----:B---3--:R-:W-:-:S04]  /*d4d0*/  UIMAD UR4, UR4, UR6, UR8 ;  /* 0x00000006040472a4 */ /* 0x008fc8000f8e0208 */
[----:B--2---:R-:W-:-:S03]  /*d4e0*/  UIMAD UR4, UR5, UR7, UR4 ;  /* 0x00000007050472a4 */ /* 0x004fc6000f8e0204 */
[----:B------:R-:W-:Y:S02]  /*d4f0*/  ULDC UR5, c[0x0][0x288] ;  /* 0x0000a20000057ab9 */ /* 0x000fe40000000800 */
[----:B------:R-:W-:Y:S02]  /*d500*/  ISETP.GE.U32.AND P0, PT, R3, UR5, PT ;  /* 0x0000000503007c0c */ /* 0x000fe4000bf06070 */
[----:B------:R-:W-:Y:S02]  /*d510*/  IADD3 R0, P2, R0, UR4, RZ ;  /* 0x0000000400007c10 */ /* 0x000fe4000ff5e0ff */
[----:B------:R-:W-:Y:S01]  /*d520*/  ISETP.GE.U32.AND P1, PT, R2, UR5, PT ;  /* 0x0000000502007c0c */ /* 0x000fe2000bf26070 */
[----:B------:R-:W-:Y:S02]  /*d530*/  ULDC.64 UR4, c[0x0][0x680] ;  /* 0x0001a00000047ab9 */ /* 0x000fe40000000a00 */
[----:B------:R-:W-:Y:S01]  /*d540*/  IMAD.X R3, RZ, RZ, RZ, P2 ;  /* 0x000000ffff037224 */ /* 0x000fe200010e06ff */
[----:B------:R-:W-:-:S04]  /*d550*/  LEA R2, P2, R0, UR4, 0x2 ;  /* 0x0000000400027c11 */ /* 0x000fc8000f8410ff */
[----:B------:R-:W-:-:S05]  /*d560*/  LEA.HI.X R3, R0, UR5, R3, 0x2, P2 ;  /* 0x0000000500037c11 */ /* 0x000fca00090f1403 */
[----:B------:R3:W-:Y:S04]  /*d570*/  @!P0 STG.E desc[UR10][R2.64], R11 ;  /* 0x0000000b02008986 */ /* 0x0007e8000c10190a */
[----:B------:R3:W-:Y:S02]  /*d580*/  @!P1 STG.E desc[UR10][R2.64+0x20], R7 ;  /* 0x0000200702009986 */ /* 0x0007e4000c10190a */
.L_x_59:
[----:B------:R-:W-:Y:S05]  /*d590*/  BSYNC B0 ;  /* 0x0000000000007941 */ /* 0x000fea0003800000 */
.L_x_58:
[----:B------:R-:W-:Y:S01]  /*d5a0*/  ULDC.64 UR4, c[0x0][0x730] ;  /* 0x0001cc0000047ab9 */ /* 0x000fe20000000a00 */
[-C--:B------:R-:W-:Y:S01]  /*d5b0*/  FMUL R26, R26, R8.reuse ;  /* 0x000000081a1a7220 */ /* 0x080fe20000400000 */
[----:B------:R-:W-:Y:S01]  /*d5c0*/  ISETP.NE.U32.AND P0, PT, RZ, UR4, PT ;  /* 0x00000004ff007c0c */ /* 0x000fe2000bf05070 */
[-C--:B------:R-:W-:Y:S01]  /*d5d0*/  FMUL R22, R27, R8.reuse ;  /* 0x000000081b167220 */ /* 0x080fe20000400000 */
[-C--:B------:R-:W-:Y:S01]  /*d5e0*/  FMUL R30, R30, R8.reuse ;  /* 0x000000081e1e7220 */ /* 0x080fe20000400000 */
[-C--:B------:R-:W-:Y:S01]  /*d5f0*/  FMUL R120, R31, R8.reuse ;  /* 0x000000081f787220 */ /* 0x080fe20000400000 */
[----:B------:R-:W-:Y:S01]  /*d600*/  ISETP.NE.AND.EX P0, PT, RZ, UR5, PT, P0 ;  /* 0x00000005ff007c0c */ /* 0x000fe2000bf05300 */
        /* <DEDUP_REMOVED lines=44> */
[----:B------:R-:W-:Y:S06]  /*d8d0*/  @P0 BRA `(.L_x_60) ;  /* 0x0000000000200947 */ /* 0x000fec0003800000 */
[----:B------:R-:W-:Y:S02]  /*d8e0*/  ULDC.64 UR4, c[0x0][0x728] ;  /* 0x0001ca0000047ab9 */ /* 0x000fe40000000a00 */
[----:B------:R-:W-:-:S04]  /*d8f0*/  ISETP.NE.U32.AND P0, PT, RZ, UR4, PT ;  /* 0x00000004ff007c0c */ /* 0x000fc8000bf05070 */
[----:B------:R-:W-:-:S13]  /*d900*/  ISETP.NE.AND.EX P0, PT, RZ, UR5, PT, P0 ;  /* 0x00000005ff007c0c */ /* 0x000fda000bf05300 */
[----:B------:R-:W-:Y:S05]  /*d910*/  @!P0 BRA `(.L_x_61) ;  /* 0x00000000000c8947 */ /* 0x000fea0003800000 */
[----:B--23--:R-:W2:Y:S02]  /*d920*/  LDC.64 R2, c[0x0][0x728] ;  /* 0x0001ca00ff027b82 */ /* 0x00cea40000000a00 */
[----:B--2---:R2:W5:Y:S01]  /*d930*/  LDG.E R2, desc[UR10][R2.64] ;  /* 0x0000000a02027981 */ /* 0x004562000c1e1900 */
[----:B------:R-:W-:Y:S05]  /*d940*/  BRA `(.L_x_60) ;  /* 0x0000000000047947 */ /* 0x000fea0003800000 */
.L_x_61:
[----:B---3--:R-:W4:Y:S02]  /*d950*/  LDC R2, c[0x0][0x720] ;  /* 0x0001c800ff027b82 */ /* 0x008f240000000800 */
.L_x_60:
[----:B--2---:R-:W-:Y:S01]  /*d960*/  MOV R0, RZ ;  /* 0x000000ff00007202 */ /* 0x004fe20000000f00 */
[----:B----45:R-:W-:-:S03]  /*d970*/  IMAD.MOV.U32 R75, RZ, RZ, R2 ;  /* 0x000000ffff4b7224 */ /* 0x030fc600078e0002 */
[----:B------:R-:W-:-:S13]  /*d980*/  LOP3.LUT P0, RZ, R0, 0x1bf, RZ, 0xc0, !PT ;  /* 0x000001bf00ff7812 */ /* 0x000fda000780c0ff */
[----:B------:R-:W-:Y:S05]  /*d990*/  @!P0 BRA `(.L_x_62) ;  /* 0x0000000000408947 */ /* 0x000fea0003800000 */
[----:B------:R-:W-:Y:S01]  /*d9a0*/  MOV R0, 0x0 ;  /* 0x0000000000007802 */ /* 0x000fe20000000f00 */
[----:B------:R-:W-:Y:S01]  /*d9b0*/  ULDC.64 UR4, c[0x4][0x70] ;  /* 0x01001c0000047ab9 */ /* 0x000fe20000000a00 */
[----:B------:R-:W-:Y:S01]  /*d9c0*/  ULDC.64 UR6, c[0x4][0x8] ;  /* 0x0100020000067ab9 */ /* 0x000fe20000000a00 */
[----:B------:R-:W-:Y:S01]  /*d9d0*/  IMAD.U32 R4, RZ, RZ, UR4 ;  /* 0x00000004ff047e24 */ /* 0x000fe2000f8e00ff */
[----:B---3--:R2:W3:Y:S01]  /*d9e0*/  LDC.64 R2, c[0x4][R0] ;  /* 0x0100000000027b82 */ /* 0x0084e20000000a00 */
[----:B------:R-:W-:Y:S01]  /*d9f0*/  IMAD.U32 R5, RZ, RZ, UR5 ;  /* 0x00000005ff057e24 */ /* 0x000fe2000f8e00ff */
[----:B------:R-:W-:Y:S01]  /*da00*/  ULDC.64 UR4, c[0x4][0x78] ;  /* 0x01001e0000047ab9 */ /* 0x000fe20000000a00 */
[----:B------:R-:W-:Y:S01]  /*da10*/  IMAD.U32 R10, RZ, RZ, UR6 ;  /* 0x00000006ff0a7e24 */ /* 0x000fe2000f8e00ff */
[----:B------:R-:W-:Y:S01]  /*da20*/  MOV R12, 0x1 ;  /* 0x00000001000c7802 */ /* 0x000fe20000000f00 */
[----:B------:R-:W-:Y:S02]  /*da30*/  IMAD.U32 R6, RZ, RZ, UR4 ;  /* 0x00000004ff067e24 */ /* 0x000fe4000f8e00ff */
[----:B------:R-:W-:-:S02]  /*da40*/  IMAD.U32 R7, RZ, RZ, UR5 ;  /* 0x00000005ff077e24 */ /* 0x000fc4000f8e00ff */
[----:B------:R-:W-:Y:S02]  /*da50*/  IMAD.U32 R11, RZ, RZ, UR7 ;  /* 0x00000007ff0b7e24 */ /* 0x000fe4000f8e00ff */
[----:B------:R-:W-:Y:S02]  /*da60*/  IMAD.MOV.U32 R8, RZ, RZ, 0x70 ;  /* 0x00000070ff087424 */ /* 0x000fe400078e00ff */
[----:B--2---:R-:W-:-:S07]  /*da70*/  IMAD.MOV.U32 R13, RZ, RZ, RZ ;  /* 0x000000ffff0d7224 */ /* 0x004fce00078e00ff */
[----:B------:R-:W-:-:S07]  /*da80*/  LEPC R20, `(.L_x_62) ;  /* 0x000000001014794e */ /* 0x000fce0000000000 */
[----:B-1-3--:R-:W-:Y:S05]  /*da90*/  CALL.ABS.NOINC R2 ;  /* 0x0000000002007343 */ /* 0x00afea0003c00000 */
.L_x_62:
[----:B------:R-:W-:Y:S02]  /*daa0*/  IMAD.U32 R16, RZ, RZ, UR38 ;  /* 0x00000026ff107e24 */ /* 0x000fe4000f8e00ff */
[----:B---3--:R-:W-:-:S04]  /*dab0*/  IMAD.U32 R3, RZ, RZ, UR36 ;  /* 0x00000024ff037e24 */ /* 0x008fc8000f8e00ff */
[----:B------:R-:W-:-:S04]  /*dac0*/  IMAD R16, R3, 0x2200, R16 ;  /* 0x0000220003107824 */ /* 0x000fc800078e0210 */
[----:B------:R-:W-:-:S05]  /*dad0*/  VIADD R0, R16, 0xffffde00 ;  /* 0xffffde0010007836 */ /* 0x000fca0000000000 */
[----:B------:R-:W-:-:S13]  /*dae0*/  LOP3.LUT P0, RZ, R0, 0x1b0, RZ, 0xc0, !PT ;  /* 0x000001b000ff7812 */ /* 0x000fda000780c0ff */
[----:B------:R-:W-:Y:S05]  /*daf0*/  @!P0 BRA `(.L_x_63) ;  /* 0x0000000000408947 */ /* 0x000fea0003800000 */
[----:B------:R-:W-:Y:S01]  /*db00*/  MOV R0, 0x0 ;  /* 0x0000000000007802 */ /* 0x000fe20000000f00 */
[----:B------:R-:W-:Y:S01]  /*db10*/  ULDC.64 UR4, c[0x4][0x70] ;  /* 0x01001c0000047ab9 */ /* 0x000fe20000000a00 */
[----:B------:R-:W-:Y:S01]  /*db20*/  ULDC.64 UR6, c[0x4][0x78] ;  /* 0x01001e0000067ab9 */ /* 0x000fe20000000a00 */
[----:B------:R-:W-:Y:S01]  /*db30*/  IMAD.U32 R4, RZ, RZ, UR4 ;  /* 0x00000004ff047e24 */ /* 0x000fe2000f8e00ff */
[----:B------:R2:W3:Y:S01]  /*db40*/  LDC.64 R2, c[0x4][R0] ;  /* 0x0100000000027b82 */ /* 0x0004e20000000a00 */
[----:B------:R-:W-:Y:S01]  /*db50*/  IMAD.U32 R5, RZ, RZ, UR5 ;  /* 0x00000005ff057e24 */ /* 0x000fe2000f8e00ff */
[----:B------:R-:W-:Y:S01]  /*db60*/  ULDC.64 UR4, c[0x4][0x10] ;  /* 0x0100040000047ab9 */ /* 0x000fe20000000a00 */
[----:B------:R-:W-:Y:S02]  /*db70*/  IMAD.U32 R6, RZ, RZ, UR6 ;  /* 0x00000006ff067e24 */ /* 0x000fe4000f8e00ff */
[----:B------:R-:W-:Y:S02]  /*db80*/  IMAD.U32 R7, RZ, RZ, UR7 ;  /* 0x00000007ff077e24 */ /* 0x000fe4000f8e00ff */
[----:B------:R-:W-:-:S02]  /*db90*/  IMAD.U32 R10, RZ, RZ, UR4 ;  /* 0x00000004ff0a7e24 */ /* 0x000fc4000f8e00ff */
[----:B------:R-:W-:Y:S02]  /*dba0*/  IMAD.U32 R11, RZ, RZ, UR5 ;  /* 0x00000005ff0b7e24 */ /* 0x000fe4000f8e00ff */
[----:B------:R-:W-:Y:S02]  /*dbb0*/  IMAD.MOV.U32 R8, RZ, RZ, 0x70 ;  /* 0x00000070ff087424 */ /* 0x000fe400078e00ff */
[----:B------:R-:W-:Y:S02]  /*dbc0*/  IMAD.MOV.U32 R12, RZ, RZ, 0x1 ;  /* 0x00000001ff0c7424 */ /* 0x000fe400078e00ff */
[----:B--2---:R-:W-:-:S07]  /*dbd0*/  IMAD.MOV.U32 R13, RZ, RZ, RZ ;  /* 0x000000ffff0d7224 */ /* 0x004fce00078e00ff */
[----:B------:R-:W-:-:S07]  /*dbe0*/  LEPC R20, `(.L_x_63) ;  /* 0x000000001014794e */ /* 0x000fce0000000000 */
[----:B-1-3--:R-:W-:Y:S05]  /*dbf0*/  CALL.ABS.NOINC R2 ;  /* 0x0000000002007343 */ /* 0x00afea0003c00000 */
.L_x_63:
[----:B------:R-:W2:Y:S01]  /*dc00*/  S2R R4, SR_TID.X ;  /* 0x0000000000047919 */ /* 0x000ea20000002100 */
[----:B------:R-:W-:Y:S01]  /*dc10*/  ULDC.64 UR4, c[0x0][0x730] ;  /* 0x0001cc0000047ab9 */ /* 0x000fe20000000a00 */
[----:B------:R-:W-:Y:S01]  /*dc20*/  IADD3 R17, R17, 0x1f, RZ ;  /* 0x0000001f11117810 */ /* 0x000fe20007ffe0ff */
[----:B------:R-:W-:Y:S01]  /*dc30*/  IMAD.SHL.U32 R18, R18, 0x40, RZ ;  /* 0x0000004012127824 */ /* 0x000fe200078e00ff */
[----:B------:R-:W-:Y:S01]  /*dc40*/  ISETP.NE.U32.AND P0, PT, RZ, UR4, PT ;  /* 0x00000004ff007c0c */ /* 0x000fe2000bf05070 */
[----:B------:R-:W-:Y:S03]  /*dc50*/  BSSY B0, `(.L_x_64) ;  /* 0x000000e000007945 */ /* 0x000fe60003800000 */
[----:B------:R-:W-:-:S13]  /*dc60*/  ISETP.NE.AND.EX P0, PT, RZ, UR5, PT, P0 ;  /* 0x00000005ff007c0c */ /* 0x000fda000bf05300 */
[----:B------:R-:W3:Y:S01]  /*dc70*/  @P0 LDC R75, c[0x0][0x720] ;  /* 0x0001c800ff4b0b82 */ /* 0x000ee20000000800 */
[----:B------:R-:W-:Y:S01]  /*dc80*/  ISETP.GT.U32.AND P0, PT, R17, 0x3e, PT ;  /* 0x0000003e1100780c */ /* 0x000fe20003f04070 */
[C---:B--2---:R-:W-:Y:S02]  /*dc90*/  IMAD.SHL.U32 R0, R4.reuse, 0x2, RZ ;  /* 0x0000000204007824 */ /* 0x044fe400078e00ff */
[----:B------:R-:W-:-:S03]  /*dca0*/  IMAD.SHL.U32 R3, R4, 0x10, RZ ;  /* 0x0000001004037824 */ /* 0x000fc600078e00ff */
[----:B------:R-:W-:Y:S02]  /*dcb0*/  LOP3.LUT R2, R0, 0x6, RZ, 0xc0, !PT ;  /* 0x0000000600027812 */ /* 0x000fe400078ec0ff */
[----:B------:R-:W-:-:S03]  /*dcc0*/  LOP3.LUT R3, R3, 0x180, RZ, 0xc0, !PT ;  /* 0x0000018003037812 */ /* 0x000fc600078ec0ff */
[----:B------:R-:W-:Y:S01]  /*dcd0*/  IMAD R2, R19, 0x400, R2 ;  /* 0x0000040013027824 */ /* 0x000fe200078e0202 */
[----:B------:R-:W-:Y:S02]  /*dce0*/  LOP3.LUT R0, R3, 0x30, R0, 0xf8, !PT ;  /* 0x0000003003007812 */ /* 0x000fe400078ef800 */
[----:B------:R-:W-:-:S04]  /*dcf0*/  LOP3.LUT R3, R18, 0x40, RZ, 0xc0, !PT ;  /* 0x0000004012037812 */ /* 0x000fc800078ec0ff */
[----:B------:R-:W-:Y:S01]  /*dd00*/  IADD3 R3, R0, R2, R3 ;  /* 0x0000000200037210 */ /* 0x000fe20007ffe003 */
[----:B------:R-:W-:Y:S06]  /*dd10*/  @P0 BRA `(.L_x_65) ;  /* 0x0000000000040947 */ /* 0x000fec0003800000 */
[----:B------:R-:W-:-:S04]  /*dd20*/  DEPBAR.LE SB0, 0x1 ;  /* 0x000080400000791a */ /* 0x000fc80000000000 */
.L_x_65:
[----:B------:R-:W-:Y:S05]  /*dd30*/  BSYNC B0 ;  /* 0x0000000000007941 */ /* 0x000fea0003800000 */
.L_x_64:
[----:B------:R-:W-:Y:S01]  /*dd40*/  R2P PR, R4, 0x18 ;  /* 0x0000001804007804 */ /* 0x000fe20000000000 */
[----:B------:R-:W-:Y:S01]  /*dd50*/  IMAD.IADD R2, R16, 0x1, R3 ;  /* 0x0000000110027824 */ /* 0x000fe200078e0203 */
[----:B------:R-:W-:Y:S05]  /*dd60*/  WARPSYNC.ALL ;  /* 0x0000000000007948 */ /* 0x000fea0003800000 */
[C---:B------:R-:W-:Y:S01]  /*dd70*/  VIADD R3, R2.reuse, 0xffffde00 ;  /* 0xffffde0002037836 */ /* 0x040fe20000000000 */
[----:B------:R-:W-:Y:S01]  /*dd80*/  BAR.SYNC.DEFER_BLOCKING 0x1, 0x80 ;  /* 0x0042000000007b1d */ /* 0x000fe20000010000 */
[----:B------:R-:W-:Y:S02]  /*dd90*/  VIADD R0, R2, 0xffffde20 ;  /* 0xffffde2002007836 */ /* 0x000fe40000000000 */
[-C--:B---3--:R-:W-:Y:S01]  /*dda0*/  FMUL R4, R22, R75.reuse ;  /* 0x0000004b16047220 */ /* 0x088fe20000400000 */
[-C--:B------:R-:W-:Y:S01]  /*ddb0*/  FMUL R5, R30, R75.reuse ;  /* 0x0000004b1e057220 */ /* 0x080fe20000400000 */
[----:B------:R-:W-:Y:S01]  /*ddc0*/  FMUL R7, R34, R75 ;  /* 0x0000004b22077220 */ /* 0x000fe20000400000 */
[----:B------:R-:W-:-:S02]  /*ddd0*/  @P4 VIADD R0, R3, 0xffffffe0 ;  /* 0xffffffe003004836 */ /* 0x000fc40000000000 */
        /* <DEDUP_REMOVED lines=27> */
[-C--:B-1----:R-:W-:Y:S01]  /*df90*/  FMUL R14, R128, R75.reuse ;  /* 0x0000004b800e7220 */ /* 0x082fe20000400000 */
        /* <DEDUP_REMOVED lines=65> */
[----:B------:R-:W-:Y:S01]  /*e3b0*/  F2FP.SATFINITE.E4M3.F32.PACK_AB_MERGE_C R75, R4, R3, RZ ;  /* 0x00000003044b723e */ /* 0x000fe200048070ff */
[----:B------:R-:W-:Y:S01]  /*e3c0*/  IMAD.MOV.U32 R3, RZ, RZ, 0x10 ;  /* 0x00000010ff037424 */ /* 0x000fe200078e00ff */
[----:B------:R-:W-:Y:S01]  /*e3d0*/  F2FP.SATFINITE.E4M3.F32.PACK_AB_MERGE_C R25, R25, R24, RZ ;  /* 0x000000181919723e */ /* 0x000fe200048070ff */
[----:B------:R-:W-:Y:S01]  /*e3e0*/  BSSY B0, `(.L_x_66) ;  /* 0x0000056000007945 */ /* 0x000fe20003800000 */
[----:B------:R-:W-:Y:S01]  /*e3f0*/  F2FP.SATFINITE.E4M3.F32.PACK_AB_MERGE_C R29, R29, R28, RZ ;  /* 0x0000001c1d1d723e */ /* 0x000fe200048070ff */
[----:B------:R1:W-:Y:S01]  /*e400*/  STS.U16 [R2+-0x2000], R75 ;  /* 0xffe0004b02007388 */ /* 0x0003e20000000400 */
[----:B------:R-:W-:-:S02]  /*e410*/  SEL R3, R3, 0xfffffff0, !P3 ;  /* 0xfffffff003037807 */ /* 0x000fc40005800000 */
[----:B------:R-:W-:Y:S01]  /*e420*/  F2FP.SATFINITE.E4M3.F32.PACK_AB_MERGE_C R5, R6, R5, RZ ;  /* 0x000000050605723e */ /* 0x000fe200048070ff */
[----:B------:R1:W-:Y:S01]  /*e430*/  STS.U16 [R2+-0x2200], R25 ;  /* 0xffde001902007388 */ /* 0x0003e20000000400 */
[----:B------:R-:W-:Y:S01]  /*e440*/  F2FP.SATFINITE.E4M3.F32.PACK_AB_MERGE_C R33, R33, R32, RZ ;  /* 0x000000202121723e */ /* 0x000fe200048070ff */
[C---:B------:R-:W-:Y:S01]  /*e450*/  IMAD.IADD R4, R3.reuse, 0x1, R2 ;  /* 0x0000000103047824 */ /* 0x040fe200078e0202 */
[----:B------:R-:W-:Y:S01]  /*e460*/  F2FP.SATFINITE.E4M3.F32.PACK_AB_MERGE_C R7, R8, R7, RZ ;  /* 0x000000070807723e */ /* 0x000fe200048070ff */
[----:B------:R-:W-:Y:S01]  /*e470*/  IMAD.IADD R3, R3, 0x1, R0 ;  /* 0x0000000103037824 */ /* 0x000fe200078e0200 */
[----:B------:R-:W-:Y:S01]  /*e480*/  F2FP.SATFINITE.E4M3.F32.PACK_AB_MERGE_C R37, R37, R36, RZ ;  /* 0x000000242525723e */ /* 0x000fe200048070ff */
[----:B------:R1:W-:Y:S01]  /*e490*/  STS.U16 [R2+-0x21f8], R29 ;  /* 0xffde081d02007388 */ /* 0x0003e20000000400 */
[----:B------:R-:W-:Y:S02]  /*e4a0*/  F2FP.SATFINITE.E4M3.F32.PACK_AB_MERGE_C R9, R10, R9, RZ ;  /* 0x000000090a09723e */ /* 0x000fe400048070ff */
[----:B------:R-:W-:Y:S01]  /*e4b0*/  F2FP.SATFINITE.E4M3.F32.PACK_AB_MERGE_C R41, R41, R40, RZ ;  /* 0x000000282929723e */ /* 0x000fe200048070ff */
[----:B------:R1:W-:Y:S01]  /*e4c0*/  STS.U16 [R2+-0x1ff8], R5 ;  /* 0xffe0080502007388 */ /* 0x0003e20000000400 */
[----:B------:R-:W-:-:S02]  /*e4d0*/  F2FP.SATFINITE.E4M3.F32.PACK_AB_MERGE_C R11, R12, R11, RZ ;  /* 0x0000000b0c0b723e */ /* 0x000fc400048070ff */
[----:B------:R-:W-:Y:S01]  /*e4e0*/  F2FP.SATFINITE.E4M3.F32.PACK_AB_MERGE_C R45, R45, R44, RZ ;  /* 0x0000002c2d2d723e */ /* 0x000fe200048070ff */
[----:B------:R1:W-:Y:S01]  /*e4f0*/  STS.U16 [R4+-0x2200], R33 ;  /* 0xffde002104007388 */ /* 0x0003e20000000400 */
[----:B------:R-:W-:Y:S02]  /*e500*/  F2FP.SATFINITE.E4M3.F32.PACK_AB_MERGE_C R13, R14, R13, RZ ;  /* 0x0000000d0e0d723e */ /* 0x000fe400048070ff */
        /* <DEDUP_REMOVED lines=10> */
[----:B------:R1:W-:Y:S01]  /*e5b0*/  STS.U16 [R0], R41 ;  /* 0x0000002900007388 */ /* 0x0003e20000000400 */
[----:B------:R-:W-:Y:S02]  /*e5c0*/  F2FP.SATFINITE.E4M3.F32.PACK_AB_MERGE_C R21, R21, R26, RZ ;  /* 0x0000001a1515723e */ /* 0x000fe400048070ff */
[----:B------:R-:W-:Y:S01]  /*e5d0*/  F2FP.SATFINITE.E4M3.F32.PACK_AB_MERGE_C R65, R65, R64, RZ ;  /* 0x000000404141723e */ /* 0x000fe200048070ff */
[----:B------:R1:W-:Y:S01]  /*e5e0*/  STS.U16 [R0+0x200], R11 ;  /* 0x0002000b00007388 */ /* 0x0003e20000000400 */
[----:B------:R-:W-:-:S02]  /*e5f0*/  F2FP.SATFINITE.E4M3.F32.PACK_AB_MERGE_C R23, R23, R30, RZ ;  /* 0x0000001e1717723e */ /* 0x000fc400048070ff */
[----:B------:R-:W-:Y:S01]  /*e600*/  F2FP.SATFINITE.E4M3.F32.PACK_AB_MERGE_C R69, R69, R68, RZ ;  /* 0x000000444545723e */ /* 0x000fe200048070ff */
[----:B------:R1:W-:Y:S01]  /*e610*/  STS.U16 [R0+0x8], R45 ;  /* 0x0000082d00007388 */ /* 0x0003e20000000400 */
[----:B------:R-:W-:Y:S02]  /*e620*/  F2FP.SATFINITE.E4M3.F32.PACK_AB_MERGE_C R27, R27, R34, RZ ;  /* 0x000000221b1b723e */ /* 0x000fe400048070ff */
[----:B------:R-:W-:Y:S01]  /*e630*/  F2FP.SATFINITE.E4M3.F32.PACK_AB_MERGE_C R73, R73, R72, RZ ;  /* 0x000000484949723e */ /* 0x000fe200048070ff */
[----:B------:R1:W-:Y:S01]  /*e640*/  STS.U16 [R0+0x208], R13 ;  /* 0x0002080d00007388 */ /* 0x0003e20000000400 */
[----:B------:R-:W-:Y:S02]  /*e650*/  F2FP.SATFINITE.E4M3.F32.PACK_AB_MERGE_C R31, R31, R38, RZ ;  /* 0x000000261f1f723e */ /* 0x000fe400048070ff */
[----:B------:R-:W-:Y:S01]  /*e660*/  F2FP.SATFINITE.E4M3.F32.PACK_AB_MERGE_C R77, R77, R76, RZ ;  /* 0x0000004c4d4d723e */ /* 0x000fe200048070ff */
[----:B------:R1:W-:Y:S01]  /*e670*/  STS.U16 [R3], R48 ;  /* 0x0000003003007388 */ /* 0x0003e20000000400 */
        /* <DEDUP_REMOVED lines=8> */
[----:B------:R1:W-:Y:S01]  /*e700*/  STS.U16 [R3+0x208], R17 ;  /* 0x0002081103007388 */ /* 0x0003e20000000400 */
[----:B------:R-:W-:-:S02]  /*e710*/  F2FP.SATFINITE.E4M3.F32.PACK_AB_MERGE_C R47, R47, R54, RZ ;  /* 0x000000362f2f723e */ /* 0x000fc400048070ff */
[----:B------:R-:W-:Y:S01]  /*e720*/  F2FP.SATFINITE.E4M3.F32.PACK_AB_MERGE_C R93, R93, R92, RZ ;  /* 0x0000005c5d5d723e */ /* 0x000fe200048070ff */
[----:B------:R-:W-:Y:S01]  /*e730*/  @!PT LDS RZ, [RZ] ;  /* 0x00000000fffff984 */ /* 0x000fe20000000800 */
[----:B------:R-:W-:Y:S01]  /*e740*/  @!PT LDS RZ, [RZ] ;  /* 0x00000000fffff984 */ /* 0x000fe20000000800 */
[----:B------:R-:W-:Y:S01]  /*e750*/  @!PT LDS RZ, [RZ] ;  /* 0x00000000fffff984 */ /* 0x000fe20000000800 */
[----:B------:R-:W-:Y:S01]  /*e760*/  @!PT LDS RZ, [RZ] ;  /* 0x00000000fffff984 */ /* 0x000fe20000000800 */
[----:B------:R2:W-:Y:S06]  /*e770*/  MEMBAR.ALL.CTA ;  /* 0x0000000000007992 */ /* 0x0005ec0000008000 */
[----:B--2---:R-:W2:Y:S01]  /*e780*/  FENCE.VIEW.ASYNC.S ;  /* 0x00000000000073c6 */ /* 0x004ea20000000000 */
[----:B------:R-:W-:Y:S02]  /*e790*/  F2FP.SATFINITE.E4M3.F32.PACK_AB_MERGE_C R51, R51, R58, RZ ;  /* 0x0000003a3333723e */ /* 0x000fe400048070ff */
[----:B------:R-:W-:-:S02]  /*e7a0*/  F2FP.SATFINITE.E4M3.F32.PACK_AB_MERGE_C R97, R97, R96, RZ ;  /* 0x000000606161723e */ /* 0x000fc400048070ff */
[----:B------:R-:W-:Y:S02]  /*e7b0*/  F2FP.SATFINITE.E4M3.F32.PACK_AB_MERGE_C R55, R55, R62, RZ ;  /* 0x0000003e3737723e */ /* 0x000fe400048070ff */
[----:B------:R-:W-:Y:S02]  /*e7c0*/  F2FP.SATFINITE.E4M3.F32.PACK_AB_MERGE_C R101, R101, R100, RZ ;  /* 0x000000646565723e */ /* 0x000fe400048070ff */
[----:B------:R-:W-:Y:S02]  /*e7d0*/  F2FP.SATFINITE.E4M3.F32.PACK_AB_MERGE_C R59, R59, R66, RZ ;  /* 0x000000423b3b723e */ /* 0x000fe400048070ff */
[----:B------:R-:W-:Y:S02]  /*e7e0*/  F2FP.SATFINITE.E4M3.F32.PACK_AB_MERGE_C R105, R105, R104, RZ ;  /* 0x000000686969723e */ /* 0x000fe400048070ff */
[----:B------:R-:W-:Y:S02]  /*e7f0*/  F2FP.SATFINITE.E4M3.F32.PACK_AB_MERGE_C R63, R63, R70, RZ ;  /* 0x000000463f3f723e */ /* 0x000fe400048070ff */
[----:B------:R-:W-:-:S02]  /*e800*/  F2FP.SATFINITE.E4M3.F32.PACK_AB_MERGE_C R109, R109, R108, RZ ;  /* 0x0000006c6d6d723e */ /* 0x000fc400048070ff */
[----:B------:R-:W-:Y:S02]  /*e810*/  F2FP.SATFINITE.E4M3.F32.PACK_AB_MERGE_C R67, R67, R74, RZ ;  /* 0x0000004a4343723e */ /* 0x000fe400048070ff */
[----:B------:R-:W-:Y:S02]  /*e820*/  F2FP.SATFINITE.E4M3.F32.PACK_AB_MERGE_C R112, R113, R112, RZ ;  /* 0x000000707170723e */ /* 0x000fe400048070ff */
[----:B------:R-:W-:Y:S02]  /*e830*/  F2FP.SATFINITE.E4M3.F32.PACK_AB_MERGE_C R114, R71, R114, RZ ;  /* 0x000000724772723e */ /* 0x000fe400048070ff */
[----:B------:R-:W-:Y:S02]  /*e840*/  F2FP.SATFINITE.E4M3.F32.PACK_AB_MERGE_C R116, R117, R116, RZ ;  /* 0x000000747574723e */ /* 0x000fe400048070ff */
[----:B------:R-:W-:Y:S01]  /*e850*/  F2FP.SATFINITE.E4M3.F32.PACK_AB_MERGE_C R118, R119, R118, RZ ;  /* 0x000000767776723e */ /* 0x000fe200048070ff */
[----:B--2---:R-:W-:Y:S06]  /*e860*/  BAR.SYNC.DEFER_BLOCKING 0x1, 0x80 ;  /* 0x0042000000007b1d */ /* 0x004fec0000010000 */
[----:B-1----:R-:W-:Y:S05]  /*e870*/  @P0 BRA `(.L_x_67) ;  /* 0x0000000000300947 */ /* 0x002fea0003800000 */
[----:B------:R-:W-:Y:S01]  /*e880*/  S2UR UR12, SR_CTAID.Z ;  /* 0x00000000000c79c3 */ /* 0x000fe20000002700 */
[----:B------:R-:W-:Y:S01]  /*e890*/  R2UR UR8, R16 ;  /* 0x00000000100872ca */ /* 0x000fe200000e0000 */
[----:B------:R-:W-:Y:S01]  /*e8a0*/  ULDC.64 UR4, c[0x0][0x198] ;  /* 0x0000660000047ab9 */ /* 0x000fe20000000a00 */
[----:B------:R-:W-:Y:S02]  /*e8b0*/  USHF.L.U32 UR10, UR37, 0x6, URZ ;  /* 0x00000006250a7899 */ /* 0x000fe4000800063f */
[----:B------:R-:W-:Y:S01]  /*e8c0*/  UIADD3 UR4, UP0, UR4, 0x670, URZ ;  /* 0x0000067004047890 */ /* 0x000fe2000ff1e03f */
[----:B------:R-:W-:Y:S02]  /*e8d0*/  UMOV UR9, URZ ;  /* 0x0000003f00097c82 */ /* 0x000fe40008000000 */
[----:B------:R-:W1:Y:S01]  /*e8e0*/  S2UR UR11, SR_CTAID.Y ;  /* 0x00000000000b79c3 */ /* 0x000e620000002600 */
[----:B------:R-:W-:-:S05]  /*e8f0*/  UIADD3.X UR5, URZ, UR5, URZ, UP0, !UPT ;  /* 0x000000053f057290 */ /* 0x000fca00087fe43f */
[----:B------:R-:W-:-:S09]  /*e900*/  UIADD3 UR8, UR8, -0x2200, URZ ;  /* 0xffffde0008087890 */ /* 0x000fd2000fffe03f */
[----:B-1----:R1:W-:Y:S01]  /*e910*/  UTMASTG.4D [UR8], [UR4] ;  /* 0x00000008040073b5 */ /* 0x0023e20008018000 */
[----:B------:R0:W-:Y:S01]  /*e920*/  UTMACMDFLUSH ;  /* 0x00000000000079b7 */ /* 0x0001e20000000000 */
[----:B-1----:R-:W-:-:S04]  /*e930*/  DEPBAR.LE SB0, 0x1 ;  /* 0x000080400000791a */ /* 0x002fc80000000000 */
.L_x_67:
[----:B------:R-:W-:Y:S05]  /*e940*/  BSYNC B0 ;  /* 0x0000000000007941 */ /* 0x000fea0003800000 */
.L_x_66:
[----:B------:R-:W-:Y:S06]  /*e950*/  BAR.SYNC.DEFER_BLOCKING 0x1, 0x80 ;  /* 0x0042000000007b1d */ /* 0x000fec0000010000 */
[----:B------:R-:W-:Y:S01]  /*e960*/  BSSY B0, `(.L_x_68) ;  /* 0x0000025000007945 */ /* 0x000fe20003800000 */
[----:B------:R1:W-:Y:S04]  /*e970*/  STS.U16 [R2+-0x1200], R57 ;  /* 0xffee003902007388 */ /* 0x0003e80000000400 */
[----:B------:R1:W-:Y:S04]  /*e980*/  STS.U16 [R2+-0x1000], R19 ;  /* 0xfff0001302007388 */ /* 0x0003e80000000400 */
[----:B------:R1:W-:Y:S04]  /*e990*/  STS.U16 [R2+-0x11f8], R61 ;  /* 0xffee083d02007388 */ /* 0x0003e80000000400 */
[----:B------:R1:W-:Y:S04]  /*e9a0*/  STS.U16 [R2+-0xff8], R21 ;  /* 0xfff0081502007388 */ /* 0x0003e80000000400 */
[----:B------:R1:W-:Y:S04]  /*e9b0*/  STS.U16 [R4+-0x1200], R65 ;  /* 0xffee004104007388 */ /* 0x0003e80000000400 */
[----:B------:R1:W-:Y:S04]  /*e9c0*/  STS.U16 [R4+-0x1000], R23 ;  /* 0xfff0001704007388 */ /* 0x0003e80000000400 */
[----:B------:R1:W-:Y:S04]  /*e9d0*/  STS.U16 [R4+-0x11f8], R69 ;  /* 0xffee084504007388 */ /* 0x0003e80000000400 */
[----:B------:R1:W-:Y:S04]  /*e9e0*/  STS.U16 [R4+-0xff8], R27 ;  /* 0xfff0081b04007388 */ /* 0x0003e80000000400 */
[----:B------:R1:W-:Y:S04]  /*e9f0*/  STS.U16 [R0+0x1000], R73 ;  /* 0x0010004900007388 */ /* 0x0003e80000000400 */
[----:B------:R1:W-:Y:S04]  /*ea00*/  STS.U16 [R0+0x1200], R31 ;  /* 0x0012001f00007388 */ /* 0x0003e80000000400 */
[----:B------:R1:W-:Y:S04]  /*ea10*/  STS.U16 [R0+0x1008], R77 ;  /* 0x0010084d00007388 */ /* 0x0003e80000000400 */
[----:B------:R1:W-:Y:S04]  /*ea20*/  STS.U16 [R0+0x1208], R35 ;  /* 0x0012082300007388 */ /* 0x0003e80000000400 */
[----:B------:R1:W-:Y:S04]  /*ea30*/  STS.U16 [R3+0x1000], R80 ;  /* 0x0010005003007388 */ /* 0x0003e80000000400 */
[----:B------:R1:W-:Y:S04]  /*ea40*/  STS.U16 [R3+0x1200], R46 ;  /* 0x0012002e03007388 */ /* 0x0003e80000000400 */
[----:B------:R1:W-:Y:S04]  /*ea50*/  STS.U16 [R3+0x1008], R84 ;  /* 0x0010085403007388 */ /* 0x0003e80000000400 */
[----:B------:R1:W-:Y:S01]  /*ea60*/  STS.U16 [R3+0x1208], R50 ;  /* 0x0012083203007388 */ /* 0x0003e20000000400 */
[----:B------:R-:W-:Y:S01]  /*ea70*/  @!PT LDS RZ, [RZ] ;  /* 0x00000000fffff984 */ /* 0x000fe20000000800 */
[----:B------:R-:W-:Y:S01]  /*ea80*/  @!PT LDS RZ, [RZ] ;  /* 0x00000000fffff984 */ /* 0x000fe20000000800 */
[----:B------:R-:W-:Y:S01]  /*ea90*/  @!PT LDS RZ, [RZ] ;  /* 0x00000000fffff984 */ /* 0x000fe20000000800 */
[----:B------:R-:W-:Y:S01]  /*eaa0*/  @!PT LDS RZ, [RZ] ;  /* 0x00000000fffff984 */ /* 0x000fe20000000800 */
[----:B------:R2:W-:Y:S06]  /*eab0*/  MEMBAR.ALL.CTA ;  /* 0x0000000000007992 */ /* 0x0005ec0000008000 */
[----:B--2---:R-:W2:Y:S02]  /*eac0*/  FENCE.VIEW.ASYNC.S ;  /* 0x00000000000073c6 */ /* 0x004ea40000000000 */
[----:B--2---:R-:W-:Y:S06]  /*ead0*/  BAR.SYNC.DEFER_BLOCKING 0x1, 0x80 ;  /* 0x0042000000007b1d */ /* 0x004fec0000010000 */
[----:B-1----:R-:W-:Y:S05]  /*eae0*/  @P0 BRA `(.L_x_69) ;  /* 0x0000000000300947 */ /* 0x002fea0003800000 */
[----:B------:R-:W-:Y:S01]  /*eaf0*/  S2UR UR12, SR_CTAID.Z ;  /* 0x00000000000c79c3 */ /* 0x000fe20000002700 */
[----:B------:R-:W-:Y:S01]  /*eb00*/  R2UR UR8, R16 ;  /* 0x00000000100872ca */ /* 0x000fe200000e0000 */
[----:B------:R-:W-:Y:S01]  /*eb10*/  ULDC.64 UR4, c[0x0][0x198] ;  /* 0x0000660000047ab9 */ /* 0x000fe20000000a00 */
[----:B------:R-:W-:Y:S02]  /*eb20*/  USHF.L.U32 UR10, UR37, 0x6, URZ ;  /* 0x00000006250a7899 */ /* 0x000fe4000800063f */
[----:B------:R-:W-:Y:S01]  /*eb30*/  UIADD3 UR4, UP0, UR4, 0x670, URZ ;  /* 0x0000067004047890 */ /* 0x000fe2000ff1e03f */
[----:B------:R-:W-:Y:S02]  /*eb40*/  UMOV UR9, 0x40 ;  /* 0x0000004000097882 */ /* 0x000fe40000000000 */
[----:B------:R-:W1:Y:S01]  /*eb50*/  S2UR UR11, SR_CTAID.Y ;  /* 0x00000000000b79c3 */ /* 0x000e620000002600 */
[----:B------:R-:W-:-:S05]  /*eb60*/  UIADD3.X UR5, URZ, UR5, URZ, UP0, !UPT ;  /* 0x000000053f057290 */ /* 0x000fca00087fe43f */
[----:B------:R-:W-:-:S09]  /*eb70*/  UIADD3 UR8, UR8, -0x1200, URZ ;  /* 0xffffee0008087890 */ /* 0x000fd2000fffe03f */
[----:B-1----:R1:W-:Y:S01]  /*eb80*/  UTMASTG.4D [UR8], [UR4] ;  /* 0x00000008040073b5 */ /* 0x0023e20008018000 */
[----:B------:R0:W-:Y:S01]  /*eb90*/  UTMACMDFLUSH ;  /* 0x00000000000079b7 */ /* 0x0001e20000000000 */
[----:B-1----:R-:W-:-:S04]  /*eba0*/  DEPBAR.LE SB0, 0x1 ;  /* 0x000080400000791a */ /* 0x002fc80000000000 */
.L_x_69:
[----:B------:R-:W-:Y:S05]  /*ebb0*/  BSYNC B0 ;  /* 0x0000000000007941 */ /* 0x000fea0003800000 */
.L_x_68:
        /* <DEDUP_REMOVED lines=10> */
[----:B------:R1:W-:Y:S04]  /*ec60*/  STS.U16 [R0], R105 ;  /* 0x0000006900007388 */ /* 0x0003e80000000400 */
[----:B------:R1:W-:Y:S04]  /*ec70*/  STS.U16 [R0+0x200], R63 ;  /* 0x0002003f00007388 */ /* 0x0003e80000000400 */
[----:B------:R1:W-:Y:S04]  /*ec80*/  STS.U16 [R0+0x8], R109 ;  /* 0x0000086d00007388 */ /* 0x0003e80000000400 */
[----:B------:R1:W-:Y:S04]  /*ec90*/  STS.U16 [R0+0x208], R67 ;  /* 0x0002084300007388 */ /* 0x0003e80000000400 */
[----:B------:R1:W-:Y:S04]  /*eca0*/  STS.U16 [R3], R112 ;  /* 0x0000007003007388 */ /* 0x0003e80000000400 */
        /* <DEDUP_REMOVED lines=20> */
[----:B-1----:R1:W-:Y:S02]  /*edf0*/  UTMASTG.4D [UR8], [UR4] ;  /* 0x00000008040073b5 */ /* 0x0023e40008018000 */
[----:B-1----:R0:W-:Y:S02]  /*ee00*/  UTMACMDFLUSH ;  /* 0x00000000000079b7 */ /* 0x0021e40000000000 */
.L_x_71:
[----:B------:R-:W-:Y:S05]  /*ee10*/  BSYNC B0 ;  /* 0x0000000000007941 */ /* 0x000fea0003800000 */
.L_x_70:
[----:B------:R-:W-:Y:S01]  /*ee20*/  UIADD3 UR36, UR36, -0x1, URZ ;  /* 0xffffffff24247890 */ /* 0x000fe2000fffe03f */
[----:B------:R-:W-:-:S04]  /*ee30*/  DEPBAR.LE SB0, 0x0 ;  /* 0x000080000000791a */ /* 0x000fc80000000000 */
[----:B------:R-:W-:-:S04]  /*ee40*/  USHF.L.U32 UR4, UR36, 0x3, URZ ;  /* 0x0000000324047899 */ /* 0x000fc8000800063f */
[----:B------:R-:W-:-:S04]  /*ee50*/  ULOP3.LUT UR4, UR4, 0x8, URZ, 0xe2, !UPT ;  /* 0x0000000804047892 */ /* 0x000fc8000f8ee23f */
[----:B------:R-:W-:-:S06]  /*ee60*/  ULOP3.LUT UR4, UR4, 0x18, URZ, 0x3c, !UPT ;  /* 0x0000001804047892 */ /* 0x000fcc000f8e3c3f */
[----:B------:R-:W-:-:S04]  /*ee70*/  IMAD.U32 R0, RZ, RZ, UR4 ;  /* 0x00000004ff007e24 */ /* 0x000fc8000f8e00ff */
[----:B------:R-:W-:Y:S01]  /*ee80*/  SYNCS.ARRIVE.TRANS64.A1T0 RZ, [R0+UR38+0x24090], RZ ;  /* 0x024090ff00ff79a7 */ /* 0x000fe20008100026 */
[----:B------:R-:W-:Y:S05]  /*ee90*/  EXIT ;  /* 0x000000000000794d */ /* 0x000fea0003800000 */
.L_x_6:
[----:B------:R-:W-:-:S08]  /*eea0*/  UISETP.NE.AND UP0, UPT, UR4, 0x1, UPT ;  /* 0x000000010400788c */ /* 0x000fd0000bf05270 */
[----:B------:R-:W1:-:S00]  /*eeb0*/  USETMAXREG.DEALLOC.CTAPOOL 0x18 ;  /* 0x00000018000079c8 */ /* 0x000e4000080e0500 */
[----:B------:R-:W-:-:S13]  /*eec0*/  PLOP3.LUT P0, PT, PT, PT, UP0, 0x80, 0x0 ;  /* 0x000000000000781c */ /* 0x000fda0003f0f008 */
[----:B------:R-:W-:Y:S05]  /*eed0*/  @P0 EXIT ;  /* 0x000000000000094d */ /* 0x000fea0003800000 */
[----:B------:R-:W2:Y:S01]  /*eee0*/  S2UR UR11, SR_CTAID.X ;  /* 0x00000000000b79c3 */ /* 0x000ea20000002500 */
[----:B------:R-:W-:Y:S01]  /*eef0*/  ULDC UR4, c[0x0][0x28c] ;  /* 0x0000a30000047ab9 */ /* 0x000fe20000000800 */
[----:B------:R-:W-:Y:S01]  /*ef00*/  ELECT P3, URZ, PT ;  /* 0x00000000003f782f */ /* 0x000fe20003860000 */
[----:B------:R-:W-:Y:S01]  /*ef10*/  BSSY B0, `(.L_x_72) ;  /* 0x000003d000007945 */ /* 0x000fe20003800000 */
[----:B------:R-:W-:Y:S01]  /*ef20*/  UIADD3 UR6, UR4, 0x7f, URZ ;  /* 0x0000007f04067890 */ /* 0x000fe2000fffe03f */
[----:B-1----:R-:W-:Y:S02]  /*ef30*/  IMAD.MOV.U32 R0, RZ, RZ, RZ ;  /* 0x000000ffff007224 */ /* 0x002fe400078e00ff */
[----:B------:R-:W-:Y:S01]  /*ef40*/  IMAD.MOV.U32 R7, RZ, RZ, RZ ;  /* 0x000000ffff077224 */ /* 0x000fe200078e00ff */
[----:B------:R-:W-:Y:S01]  /*ef50*/  USHF.R.S32.HI UR7, URZ, 0x1f, UR6 ;  /* 0x0000001f3f077899 */ /* 0x000fe20008011406 */
[----:B------:R-:W1:Y:S01]  /*ef60*/  S2UR UR20, SR_CTAID.Y ;  /* 0x00000000001479c3 */ /* 0x000e620000002600 */
[----:B------:R-:W-:-:S02]  /*ef70*/  IMAD.MOV.U32 R3, RZ, RZ, RZ ;  /* 0x000000ffff037224 */ /* 0x000fc400078e00ff */
[----:B------:R-:W-:-:S04]  /*ef80*/  ULEA.HI UR7, UR7, UR6, URZ, 0x7 ;  /* 0x0000000607077291 */ /* 0x000fc8000f8f383f */
[----:B------:R-:W-:Y:S01]  /*ef90*/  USHF.R.S32.HI UR7, URZ, 0x7, UR7 ;  /* 0x000000073f077899 */ /* 0x000fe20008011407 */
[----:B------:R-:W3:Y:S01]  /*efa0*/  S2UR UR21, SR_CTAID.Z ;  /* 0x00000000001579c3 */ /* 0x000ee20000002700 */
[----:B--2---:R-:W-:-:S04]  /*efb0*/  USHF.L.U32 UR11, UR11, 0x7, URZ ;  /* 0x000000070b0b7899 */ /* 0x004fc8000800063f */
[----:B------:R-:W-:-:S04]  /*efc0*/  UIADD3 UR4, UR11, 0xff, URZ ;  /* 0x000000ff0b047890 */ /* 0x000fc8000fffe03f */
[----:B------:R-:W-:-:S04]  /*efd0*/  USHF.R.U32.HI UR4, URZ, 0x7, UR4 ;  /* 0x000000073f047899 */ /* 0x000fc80008011604 */
[----:B------:R-:W-:-:S04]  /*efe0*/  UISETP.LT.AND UP0, UPT, UR4, UR7, UPT ;  /* 0x000000070400728c */ /* 0x000fc8000bf01270 */
[----:B------:R-:W-:Y:S01]  /*eff0*/  USEL UR4, UR4, UR7, UP0 ;  /* 0x0000000704047287 */ /* 0x000fe20008000000 */
[----:B-1-3--:R-:W-:Y:S11]  /*f000*/  @!P3 BRA `(.L_x_73) ;  /* 0x0000000000b4b947 */ /* 0x00aff60003800000 */
[----:B------:R-:W1:Y:S01]  /*f010*/  S2R R4, SR_CgaCtaId ;  /* 0x0000000000047919 */ /* 0x000e620000008800 */
[----:B------:R-:W-:Y:S01]  /*f020*/  MOV R3, 0x400 ;  /* 0x0000040000037802 */ /* 0x000fe20000000f00 */
[----:B------:R-:W-:-:S03]  /*f030*/  IMAD.MOV.U32 R5, RZ, RZ, 0x1 ;  /* 0x00000001ff057424 */ /* 0x000fc600078e00ff */
[----:B-1----:R-:W-:Y:S02]  /*f040*/  LEA R4, R4, R3, 0x18 ;  /* 0x0000000304047211 */ /* 0x002fe400078ec0ff */
[----:B------:R-:W-:-:S04]  /*f050*/  SHF.L.U32 R3, R5, 0x1f, RZ ;  /* 0x0000001f05037819 */ /* 0x000fc800000006ff */
[----:B------:R-:W1:Y:S02]  /*f060*/  SYNCS.PHASECHK.TRANS64.TRYWAIT P0, [R4+URZ+0x24060], R3 ;  /* 0x02406003040075a7 */ /* 0x000e64000800017f */
[----:B-1----:R-:W-:Y:S05]  /*f070*/  @!P0 BRA `(.L_x_74) ;  /* 0x00000014005c8947 */ /* 0x002fea0003800000 */
.L_x_111:
[----:B------:R-:W-:Y:S01]  /*f080*/  ULOP3.LUT UR6, UR5, 0x2, URZ, 0xfc, !UPT ;  /* 0x0000000205067892 */ /* 0x000fe2000f8efc3f */
[----:B-1----:R-:W-:-:S03]  /*f090*/  @P2 IMAD.MOV.U32 R3, RZ, RZ, 0x3000 ;  /* 0x00003000ff032424 */ /* 0x002fc600078e00ff */
[----:B------:R-:W-:Y:S01]  /*f0a0*/  UPRMT UR6, UR6, 0x9910, URZ ;  /* 0x0000991006067896 */ /* 0x000fe2000800003f */
[----:B------:R1:W-:Y:S03]  /*f0b0*/  @P2 SYNCS.ARRIVE.TRANS64 RZ, [R4+URZ+0x24050], R3 ;  /* 0x0240500304ff29a7 */ /* 0x0003e6000800003f */
[----:B------:R-:W-:-:S06]  /*f0c0*/  UISETP.NE.AND UP0, UPT, UR6, 0x2, UPT ;  /* 0x000000020600788c */ /* 0x000fcc000bf05270 */
[----:B------:R-:W-:-:S13]  /*f0d0*/  PLOP3.LUT P0, PT, PT, PT, UP0, 0x80, 0x0 ;  /* 0x000000000000781c */ /* 0x000fda0003f0f008 */
[----:B-1----:R-:W-:Y:S05]  /*f0e0*/  @P0 BRA `(.L_x_75) ;  /* 0x0000000000040947 */ /* 0x002fea0003800000 */
[----:B------:R-:W-:Y:S01]  /*f0f0*/  BPT.TRAP 0x1 ;  /* 0x000000040000795c */ /* 0x000fe20000300000 */
.L_x_75:
[----:B------:R-:W-:-:S04]  /*f100*/  LOP3.LUT P0, RZ, R2, 0x1f, RZ, 0xc0, !PT ;  /* 0x0000001f02ff7812 */ /* 0x000fc8000780c0ff */
[----:B------:R-:W-:-:S13]  /*f110*/  PLOP3.LUT P0, PT, P0, P2, PT, 0x2a, 0x0 ;  /* 0x000000000000781c */ /* 0x000fda0000704572 */
[----:B------:R-:W-:Y:S05]  /*f120*/  @P0 BRA `(.L_x_76) ;  /* 0x0000000000040947 */ /* 0x000fea0003800000 */
[----:B------:R-:W-:Y:S01]  /*f130*/  BPT.TRAP 0x1 ;  /* 0x000000040000795c */ /* 0x000fe20000300000 */
.L_x_76:
[----:B------:R-:W-:Y:S01]  /*f140*/  R2UR UR8, R4 ;  /* 0x00000000040872ca */ /* 0x000fe200000e0000 */
[----:B------:R-:W-:Y:S01]  /*f150*/  ULDC.64 UR6, c[0x0][0x198] ;  /* 0x0000660000067ab9 */ /* 0x000fe20000000a00 */
[----:B------:R-:W-:Y:S01]  /*f160*/  UMOV UR14, 0x0 ;  /* 0x00000000000e7882 */ /* 0x000fe20000000000 */
[----:B------:R-:W-:Y:S01]  /*f170*/  UIADD3 UR6, UP0, UR6, 0xf0, URZ ;  /* 0x000000f006067890 */ /* 0x000fe2000ff1e03f */
[----:B------:R-:W-:Y:S01]  /*f180*/  MOV R7, 0x40 ;  /* 0x0000004000077802 */ /* 0x000fe20000000f00 */
[----:B------:R-:W-:Y:S01]  /*f190*/  UMOV UR15, 0x10000000 ;  /* 0x10000000000f7882 */ /* 0x000fe20000000000 */
[----:B------:R-:W-:Y:S01]  /*f1a0*/  UMOV UR10, URZ ;  /* 0x0000003f000a7c82 */ /* 0x000fe20008000000 */
[----:B------:R-:W-:Y:S01]  /*f1b0*/  UIADD3.X UR7, URZ, UR7, URZ, UP0, !UPT ;  /* 0x000000073f077290 */ /* 0x000fe200087fe43f */
[----:B------:R-:W-:Y:S01]  /*f1c0*/  IMAD.MOV.U32 R3, RZ, RZ, 0x1 ;  /* 0x00000001ff037424 */ /* 0x000fe200078e00ff */
[----:B------:R-:W-:Y:S01]  /*f1d0*/  UMOV UR12, UR20 ;  /* 0x00000014000c7c82 */ /* 0x000fe20008000000 */
[----:B------:R-:W-:Y:S01]  /*f1e0*/  UMOV UR13, UR21 ;  /* 0x00000015000d7c82 */ /* 0x000fe20008000000 */
[----:B------:R-:W-:Y:S01]  /*f1f0*/  UMOV UR26, 0x40 ;  /* 0x00000040001a7882 */ /* 0x000fe20000000000 */
[----:B------:R-:W-:Y:S01]  /*f200*/  UMOV UR27, UR11 ;  /* 0x0000000b001b7c82 */ /* 0x000fe20008000000 */
[----:B------:R-:W-:-:S02]  /*f210*/  UIADD3 UR9, UR8, 0x24050, URZ ;  /* 0x0002405008097890 */ /* 0x000fc4000fffe03f */
[----:B------:R-:W-:Y:S02]  /*f220*/  UIADD3 UR24, UR8, 0x1000, URZ ;  /* 0x0000100008187890 */ /* 0x000fe4000fffe03f */
[----:B------:R-:W-:Y:S01]  /*f230*/  UIADD3 UR16, UR8, 0x2000, URZ ;  /* 0x0000200008107890 */ /* 0x000fe2000fffe03f */
[----:B------:R-:W-:Y:S01]  /*f240*/  UMOV UR28, UR20 ;  /* 0x00000014001c7c82 */ /* 0x000fe20008000000 */
[----:B------:R-:W-:Y:S01]  /*f250*/  UMOV UR29, UR21 ;  /* 0x00000015001d7c82 */ /* 0x000fe20008000000 */
[----:B------:R-:W-:Y:S01]  /*f260*/  UMOV UR25, UR9 ;  /* 0x0000000900197c82 */ /* 0x000fe20008000000 */
[----:B------:R-:W-:Y:S01]  /*f270*/  UMOV UR18, 0x80 ;  /* 0x0000008000127882 */ /* 0x000fe20000000000 */
[----:B------:R-:W-:Y:S01]  /*f280*/  UMOV UR19, UR11 ;  /* 0x0000000b00137c82 */ /* 0x000fe20008000000 */
[----:B------:R-:W-:Y:S01]  /*f290*/  UMOV UR17, UR9 ;  /* 0x0000000900117c82 */ /* 0x000fe20008000000 */
[----:B------:R1:W-:Y:S01]  /*f2a0*/  UTMALDG.4D [UR8], [UR6], desc[UR14] ;  /* 0x00000e08060075b4 */ /* 0x0003e20008019000 */
[----:B------:R1:W-:Y:S01]  /*f2b0*/  UTMALDG.4D [UR24], [UR6], desc[UR14] ;  /* 0x00000e18060075b4 */ /* 0x0003e20008019000 */
[----:B------:R1:W-:Y:S02]  /*f2c0*/  UTMALDG.4D [UR16], [UR6], desc[UR14] ;  /* 0x00000e10060075b4 */ /* 0x0003e40008019000 */
[----:B-1----:R-:W-:Y:S01]  /*f2d0*/  NOP ;  /* 0x0000000000007918 */ /* 0x002fe20000000000 */
.L_x_73:
[----:B------:R-:W-:Y:S05]  /*f2e0*/  BSYNC B0 ;  /* 0x0000000000007941 */ /* 0x000fea0003800000 */
.L_x_72:
[----:B------:R-:W-:Y:S01]  /*f2f0*/  ISETP.LT.AND P4, PT, RZ, UR4, P3 ;  /* 0x00000004ff007c0c */ /* 0x000fe20009f81270 */
[----:B------:R-:W-:-:S12]  /*f300*/  BSSY B0, `(.L_x_77) ;  /* 0x0000030000007945 */ /* 0x000fd80003800000 */
[----:B------:R-:W-:Y:S05]  /*f310*/  @!P4 BRA `(.L_x_78) ;  /* 0x0000000000b8c947 */ /* 0x000fea0003800000 */
[----:B------:R-:W1:Y:S01]  /*f320*/  S2R R5, SR_CgaCtaId ;  /* 0x0000000000057919 */ /* 0x000e620000008800 */
[----:B------:R-:W-:-:S04]  /*f330*/  MOV R0, 0x400 ;  /* 0x0000040000007802 */ /* 0x000fc80000000f00 */
[----:B-1----:R-:W-:Y:S01]  /*f340*/  LEA R5, R5, R0, 0x18 ;  /* 0x0000000005057211 */ /* 0x002fe200078ec0ff */
[----:B------:R-:W-:-:S05]  /*f350*/  IMAD.MOV.U32 R0, RZ, RZ, 0x1 ;  /* 0x00000001ff007424 */ /* 0x000fca00078e00ff */
[----:B------:R-:W-:-:S04]  /*f360*/  SHF.L.U32 R0, R0, 0x1f, RZ ;  /* 0x0000001f00007819 */ /* 0x000fc800000006ff */
[----:B------:R-:W1:Y:S02]  /*f370*/  SYNCS.PHASECHK.TRANS64.TRYWAIT P0, [R5+URZ+0x24028], R0 ;  /* 0x02402800050075a7 */ /* 0x000e64000800017f */
[----:B-1----:R-:W-:Y:S05]  /*f380*/  @!P0 BRA `(.L_x_79) ;  /* 0x0000001000ac8947 */ /* 0x002fea0003800000 */
.L_x_112:
        /* <DEDUP_REMOVED lines=8> */
.L_x_80:
[----:B------:R-:W-:-:S04]  /*f410*/  LOP3.LUT P0, RZ, R2, 0x1f, RZ, 0xc0, !PT ;  /* 0x0000001f02ff7812 */ /* 0x000fc8000780c0ff */
[----:B------:R-:W-:-:S13]  /*f420*/  PLOP3.LUT P0, PT, P0, P2, PT, 0x2a, 0x0 ;  /* 0x000000000000781c */ /* 0x000fda0000704572 */
[----:B------:R-:W-:Y:S05]  /*f430*/  @P0 BRA `(.L_x_81) ;  /* 0x0000000000040947 */ /* 0x000fea0003800000 */
[----:B------:R-:W-:Y:S01]  /*f440*/  BPT.TRAP 0x1 ;  /* 0x000000040000795c */ /* 0x000fe20000300000 */
.L_x_81:
[----:B------:R-:W-:Y:S01]  /*f450*/  R2UR UR24, R5 ;  /* 0x00000000051872ca */ /* 0x000fe200000e0000 */
[----:B------:R-:W-:Y:S01]  /*f460*/  ULDC.64 UR6, c[0x0][0x198] ;  /* 0x0000660000067ab9 */ /* 0x000fe20000000a00 */
[----:B------:R-:W-:Y:S01]  /*f470*/  UMOV UR19, URZ ;  /* 0x0000003f00137c82 */ /* 0x000fe20008000000 */
[----:B------:R-:W-:Y:S01]  /*f480*/  UIADD3 UR6, UP0, UR6, 0x1f0, URZ ;  /* 0x000001f006067890 */ /* 0x000fe2000ff1e03f */
[----:B------:R-:W-:Y:S01]  /*f490*/  IMAD.MOV.U32 R0, RZ, RZ, 0x1 ;  /* 0x00000001ff007424 */ /* 0x000fe200078e00ff */
[----:B------:R-:W-:Y:S01]  /*f4a0*/  UMOV UR8, 0x0 ;  /* 0x0000000000087882 */ /* 0x000fe20000000000 */
[----:B------:R-:W-:Y:S01]  /*f4b0*/  UMOV UR9, 0x10000000 ;  /* 0x1000000000097882 */ /* 0x000fe20000000000 */
[----:B------:R-:W-:Y:S01]  /*f4c0*/  UIADD3.X UR7, URZ, UR7, URZ, UP0, !UPT ;  /* 0x000000073f077290 */ /* 0x000fe200087fe43f */
[----:B------:R-:W-:Y:S01]  /*f4d0*/  UMOV UR18, URZ ;  /* 0x0000003f00127c82 */ /* 0x000fe20008000000 */
[----:B------:R-:W-:Y:S01]  /*f4e0*/  UMOV UR34, 0x40 ;  /* 0x0000004000227882 */ /* 0x000fe20000000000 */
[----:B------:R-:W-:Y:S01]  /*f4f0*/  UMOV UR36, UR20 ;  /* 0x0000001400247c82 */ /* 0x000fe20008000000 */
[----:B------:R-:W-:-:S02]  /*f500*/  UMOV UR37, UR21 ;  /* 0x0000001500257c82 */ /* 0x000fc40008000000 */
[----:B------:R-:W-:Y:S02]  /*f510*/  UIADD3 UR16, UR24, 0x6000, URZ ;  /* 0x0000600018107890 */ /* 0x000fe4000fffe03f */
[----:B------:R-:W-:Y:S02]  /*f520*/  UIADD3 UR17, UR24, 0x24000, URZ ;  /* 0x0002400018117890 */ /* 0x000fe4000fffe03f */
[----:B------:R-:W-:Y:S02]  /*f530*/  UIADD3 UR32, UR24, 0x8000, URZ ;  /* 0x0000800018207890 */ /* 0x000fe4000fffe03f */
[----:B------:R-:W-:Y:S01]  /*f540*/  UIADD3 UR24, UR24, 0xa000, URZ ;  /* 0x0000a00018187890 */ /* 0x000fe2000fffe03f */
[----:B------:R-:W-:Y:S02]  /*f550*/  UMOV UR35, UR19 ;  /* 0x0000001300237c82 */ /* 0x000fe40008000000 */
[----:B------:R-:W-:Y:S01]  /*f560*/  UMOV UR33, UR17 ;  /* 0x0000001100217c82 */ /* 0x000fe20008000000 */
[----:B------:R-:W-:Y:S01]  /*f570*/  UMOV UR26, 0x80 ;  /* 0x00000080001a7882 */ /* 0x000fe20000000000 */
[----:B------:R-:W-:Y:S01]  /*f580*/  UMOV UR28, UR20 ;  /* 0x00000014001c7c82 */ /* 0x000fe20008000000 */
[----:B------:R-:W-:Y:S01]  /*f590*/  UMOV UR29, UR21 ;  /* 0x00000015001d7c82 */ /* 0x000fe20008000000 */
[----:B------:R-:W-:Y:S01]  /*f5a0*/  UMOV UR27, UR19 ;  /* 0x00000013001b7c82 */ /* 0x000fe20008000000 */
[----:B------:R1:W-:Y:S01]  /*f5b0*/  UTMALDG.4D [UR16], [UR6], desc[UR8] ;  /* 0x00000810060075b4 */ /* 0x0003e20008019000 */
[----:B------:R-:W-:Y:S01]  /*f5c0*/  UMOV UR25, UR17 ;  /* 0x0000001100197c82 */ /* 0x000fe20008000000 */
[----:B------:R1:W-:Y:S01]  /*f5d0*/  UTMALDG.4D [UR32], [UR6], desc[UR8] ;  /* 0x00000820060075b4 */ /* 0x0003e20008019000 */
[----:B------:R1:W-:Y:S02]  /*f5e0*/  UTMALDG.4D [UR24], [UR6], desc[UR8] ;  /* 0x00000818060075b4 */ /* 0x0003e40008019000 */
[----:B-1----:R-:W-:Y:S01]  /*f5f0*/  NOP ;  /* 0x0000000000007918 */ /* 0x002fe20000000000 */
.L_x_78:
[----:B------:R-:W-:Y:S05]  /*f600*/  BSYNC B0 ;  /* 0x0000000000007941 */ /* 0x000fea0003800000 */
.L_x_77:
[----:B------:R-:W-:Y:S04]  /*f610*/  BSSY B0, `(.L_x_82) ;  /* 0x0000033000007945 */ /* 0x000fe80003800000 */
[----:B------:R-:W-:Y:S05]  /*f620*/  @!P3 BRA `(.L_x_83) ;  /* 0x0000000000c4b947 */ /* 0x000fea0003800000 */
[----:B------:R-:W1:Y:S01]  /*f630*/  S2R R5, SR_CgaCtaId ;  /* 0x0000000000057919 */ /* 0x000e620000008800 */
[----:B------:R-:W-:-:S04]  /*f640*/  MOV R4, 0x400 ;  /* 0x0000040000047802 */ /* 0x000fc80000000f00 */
[----:B-1----:R-:W-:Y:S01]  /*f650*/  LEA R6, R5, R4, 0x18 ;  /* 0x0000000405067211 */ /* 0x002fe200078ec0ff */
[----:B------:R-:W-:-:S04]  /*f660*/  IMAD.MOV.U32 R5, RZ, RZ, 0x1 ;  /* 0x00000001ff057424 */ /* 0x000fc800078e00ff */
[----:B------:R-:W-:Y:S01]  /*f670*/  IMAD R4, R3, 0x8, R6 ;  /* 0x0000000803047824 */ /* 0x000fe200078e0206 */
[----:B------:R-:W-:-:S04]  /*f680*/  SHF.L.U32 R5, R5, 0x1f, RZ ;  /* 0x0000001f05057819 */ /* 0x000fc800000006ff */
[----:B------:R-:W1:Y:S02]  /*f690*/  SYNCS.PHASECHK.TRANS64.TRYWAIT P0, [R4+URZ+0x24060], R5 ;  /* 0x02406005040075a7 */ /* 0x000e64000800017f */
[----:B-1----:R-:W-:Y:S05]  /*f6a0*/  @!P0 BRA `(.L_x_84) ;  /* 0x0000000c00f88947 */ /* 0x002fea0003800000 */
.L_x_113:
        /* <DEDUP_REMOVED lines=8> */
.L_x_85:
[----:B------:R-:W-:-:S04]  /*f730*/  LOP3.LUT P0, RZ, R2, 0x1f, RZ, 0xc0, !PT ;  /* 0x0000001f02ff7812 */ /* 0x000fc8000780c0ff */
[----:B------:R-:W-:-:S13]  /*f740*/  PLOP3.LUT P0, PT, P0, P2, PT, 0x2a, 0x0 ;  /* 0x000000000000781c */ /* 0x000fda0000704572 */
[----:B------:R-:W-:Y:S05]  /*f750*/  @P0 BRA `(.L_x_86) ;  /* 0x0000000000040947 */ /* 0x000fea0003800000 */
[----:B------:R-:W-:Y:S01]  /*f760*/  BPT.TRAP 0x1 ;  /* 0x000000040000795c */ /* 0x000fe20000300000 */
.L_x_86:
[----:B------:R-:W-:Y:S01]  /*f770*/  R2UR UR32, R3 ;  /* 0x00000000032072ca */ /* 0x000fe200000e0000 */
[----:B------:R-:W-:Y:S01]  /*f780*/  ULDC.64 UR12, c[0x0][0x198] ;  /* 0x00006600000c7ab9 */ /* 0x000fe20000000a00 */
[----:B------:R-:W-:Y:S01]  /*f790*/  R2UR UR7, R6 ;  /* 0x00000000060772ca */ /* 0x000fe200000e0000 */
[----:B------:R-:W-:Y:S01]  /*f7a0*/  UIADD3 UR6, UP0, UR12, 0xf0, URZ ;  /* 0x000000f00c067890 */ /* 0x000fe2000ff1e03f */
[----:B------:R-:W-:Y:S01]  /*f7b0*/  R2UR UR35, R7 ;  /* 0x00000000072372ca */ /* 0x000fe200000e0000 */
[----:B------:R-:W-:Y:S01]  /*f7c0*/  UMOV UR8, 0x0 ;  /* 0x0000000000087882 */ /* 0x000fe20000000000 */
[----:B------:R-:W-:Y:S01]  /*f7d0*/  R2UR UR33, R4 ;  /* 0x00000000042172ca */ /* 0x000fe200000e0000 */
[----:B------:R-:W-:Y:S01]  /*f7e0*/  UMOV UR9, 0x10000000 ;  /* 0x1000000000097882 */ /* 0x000fe20000000000 */
[----:B------:R-:W-:Y:S01]  /*f7f0*/  UMOV UR34, URZ ;  /* 0x0000003f00227c82 */ /* 0x000fe20008000000 */
[----:B------:R-:W-:Y:S01]  /*f800*/  UMOV UR36, UR20 ;  /* 0x0000001400247c82 */ /* 0x000fe20008000000 */
[----:B------:R-:W-:Y:S01]  /*f810*/  UMOV UR37, UR21 ;  /* 0x0000001500257c82 */ /* 0x000fe20008000000 */
[----:B------:R-:W-:Y:S01]  /*f820*/  UMOV UR26, 0x40 ;  /* 0x00000040001a7882 */ /* 0x000fe20000000000 */
[----:B------:R-:W-:Y:S01]  /*f830*/  UMOV UR28, UR20 ;  /* 0x00000014001c7c82 */ /* 0x000fe20008000000 */
[----:B------:R-:W-:Y:S01]  /*f840*/  UMOV UR29, UR21 ;  /* 0x00000015001d7c82 */ /* 0x000fe20008000000 */
[----:B------:R-:W-:Y:S01]  /*f850*/  UMOV UR18, 0x80 ;  /* 0x0000008000127882 */ /* 0x000fe20000000000 */
[----:B------:R-:W-:-:S02]  /*f860*/  UIMAD UR32, UR32, 0x3000, UR7 ;  /* 0x00003000202078a4 */ /* 0x000fc4000f8e0207 */
[----:B------:R-:W-:Y:S02]  /*f870*/  UIADD3 UR35, UR11, UR35, URZ ;  /* 0x000000230b237290 */ /* 0x000fe4000fffe03f */
[----:B------:R-:W-:Y:S02]  /*f880*/  UIADD3 UR33, UR33, 0x24050, URZ ;  /* 0x0002405021217890 */ /* 0x000fe4000fffe03f */
[----:B------:R-:W-:Y:S02]  /*f890*/  UIADD3.X UR7, URZ, UR13, URZ, UP0, !UPT ;  /* 0x0000000d3f077290 */ /* 0x000fe400087fe43f */
[----:B------:R-:W-:Y:S02]  /*f8a0*/  UIADD3 UR24, UR32, 0x1000, URZ ;  /* 0x0000100020187890 */ /* 0x000fe4000fffe03f */
[----:B------:R-:W-:Y:S01]  /*f8b0*/  UIADD3 UR16, UR32, 0x2000, URZ ;  /* 0x0000200020107890 */ /* 0x000fe2000fffe03f */
[----:B------:R-:W-:Y:S01]  /*f8c0*/  UMOV UR25, UR33 ;  /* 0x0000002100197c82 */ /* 0x000fe20008000000 */
[----:B------:R-:W-:Y:S01]  /*f8d0*/  UMOV UR27, UR35 ;  /* 0x00000023001b7c82 */ /* 0x000fe20008000000 */
[----:B------:R-:W-:-:S02]  /*f8e0*/  UMOV UR17, UR33 ;  /* 0x0000002100117c82 */ /* 0x000fc40008000000 */
[----:B------:R1:W-:Y:S01]  /*f8f0*/  UTMALDG.4D [UR32], [UR6], desc[UR8] ;  /* 0x00000820060075b4 */ /* 0x0003e20008019000 */
[----:B------:R-:W-:Y:S01]  /*f900*/  UMOV UR19, UR35 ;  /* 0x0000002300137c82 */ /* 0x000fe20008000000 */
[----:B------:R1:W-:Y:S02]  /*f910*/  UTMALDG.4D [UR24], [UR6], desc[UR8] ;  /* 0x00000818060075b4 */ /* 0x0003e40008019000 */
[----:B------:R1:W-:Y:S02]  /*f920*/  UTMALDG.4D [UR16], [UR6], desc[UR8] ;  /* 0x00000810060075b4 */ /* 0x0003e40008019000 */
[----:B-1----:R-:W-:Y:S01]  /*f930*/  NOP ;  /* 0x0000000000007918 */ /* 0x002fe20000000000 */
.L_x_83:
[----:B------:R-:W-:Y:S05]  /*f940*/  BSYNC B0 ;  /* 0x0000000000007941 */ /* 0x000fea0003800000 */
.L_x_82:
[----:B------:R-:W-:Y:S01]  /*f950*/  BSSY B0, `(.L_x_87) ;  /* 0x0000027000007945 */ /* 0x000fe20003800000 */
[----:B------:R-:W-:-:S03]  /*f960*/  IMAD.MOV.U32 R8, RZ, RZ, RZ ;  /* 0x000000ffff087224 */ /* 0x000fc600078e00ff */
        /* <DEDUP_REMOVED lines=9> */
.L_x_114:
        /* <DEDUP_REMOVED lines=8> */
.L_x_90:
[----:B------:R-:W-:-:S04]  /*fa80*/  LOP3.LUT P0, RZ, R2, 0x1f, RZ, 0xc0, !PT ;  /* 0x0000001f02ff7812 */ /* 0x000fc8000780c0ff */
[----:B------:R-:W-:-:S13]  /*fa90*/  PLOP3.LUT P0, PT, P0, P2, PT, 0x2a, 0x0 ;  /* 0x000000000000781c */ /* 0x000fda0000704572 */
[----:B------:R-:W-:Y:S05]  /*faa0*/  @P0 BRA `(.L_x_91) ;  /* 0x0000000000040947 */ /* 0x000fea0003800000 */
[----:B------:R-:W-:Y:S01]  /*fab0*/  BPT.TRAP 0x1 ;  /* 0x000000040000795c */ /* 0x000fe20000300000 */
.L_x_91:
[C---:B------:R-:W-:Y:S01]  /*fac0*/  IMAD R5, R0.reuse, 0x6000, R5 ;  /* 0x0000600000057824 */ /* 0x040fe200078e0205 */
[----:B------:R-:W-:Y:S01]  /*fad0*/  R2UR UR17, R3 ;  /* 0x00000000031172ca */ /* 0x000fe200000e0000 */
[----:B------:R-:W-:Y:S01]  /*fae0*/  ULDC.64 UR6, c[0x0][0x198] ;  /* 0x0000660000067ab9 */ /* 0x000fe20000000a00 */
[----:B------:R-:W-:Y:S01]  /*faf0*/  UMOV UR8, 0x0 ;  /* 0x0000000000087882 */ /* 0x000fe20000000000 */
[----:B------:R-:W-:Y:S01]  /*fb00*/  UIADD3 UR6, UP0, UR6, 0x2f0, URZ ;  /* 0x000002f006067890 */ /* 0x000fe2000ff1e03f */
[----:B------:R-:W-:Y:S01]  /*fb10*/  R2UR UR16, R5 ;  /* 0x00000000051072ca */ /* 0x000fe200000e0000 */
[----:B------:R-:W-:Y:S01]  /*fb20*/  UMOV UR9, 0x10000000 ;  /* 0x1000000000097882 */ /* 0x000fe20000000000 */
[----:B------:R-:W-:Y:S01]  /*fb30*/  UMOV UR18, URZ ;  /* 0x0000003f00127c82 */ /* 0x000fe20008000000 */
[----:B------:R-:W-:Y:S01]  /*fb40*/  UIADD3.X UR7, URZ, UR7, URZ, UP0, !UPT ;  /* 0x000000073f077290 */ /* 0x000fe200087fe43f */
[----:B------:R-:W-:Y:S01]  /*fb50*/  IMAD.MOV.U32 R8, RZ, RZ, 0x1 ;  /* 0x00000001ff087424 */ /* 0x000fe200078e00ff */
[----:B------:R-:W-:Y:S01]  /*fb60*/  UMOV UR19, URZ ;  /* 0x0000003f00137c82 */ /* 0x000fe20008000000 */
[----:B------:R-:W-:-:S03]  /*fb70*/  VIADD R0, R0, 0x1 ;  /* 0x0000000100007836 */ /* 0x000fc60000000000 */
[----:B------:R-:W-:-:S04]  /*fb80*/  UIADD3 UR17, UR17, 0x24000, URZ ;  /* 0x0002400011117890 */ /* 0x000fc8000fffe03f */
[----:B------:R-:W-:-:S09]  /*fb90*/  UIADD3 UR16, UR16, 0x6000, URZ ;  /* 0x0000600010107890 */ /* 0x000fd2000fffe03f */
[----:B------:R1:W-:Y:S02]  /*fba0*/  UTMALDG.4D [UR16], [UR6], desc[UR8] ;  /* 0x00000810060075b4 */ /* 0x0003e40008019000 */
[----:B-1----:R-:W-:Y:S01]  /*fbb0*/  NOP ;  /* 0x0000000000007918 */ /* 0x002fe20000000000 */
.L_x_88:
[----:B------:R-:W-:Y:S05]  /*fbc0*/  BSYNC B0 ;  /* 0x0000000000007941 */ /* 0x000fea0003800000 */
.L_x_87:
[----:B------:R-:W-:-:S05]  /*fbd0*/  IMAD.U32 R3, RZ, RZ, UR4 ;  /* 0x00000004ff037e24 */ /* 0x000fca000f8e00ff */
[----:B------:R-:W-:-:S13]  /*fbe0*/  ISETP.GE.AND P0, PT, R3, 0x2, PT ;  /* 0x000000020300780c */ /* 0x000fda0003f06270 */
[----:B------:R-:W-:Y:S05]  /*fbf0*/  @!P0 EXIT ;  /* 0x000000000000894d */ /* 0x000fea0003800000 */
[----:B------:R-:W-:Y:S01]  /*fc00*/  USHF.L.U32 UR6, UR4, 0x1, URZ ;  /* 0x0000000104067899 */ /* 0x000fe2000800063f */
[----:B------:R-:W-:Y:S01]  /*fc10*/  IMAD.U32 R3, RZ, RZ, UR5 ;  /* 0x00000005ff037e24 */ /* 0x000fe2000f8e00ff */
[----:B------:R-:W-:Y:S01]  /*fc20*/  LOP3.LUT P0, RZ, R2, 0x1f, RZ, 0xc0, !PT ;  /* 0x0000001f02ff7812 */ /* 0x000fe2000780c0ff */
[----:B------:R-:W-:Y:S01]  /*fc30*/  BSSY B0, `(.L_x_92) ;  /* 0x0000064000007945 */ /* 0x000fe20003800000 */
[----:B------:R-:W-:Y:S02]  /*fc40*/  MOV R2, 0x1 ;  /* 0x0000000100027802 */ /* 0x000fe40000000f00 */
[----:B------:R-:W-:Y:S01]  /*fc50*/  PLOP3.LUT P0, PT, P0, P2, PT, 0x2a, 0x0 ;  /* 0x000000000000781c */ /* 0x000fe20000704572 */
[----:B------:R-:W-:Y:S01]  /*fc60*/  IMAD.U32 R9, RZ, RZ, UR6 ;  /* 0x00000006ff097e24 */ /* 0x000fe2000f8e00ff */
[----:B------:R-:W-:-:S11]  /*fc70*/  LOP3.LUT R3, R3, 0x2, RZ, 0xfc, !PT ;  /* 0x0000000203037812 */ /* 0x000fd600078efcff */
.L_x_103:
[----:B------:R-:W-:Y:S04]  /*fc80*/  BSSY B1, `(.L_x_93) ;  /* 0x0000033000017945 */ /* 0x000fe80003800000 */
[----:B------:R-:W-:Y:S05]  /*fc90*/  @!P3 BRA `(.L_x_94) ;  /* 0x0000000000c4b947 */ /* 0x000fea0003800000 */
[----:B------:R-:W1:Y:S01]  /*fca0*/  S2R R5, SR_CgaCtaId ;  /* 0x0000000000057919 */ /* 0x000e620000008800 */
[----:B------:R-:W-:-:S04]  /*fcb0*/  MOV R4, 0x400 ;  /* 0x0000040000047802 */ /* 0x000fc80000000f00 */
[----:B-1----:R-:W-:Y:S02]  /*fcc0*/  LEA R5, R5, R4, 0x18 ;  /* 0x0000000405057211 */ /* 0x002fe400078ec0ff */
[----:B------:R-:W-:-:S03]  /*fcd0*/  SHF.L.U32 R4, R2, 0x1f, RZ ;  /* 0x0000001f02047819 */ /* 0x000fc600000006ff */
[----:B------:R-:W-:-:S04]  /*fce0*/  IMAD R7, R0, 0x8, R5 ;  /* 0x0000000800077824 */ /* 0x000fc800078e0205 */
[----:B------:R-:W1:Y:S02]  /*fcf0*/  SYNCS.PHASECHK.TRANS64.TRYWAIT P4, [R7+URZ+0x24028], R4 ;  /* 0x02402804070075a7 */ /* 0x000e64000808017f */
[----:B-1----:R-:W-:Y:S05]  /*fd00*/  @!P4 BRA `(.L_x_95) ;  /* 0x000000080088c947 */ /* 0x002fea0003800000 */
.L_x_115:
[----:B-1----:R-:W-:-:S04]  /*fd10*/  @P2 IMAD.MOV.U32 R4, RZ, RZ, 0x6000 ;  /* 0x00006000ff042424 */ /* 0x002fc800078e00ff */
[----:B------:R1:W-:Y:S02]  /*fd20*/  @P2 SYNCS.ARRIVE.TRANS64 RZ, [R7+URZ+0x24000], R4 ;  /* 0x0240000407ff29a7 */ /* 0x0003e4000800003f */
[----:B-1----:R-:W-:-:S04]  /*fd30*/  PRMT R4, R3, 0x9910, RZ ;  /* 0x0000991003047816 */ /* 0x002fc800000000ff */
[----:B------:R-:W-:-:S13]  /*fd40*/  ISETP.NE.AND P4, PT, R4, 0x2, PT ;  /* 0x000000020400780c */ /* 0x000fda0003f85270 */
[----:B------:R-:W-:Y:S05]  /*fd50*/  @P4 BRA `(.L_x_96) ;  /* 0x0000000000044947 */ /* 0x000fea0003800000 */
[----:B------:R-:W-:Y:S01]  /*fd60*/  BPT.TRAP 0x1 ;  /* 0x000000040000795c */ /* 0x000fe20000300000 */
.L_x_96:
[----:B------:R-:W-:Y:S05]  /*fd70*/  @P0 BRA `(.L_x_97) ;  /* 0x0000000000040947 */ /* 0x000fea0003800000 */
[----:B------:R-:W-:Y:S01]  /*fd80*/  BPT.TRAP 0x1 ;  /* 0x000000040000795c */ /* 0x000fe20000300000 */
.L_x_97:
[----:B------:R-:W-:Y:S01]  /*fd90*/  IMAD R5, R0, 0x6000, R5 ;  /* 0x0000600000057824 */ /* 0x000fe200078e0205 */
[----:B------:R-:W-:Y:S01]  /*fda0*/  R2UR UR17, R7 ;  /* 0x00000000071172ca */ /* 0x000fe200000e0000 */
[----:B------:R-:W-:Y:S01]  /*fdb0*/  ULDC.64 UR6, c[0x0][0x198] ;  /* 0x0000660000067ab9 */ /* 0x000fe20000000a00 */
[----:B------:R-:W-:Y:S01]  /*fdc0*/  R2UR UR19, R8 ;  /* 0x00000000081372ca */ /* 0x000fe200000e0000 */
[----:B------:R-:W-:Y:S01]  /*fdd0*/  UIADD3 UR6, UP0, UR6, 0x1f0, URZ ;  /* 0x000001f006067890 */ /* 0x000fe2000ff1e03f */
[----:B------:R-:W-:Y:S01]  /*fde0*/  R2UR UR24, R5 ;  /* 0x00000000051872ca */ /* 0x000fe200000e0000 */
[----:B------:R-:W-:Y:S01]  /*fdf0*/  UMOV UR8, 0x0 ;  /* 0x0000000000087882 */ /* 0x000fe20000000000 */
[----:B------:R-:W-:Y:S01]  /*fe00*/  UMOV UR9, 0x10000000 ;  /* 0x1000000000097882 */ /* 0x000fe20000000000 */
[----:B------:R-:W-:Y:S01]  /*fe10*/  UIADD3.X UR7, URZ, UR7, URZ, UP0, !UPT ;  /* 0x000000073f077290 */ /* 0x000fe200087fe43f */
[----:B------:R-:W-:Y:S01]  /*fe20*/  VIADD R0, R0, 0x1 ;  /* 0x0000000100007836 */ /* 0x000fe20000000000 */
[----:B------:R-:W-:Y:S01]  /*fe30*/  UMOV UR18, URZ ;  /* 0x0000003f00127c82 */ /* 0x000fe20008000000 */
[----:B------:R-:W-:Y:S01]  /*fe40*/  UMOV UR34, 0x40 ;  /* 0x0000004000227882 */ /* 0x000fe20000000000 */
[----:B------:R-:W-:Y:S01]  /*fe50*/  UMOV UR36, UR20 ;  /* 0x0000001400247c82 */ /* 0x000fe20008000000 */
[----:B------:R-:W-:Y:S01]  /*fe60*/  UMOV UR37, UR21 ;  /* 0x0000001500257c82 */ /* 0x000fe20008000000 */
[----:B------:R-:W-:Y:S01]  /*fe70*/  UIADD3 UR17, UR17, 0x24000, URZ ;  /* 0x0002400011117890 */ /* 0x000fe2000fffe03f */
[----:B------:R-:W-:Y:S01]  /*fe80*/  ISETP.NE.AND P4, PT, R0, 0x5, PT ;  /* 0x000000050000780c */ /* 0x000fe20003f85270 */
[----:B------:R-:W-:-:S02]  /*fe90*/  USHF.L.U32 UR19, UR19, 0x7, URZ ;  /* 0x0000000713137899 */ /* 0x000fc4000800063f */
[----:B------:R-:W-:Y:S01]  /*fea0*/  UIADD3 UR16, UR24, 0x6000, URZ ;  /* 0x0000600018107890 */ /* 0x000fe2000fffe03f */
[----:B------:R-:W-:Y:S01]  /*feb0*/  SEL R5, RZ, 0x1, P4 ;  /* 0x00000001ff057807 */ /* 0x000fe20002000000 */
[----:B------:R-:W-:Y:S01]  /*fec0*/  UIADD3 UR32, UR24, 0x8000, URZ ;  /* 0x0000800018207890 */ /* 0x000fe2000fffe03f */
[----:B------:R-:W-:Y:S01]  /*fed0*/  SEL R0, R0, RZ, P4 ;  /* 0x000000ff00007207 */ /* 0x000fe20002000000 */
[----:B------:R-:W-:Y:S01]  /*fee0*/  UIADD3 UR24, UR24, 0xa000, URZ ;  /* 0x0000a00018187890 */ /* 0x000fe2000fffe03f */
[----:B------:R-:W-:Y:S01]  /*fef0*/  LOP3.LUT R2, R2, R5, RZ, 0x3c, !PT ;  /* 0x0000000502027212 */ /* 0x000fe200078e3cff */
[----:B------:R-:W-:Y:S01]  /*ff00*/  UMOV UR33, UR17 ;  /* 0x0000001100217c82 */ /* 0x000fe20008000000 */
[----:B------:R-:W-:Y:S01]  /*ff10*/  UMOV UR35, UR19 ;  /* 0x0000001300237c82 */ /* 0x000fe20008000000 */
[----:B------:R-:W-:Y:S01]  /*ff20*/  UMOV UR26, 0x80 ;  /* 0x00000080001a7882 */ /* 0x000fe20000000000 */
[----:B------:R-:W-:Y:S01]  /*ff30*/  UMOV UR28, UR20 ;  /* 0x00000014001c7c82 */ /* 0x000fe20008000000 */
[----:B------:R-:W-:Y:S01]  /*ff40*/  UMOV UR29, UR21 ;  /* 0x00000015001d7c82 */ /* 0x000fe20008000000 */
[----:B------:R-:W-:Y:S01]  /*ff50*/  UMOV UR25, UR17 ;  /* 0x0000001100197c82 */ /* 0x000fe20008000000 */
[----:B------:R-:W-:Y:S01]  /*ff60*/  UMOV UR27, UR19 ;  /* 0x00000013001b7c82 */ /* 0x000fe20008000000 */
[----:B------:R1:W-:Y:S01]  /*ff70*/  UTMALDG.4D [UR16], [UR6], desc[UR8] ;  /* 0x00000810060075b4 */ /* 0x0003e20008019000 */
[----:B------:R1:W-:Y:S01]  /*ff80*/  UTMALDG.4D [UR32], [UR6], desc[UR8] ;  /* 0x00000820060075b4 */ /* 0x0003e20008019000 */
[----:B------:R1:W-:Y:S02]  /*ff90*/  UTMALDG.4D [UR24], [UR6], desc[UR8] ;  /* 0x00000818060075b4 */ /* 0x0003e40008019000 */
[----:B-1----:R-:W-:Y:S01]  /*ffa0*/  NOP ;  /* 0x0000000000007918 */ /* 0x002fe20000000000 */
.L_x_94:
[----:B------:R-:W-:Y:S05]  /*ffb0*/  BSYNC B1 ;  /* 0x0000000000017941 */ /* 0x000fea0003800000 */
.L_x_93:
[----:B------:R-:W-:Y:S01]  /*ffc0*/  ISETP.LT.OR P4, PT, R9, 0x4, !P3 ;  /* 0x000000040900780c */ /* 0x000fe20005f81670 */
[----:B------:R-:W-:-:S12]  /*ffd0*/  BSSY B1, `(.L_x_98) ;  /* 0x0000026000017945 */ /* 0x000fd80003800000 */
[----:B------:R-:W-:Y:S05]  /*ffe0*/  @P4 BRA `(.L_x_99) ;  /* 0x0000000000904947 */ /* 0x000fea0003800000 */
[----:B------:R-:W1:Y:S01]  /*fff0*/  S2R R5, SR_CgaCtaId ;  /* 0x0000000000057919 */ /* 0x000e620000008800 */
[----:B------:R-:W-:Y:S02]  /*10000*/  MOV R4, 0x400 ;  /* 0x0000040000047802 */ /* 0x000fe40000000f00 */
[----:B------:R-:W-:Y:S02]  /*10010*/  SHF.L.U32 R7, R2, 0x1f, RZ ;  /* 0x0000001f02077819 */ /* 0x000fe400000006ff */
[----:B-1----:R-:W-:-:S05]  /*10020*/  LEA R5, R5, R4, 0x18 ;  /* 0x0000000405057211 */ /* 0x002fca00078ec0ff */
[----:B------:R-:W-:-:S04]  /*10030*/  IMAD R4, R0, 0x8, R5 ;  /* 0x0000000800047824 */ /* 0x000fc800078e0205 */
[----:B------:R-:W1:Y:S02]  /*10040*/  SYNCS.PHASECHK.TRANS64.TRYWAIT P4, [R4+URZ+0x24028], R7 ;  /* 0x02402807040075a7 */ /* 0x000e64000808017f */
[----:B-1----:R-:W-:Y:S05]  /*10050*/  @!P4 BRA `(.L_x_100) ;  /* 0x0000000400c8c947 */ /* 0x002fea0003800000 */
.L_x_116:
[----:B------:R-:W-:Y:S01]  /*10060*/  PRMT R6, R3, 0x9910, RZ ;  /* 0x0000991003067816 */ /* 0x000fe200000000ff */
[----:B-1----:R-:W-:-:S03]  /*10070*/  @P1 IMAD.MOV.U32 R7, RZ, RZ, 0x6000 ;  /* 0x00006000ff071424 */ /* 0x002fc600078e00ff */
[----:B------:R-:W-:Y:S01]  /*10080*/  ISETP.NE.AND P4, PT, R6, 0x2, PT ;  /* 0x000000020600780c */ /* 0x000fe20003f85270 */
[----:B------:R1:W-:-:S12]  /*10090*/  @P1 SYNCS.ARRIVE.TRANS64 RZ, [R4+URZ+0x24000], R7 ;  /* 0x0240000704ff19a7 */ /* 0x0003d8000800003f */
[----:B-1----:R-:W-:Y:S05]  /*100a0*/  @P4 BRA `(.L_x_101) ;  /* 0x0000000000044947 */ /* 0x002fea0003800000 */
[----:B------:R-:W-:Y:S01]  /*100b0*/  BPT.TRAP 0x1 ;  /* 0x000000040000795c */ /* 0x000fe20000300000 */
.L_x_101:
[----:B------:R-:W-:Y:S05]  /*100c0*/  @P0 BRA `(.L_x_102) ;  /* 0x0000000000040947 */ /* 0x000fea0003800000 */
[----:B------:R-:W-:Y:S01]  /*100d0*/  BPT.TRAP 0x1 ;  /* 0x000000040000795c */ /* 0x000fe20000300000 */
.L_x_102:
        /* <DEDUP_REMOVED lines=11> */
[----:B------:R-:W-:-:S03]  /*10190*/  VIADD R8, R8, 0x1 ;  /* 0x0000000108087836 */ /* 0x000fc60000000000 */
[----:B------:R-:W-:Y:S01]  /*101a0*/  UIADD3 UR17, UR17, 0x24000, URZ ;  /* 0x0002400011117890 */ /* 0x000fe2000fffe03f */
[C---:B------:R-:W-:Y:S01]  /*101b0*/  ISETP.NE.AND P4, PT, R0.reuse, 0x5, PT ;  /* 0x000000050000780c */ /* 0x040fe20003f85270 */
[----:B------:R-:W-:Y:S02]  /*101c0*/  USHF.L.U32 UR18, UR18, 0x7, URZ ;  /* 0x0000000712127899 */ /* 0x000fe4000800063f */
[----:B------:R-:W-:Y:S01]  /*101d0*/  UIADD3 UR16, UR16, 0x6000, URZ ;  /* 0x0000600010107890 */ /* 0x000fe2000fffe03f */
[----:B------:R-:W-:Y:S02]  /*101e0*/  SEL R5, RZ, 0x1, P4 ;  /* 0x00000001ff057807 */ /* 0x000fe40002000000 */
[----:B------:R-:W-:Y:S02]  /*101f0*/  SEL R0, R0, RZ, P4 ;  /* 0x000000ff00007207 */ /* 0x000fe40002000000 */
[----:B------:R-:W-:-:S04]  /*10200*/  LOP3.LUT R2, R2, R5, RZ, 0x3c, !PT ;  /* 0x0000000502027212 */ /* 0x000fc800078e3cff */
[----:B------:R1:W-:Y:S02]  /*10210*/  UTMALDG.4D [UR16], [UR6], desc[UR8] ;  /* 0x00000810060075b4 */ /* 0x0003e40008019000 */
[----:B-1----:R-:W-:Y:S01]  /*10220*/  NOP ;  /* 0x0000000000007918 */ /* 0x002fe20000000000 */
.L_x_99:
[----:B------:R-:W-:Y:S05]  /*10230*/  BSYNC B1 ;  /* 0x0000000000017941 */ /* 0x000fea0003800000 */
.L_x_98:
[C---:B------:R-:W-:Y:S01]  /*10240*/  ISETP.GT.AND P4, PT, R9.reuse, 0x4, PT ;  /* 0x000000040900780c */ /* 0x040fe20003f84270 */
[----:B------:R-:W-:-:S12]  /*10250*/  VIADD R9, R9, 0xfffffffe ;  /* 0xfffffffe09097836 */ /* 0x000fd80000000000 */
[----:B------:R-:W-:Y:S05]  /*10260*/  @P4 BRA `(.L_x_103) ;  /* 0xfffffff800844947 */ /* 0x000fea000383ffff */
[----:B------:R-:W-:Y:S05]  /*10270*/  BSYNC B0 ;  /* 0x0000000000007941 */ /* 0x000fea0003800000 */
.L_x_92:
[----:B------:R-:W-:Y:S05]  /*10280*/  EXIT ;  /* 0x000000000000794d */ /* 0x000fea0003800000 */
.L_x_15:
[----:B-1----:R-:W-:-:S04]  /*10290*/  IMAD.U32 R4, RZ, RZ, UR9 ;  /* 0x00000009ff047e24 */ /* 0x002fc8000f8e00ff */
[----:B------:R1:W2:Y:S03]  /*102a0*/  SYNCS.PHASECHK.TRANS64.TRYWAIT P1, [R4+URZ+0x24050], R9 ;  /* 0x02405009040075a7 */ /* 0x0002a6000802017f */
[----:B--2---:R-:W-:Y:S05]  /*102b0*/  @!P1 NANOSLEEP.SYNCS 0x989680 ;  /* 0x009896800000995d */ /* 0x004fea0003900000 */
[----:B------:R-:W2:Y:S02]  /*102c0*/  @!P1 SYNCS.PHASECHK.TRANS64 P1, [R4+URZ+0x24050], R9 ;  /* 0x02405009040095a7 */ /* 0x000ea4000802007f */
[----:B--2---:R-:W-:Y:S05]  /*102d0*/  @!P1 BRA `(.L_x_15) ;  /* 0xfffffffc00ec9947 */ /* 0x004fea000383ffff */
[----:B------:R-:W-:Y:S05]  /*102e0*/  BRA `(.L_x_104) ;  /* 0xffffff0c00007947 */ /* 0x000fea000383ffff */
.L_x_17:
[----:B-1----:R-:W-:-:S04]  /*102f0*/  IMAD.U32 R3, RZ, RZ, UR38 ;  /* 0x00000026ff037e24 */ /* 0x002fc8000f8e00ff */
[----:B------:R1:W2:Y:S03]  /*10300*/  SYNCS.PHASECHK.TRANS64.TRYWAIT P1, [R3+URZ+0x24000], R4 ;  /* 0x02400004030075a7 */ /* 0x0002a6000802017f */
[----:B--2---:R-:W-:Y:S05]  /*10310*/  @!P1 NANOSLEEP.SYNCS 0x989680 ;  /* 0x009896800000995d */ /* 0x004fea0003900000 */
[----:B------:R-:W2:Y:S02]  /*10320*/  @!P1 SYNCS.PHASECHK.TRANS64 P1, [R3+URZ+0x24000], R4 ;  /* 0x02400004030095a7 */ /* 0x000ea4000802007f */
[----:B--2---:R-:W-:Y:S05]  /*10330*/  @!P1 BRA `(.L_x_17) ;  /* 0xfffffffc00ec9947 */ /* 0x004fea000383ffff */
[----:B------:R-:W-:Y:S05]  /*10340*/  BRA `(.L_x_105) ;  /* 0xffffff0c000c7947 */ /* 0x000fea000383ffff */
.L_x_18:
[----:B-1----:R-:W-:-:S04]  /*10350*/  IMAD.U32 R6, RZ, RZ, UR32 ;  /* 0x00000020ff067e24 */ /* 0x002fc8000f8e00ff */
[----:B------:R1:W2:Y:S03]  /*10360*/  SYNCS.PHASECHK.TRANS64.TRYWAIT P1, [R6+URZ+-0x8], R3 ;  /* 0xfffff803060075a7 */ /* 0x0002a6000802017f */
[----:B--2---:R-:W-:Y:S05]  /*10370*/  @!P1 NANOSLEEP.SYNCS 0x989680 ;  /* 0x009896800000995d */ /* 0x004fea0003900000 */
[----:B------:R-:W2:Y:S02]  /*10380*/  @!P1 SYNCS.PHASECHK.TRANS64 P1, [R6+URZ+-0x8], R3 ;  /* 0xfffff803060095a7 */ /* 0x000ea4000802007f */
[----:B--2---:R-:W-:Y:S05]  /*10390*/  @!P1 BRA `(.L_x_18) ;  /* 0xfffffffc00ec9947 */ /* 0x004fea000383ffff */
[----:B------:R-:W-:Y:S05]  /*103a0*/  BRA `(.L_x_106) ;  /* 0xffffff0c00087947 */ /* 0x000fea000383ffff */
.L_x_20:
[----:B-1----:R-:W-:-:S04]  /*103b0*/  IMAD.U32 R17, RZ, RZ, UR38 ;  /* 0x00000026ff117e24 */ /* 0x002fc8000f8e00ff */
[----:B------:R1:W2:Y:S03]  /*103c0*/  SYNCS.PHASECHK.TRANS64.TRYWAIT P2, [R17+URZ+0x24008], R4 ;  /* 0x02400804110075a7 */ /* 0x0002a6000804017f */
[----:B--2---:R-:W-:Y:S05]  /*103d0*/  @!P2 NANOSLEEP.SYNCS 0x989680 ;  /* 0x009896800000a95d */ /* 0x004fea0003900000 */
[----:B------:R-:W2:Y:S02]  /*103e0*/  @!P2 SYNCS.PHASECHK.TRANS64 P2, [R17+URZ+0x24008], R4 ;  /* 0x024008041100a5a7 */ /* 0x000ea4000804007f */
[----:B--2---:R-:W-:Y:S05]  /*103f0*/  @!P2 BRA `(.L_x_20) ;  /* 0xfffffffc00eca947 */ /* 0x004fea000383ffff */
[----:B------:R-:W-:Y:S05]  /*10400*/  BRA `(.L_x_107) ;  /* 0xffffff48000c7947 */ /* 0x000fea000383ffff */
.L_x_25:
[----:B-1----:R-:W-:-:S04]  /*10410*/  IMAD.U32 R10, RZ, RZ, UR7 ;  /* 0x00000007ff0a7e24 */ /* 0x002fc8000f8e00ff */
[----:B------:R1:W2:Y:S03]  /*10420*/  SYNCS.PHASECHK.TRANS64.TRYWAIT P3, [R10+URZ+0x24000], R9 ;  /* 0x024000090a0075a7 */ /* 0x0002a6000806017f */
[----:B--2---:R-:W-:Y:S05]  /*10430*/  @!P3 NANOSLEEP.SYNCS 0x989680 ;  /* 0x009896800000b95d */ /* 0x004fea0003900000 */
[----:B------:R-:W2:Y:S02]  /*10440*/  @!P3 SYNCS.PHASECHK.TRANS64 P3, [R10+URZ+0x24000], R9 ;  /* 0x024000090a00b5a7 */ /* 0x000ea4000806007f */
[----:B--2---:R-:W-:Y:S05]  /*10450*/  @!P3 BRA `(.L_x_25) ;  /* 0xfffffffc00ecb947 */ /* 0x004fea000383ffff */
[----:B------:R-:W-:Y:S05]  /*10460*/  BRA `(.L_x_108) ;  /* 0xffffff4800b87947 */ /* 0x000fea000383ffff */
.L_x_29:
[----:B-1----:R-:W-:-:S04]  /*10470*/  IMAD.U32 R14, RZ, RZ, UR6 ;  /* 0x00000006ff0e7e24 */ /* 0x002fc8000f8e00ff */
[----:B------:R1:W2:Y:S03]  /*10480*/  SYNCS.PHASECHK.TRANS64.TRYWAIT P3, [R14+URZ+0x24000], R137 ;  /* 0x024000890e0075a7 */ /* 0x0002a6000806017f */
[----:B--2---:R-:W-:Y:S05]  /*10490*/  @!P3 NANOSLEEP.SYNCS 0x989680 ;  /* 0x009896800000b95d */ /* 0x004fea0003900000 */
[----:B------:R-:W2:Y:S02]  /*104a0*/  @!P3 SYNCS.PHASECHK.TRANS64 P3, [R14+URZ+0x24000], R137 ;  /* 0x024000890e00b5a7 */ /* 0x000ea4000806007f */
[----:B--2---:R-:W-:Y:S05]  /*104b0*/  @!P3 BRA `(.L_x_29) ;  /* 0xfffffffc00ecb947 */ /* 0x004fea000383ffff */
[----:B------:R-:W-:Y:S05]  /*104c0*/  BRA `(.L_x_28) ;  /* 0xffffff8000147947 */ /* 0x000fea000383ffff */
.L_x_37:
[----:B-1----:R-:W-:-:S04]  /*104d0*/  MOV R16, UR10 ;  /* 0x0000000a00107c02 */ /* 0x002fc80008000f00 */
[----:B------:R1:W2:Y:S03]  /*104e0*/  SYNCS.PHASECHK.TRANS64.TRYWAIT P3, [R16+URZ+0x24000], R9 ;  /* 0x02400009100075a7 */ /* 0x0002a6000806017f */
[----:B--2---:R-:W-:Y:S05]  /*104f0*/  @!P3 NANOSLEEP.SYNCS 0x989680 ;  /* 0x009896800000b95d */ /* 0x004fea0003900000 */
[----:B------:R-:W2:Y:S02]  /*10500*/  @!P3 SYNCS.PHASECHK.TRANS64 P3, [R16+URZ+0x24000], R9 ;  /* 0x024000091000b5a7 */ /* 0x000ea4000806007f */
[----:B--2---:R-:W-:Y:S05]  /*10510*/  @!P3 BRA `(.L_x_37) ;  /* 0xfffffffc00ecb947 */ /* 0x004fea000383ffff */
[----:B------:R-:W-:Y:S05]  /*10520*/  BRA `(.L_x_109) ;  /* 0xffffff8400047947 */ /* 0x000fea000383ffff */
.L_x_41:
[----:B-1----:R-:W-:-:S04]  /*10530*/  IMAD.U32 R123, RZ, RZ, UR6 ;  /* 0x00000006ff7b7e24 */ /* 0x002fc8000f8e00ff */
[----:B------:R1:W2:Y:S03]  /*10540*/  SYNCS.PHASECHK.TRANS64.TRYWAIT P3, [R123+URZ+0x24000], R14 ;  /* 0x0240000e7b0075a7 */ /* 0x0002a6000806017f */
[----:B--2---:R-:W-:Y:S05]  /*10550*/  @!P3 NANOSLEEP.SYNCS 0x989680 ;  /* 0x009896800000b95d */ /* 0x004fea0003900000 */
[----:B------:R-:W2:Y:S02]  /*10560*/  @!P3 SYNCS.PHASECHK.TRANS64 P3, [R123+URZ+0x24000], R14 ;  /* 0x0240000e7b00b5a7 */ /* 0x000ea4000806007f */
[----:B--2---:R-:W-:Y:S05]  /*10570*/  @!P3 BRA `(.L_x_41) ;  /* 0xfffffffc00ecb947 */ /* 0x004fea000383ffff */
[----:B------:R-:W-:Y:S05]  /*10580*/  BRA `(.L_x_40) ;  /* 0xffffffc000847947 */ /* 0x000fea000383ffff */
.L_x_57:
[----:B--2---:R-:W-:-:S04]  /*10590*/  IMAD.U32 R3, RZ, RZ, UR32 ;  /* 0x00000020ff037e24 */ /* 0x004fc8000f8e00ff */
[----:B------:R2:W3:Y:S03]  /*105a0*/  SYNCS.PHASECHK.TRANS64.TRYWAIT P0, [R3+URZ+0x8], R0 ;  /* 0x00000800030075a7 */ /* 0x0004e6000800017f */
[----:B---3--:R-:W-:Y:S05]  /*105b0*/  @!P0 NANOSLEEP.SYNCS 0x989680 ;  /* 0x009896800000895d */ /* 0x008fea0003900000 */
[----:B------:R-:W3:Y:S02]  /*105c0*/  @!P0 SYNCS.PHASECHK.TRANS64 P0, [R3+URZ+0x8], R0 ;  /* 0x00000800030085a7 */ /* 0x000ee4000800007f */
[----:B---3--:R-:W-:Y:S05]  /*105d0*/  @!P0 BRA `(.L_x_57) ;  /* 0xfffffffc00ec8947 */ /* 0x008fea000383ffff */
[----:B------:R-:W-:Y:S05]  /*105e0*/  BRA `(.L_x_110) ;  /* 0xffffffcc00807947 */ /* 0x000fea000383ffff */
.L_x_74:
[----:B-1----:R1:W2:Y:S02]  /*105f0*/  SYNCS.PHASECHK.TRANS64.TRYWAIT P0, [R4+URZ+0x24060], R3 ;  /* 0x02406003040075a7 */ /* 0x0022a4000800017f */
[----:B--2---:R-:W-:Y:S05]  /*10600*/  @!P0 NANOSLEEP.SYNCS 0x989680 ;  /* 0x009896800000895d */ /* 0x004fea0003900000 */
[----:B------:R-:W2:Y:S02]  /*10610*/  @!P0 SYNCS.PHASECHK.TRANS64 P0, [R4+URZ+0x24060], R3 ;  /* 0x02406003040085a7 */ /* 0x000ea4000800007f */
[----:B--2---:R-:W-:Y:S05]  /*10620*/  @!P0 BRA `(.L_x_74) ;  /* 0xfffffffc00f08947 */ /* 0x004fea000383ffff */
[----:B------:R-:W-:Y:S05]  /*10630*/  BRA `(.L_x_111) ;  /* 0xffffffe800907947 */ /* 0x000fea000383ffff */
.L_x_79:
[----:B-1----:R1:W2:Y:S02]  /*10640*/  SYNCS.PHASECHK.TRANS64.TRYWAIT P0, [R5+URZ+0x24028], R0 ;  /* 0x02402800050075a7 */ /* 0x0022a4000800017f */
[----:B--2---:R-:W-:Y:S05]  /*10650*/  @!P0 NANOSLEEP.SYNCS 0x989680 ;  /* 0x009896800000895d */ /* 0x004fea0003900000 */
[----:B------:R-:W2:Y:S02]  /*10660*/  @!P0 SYNCS.PHASECHK.TRANS64 P0, [R5+URZ+0x24028], R0 ;  /* 0x02402800050085a7 */ /* 0x000ea4000800007f */
[----:B--2---:R-:W-:Y:S05]  /*10670*/  @!P0 BRA `(.L_x_79) ;  /* 0xfffffffc00f08947 */ /* 0x004fea000383ffff */
[----:B------:R-:W-:Y:S05]  /*10680*/  BRA `(.L_x_112) ;  /* 0xffffffec00407947 */ /* 0x000fea000383ffff */
.L_x_84:
[----:B-1----:R1:W2:Y:S02]  /*10690*/  SYNCS.PHASECHK.TRANS64.TRYWAIT P0, [R4+URZ+0x24060], R5 ;  /* 0x02406005040075a7 */ /* 0x0022a4000800017f */
[----:B--2---:R-:W-:Y:S05]  /*106a0*/  @!P0 NANOSLEEP.SYNCS 0x989680 ;  /* 0x009896800000895d */ /* 0x004fea0003900000 */
[----:B------:R-:W2:Y:S02]  /*106b0*/  @!P0 SYNCS.PHASECHK.TRANS64 P0, [R4+URZ+0x24060], R5 ;  /* 0x02406005040085a7 */ /* 0x000ea4000800007f */
[----:B--2---:R-:W-:Y:S05]  /*106c0*/  @!P0 BRA `(.L_x_84) ;  /* 0xfffffffc00f08947 */ /* 0x004fea000383ffff */
[----:B------:R-:W-:Y:S05]  /*106d0*/  BRA `(.L_x_113) ;  /* 0xffffffec00f47947 */ /* 0x000fea000383ffff */
.L_x_89:
[----:B-1----:R1:W2:Y:S02]  /*106e0*/  SYNCS.PHASECHK.TRANS64.TRYWAIT P0, [R3+URZ+0x24028], R4 ;  /* 0x02402804030075a7 */ /* 0x0022a4000800017f */
[----:B--2---:R-:W-:Y:S05]  /*106f0*/  @!P0 NANOSLEEP.SYNCS 0x989680 ;  /* 0x009896800000895d */ /* 0x004fea0003900000 */
[----:B------:R-:W2:Y:S02]  /*10700*/  @!P0 SYNCS.PHASECHK.TRANS64 P0, [R3+URZ+0x24028], R4 ;  /* 0x02402804030085a7 */ /* 0x000ea4000800007f */
[----:B--2---:R-:W-:Y:S05]  /*10710*/  @!P0 BRA `(.L_x_89) ;  /* 0xfffffffc00f08947 */ /* 0x004fea000383ffff */
[----:B------:R-:W-:Y:S05]  /*10720*/  BRA `(.L_x_114) ;  /* 0xfffffff000b47947 */ /* 0x000fea000383ffff */
.L_x_95:
[----:B-1----:R1:W2:Y:S02]  /*10730*/  SYNCS.PHASECHK.TRANS64.TRYWAIT P4, [R7+URZ+0x24028], R4 ;  /* 0x02402804070075a7 */ /* 0x0022a4000808017f */
[----:B--2---:R-:W-:Y:S05]  /*10740*/  @!P4 NANOSLEEP.SYNCS 0x989680 ;  /* 0x009896800000c95d */ /* 0x004fea0003900000 */
[----:B------:R-:W2:Y:S02]  /*10750*/  @!P4 SYNCS.PHASECHK.TRANS64 P4, [R7+URZ+0x24028], R4 ;  /* 0x024028040700c5a7 */ /* 0x000ea4000808007f */
[----:B--2---:R-:W-:Y:S05]  /*10760*/  @!P4 BRA `(.L_x_95) ;  /* 0xfffffffc00f0c947 */ /* 0x004fea000383ffff */
[----:B------:R-:W-:Y:S05]  /*10770*/  BRA `(.L_x_115) ;  /* 0xfffffff400647947 */ /* 0x000fea000383ffff */
.L_x_100:
[----:B-1----:R1:W2:Y:S02]  /*10780*/  SYNCS.PHASECHK.TRANS64.TRYWAIT P4, [R4+URZ+0x24028], R7 ;  /* 0x02402807040075a7 */ /* 0x0022a4000808017f */
[----:B--2---:R-:W-:Y:S05]  /*10790*/  @!P4 NANOSLEEP.SYNCS 0x989680 ;  /* 0x009896800000c95d */ /* 0x004fea0003900000 */
[----:B------:R-:W2:Y:S02]  /*107a0*/  @!P4 SYNCS.PHASECHK.TRANS64 P4, [R4+URZ+0x24028], R7 ;  /* 0x024028070400c5a7 */ /* 0x000ea4000808007f */
[----:B--2---:R-:W-:Y:S05]  /*107b0*/  @!P4 BRA `(.L_x_100) ;  /* 0xfffffffc00f0c947 */ /* 0x004fea000383ffff */
[----:B------:R-:W-:Y:S05]  /*107c0*/  BRA `(.L_x_116) ;  /* 0xfffffff800247947 */ /* 0x000fea000383ffff */
        .weak           $__internal_0_$__cuda_sm20_rcp_rn_f32_slowpath
        .type           $__internal_0_$__cuda_sm20_rcp_rn_f32_slowpath,@function
        .size           $__internal_0_$__cuda_sm20_rcp_rn_f32_slowpath,(.L_x_122 - $__internal_0_$__cuda_sm20_rcp_rn_f32_slowpath)
$__internal_0_$__cuda_sm20_rcp_rn_f32_slowpath:
[----:B------:R-:W-:Y:S01]  /*107d0*/  IMAD.SHL.U32 R0, R2, 0x2, RZ ;  /* 0x0000000202007824 */ /* 0x000fe200078e00ff */
[----:B------:R-:W-:Y:S04]  /*107e0*/  BSSY B2, `(.L_x_117) ;  /* 0x0000030000027945 */ /* 0x000fe80003800000 */
[----:B------:R-:W-:-:S04]  /*107f0*/  SHF.R.U32.HI R18, RZ, 0x18, R0 ;  /* 0x00000018ff127819 */ /* 0x000fc80000011600 */
[----:B------:R-:W-:-:S13]  /*10800*/  ISETP.NE.U32.AND P0, PT, R18, RZ, PT ;  /* 0x000000ff1200720c */ /* 0x000fda0003f05070 */
[----:B------:R-:W-:Y:S05]  /*10810*/  @P0 BRA `(.L_x_118) ;  /* 0x0000000000280947 */ /* 0x000fea0003800000 */
[----:B------:R-:W-:-:S05]  /*10820*/  IMAD.SHL.U32 R0, R2, 0x2, RZ ;  /* 0x0000000202007824 */ /* 0x000fca00078e00ff */
[----:B------:R-:W-:-:S13]  /*10830*/  ISETP.NE.AND P0, PT, R0, RZ, PT ;  /* 0x000000ff0000720c */ /* 0x000fda0003f05270 */
[----:B------:R-:W-:Y:S01]  /*10840*/  @P0 FFMA R6, R2, 1.84467440737095516160e+19, RZ ;  /* 0x5f80000002060823 */ /* 0x000fe200000000ff */
[----:B------:R-:W-:Y:S08]  /*10850*/  @!P0 MUFU.RCP R3, R2 ;  /* 0x0000000200038308 */ /* 0x000ff00000001000 */
[----:B------:R-:W1:Y:S02]  /*10860*/  @P0 MUFU.RCP R13, R6 ;  /* 0x00000006000d0308 */ /* 0x000e640000001000 */
[----:B-1----:R-:W-:-:S04]  /*10870*/  @P0 FFMA R0, R6, R13, -1 ;  /* 0xbf80000006000423 */ /* 0x002fc8000000000d */
[----:B------:R-:W-:-:S04]  /*10880*/  @P0 FADD.FTZ R0, -R0, -RZ ;  /* 0x800000ff00000221 */ /* 0x000fc80000010100 */
[----:B------:R-:W-:-:S04]  /*10890*/  @P0 FFMA R0, R13, R0, R13 ;  /* 0x000000000d000223 */ /* 0x000fc8000000000d */
[----:B------:R-:W-:Y:S01]  /*108a0*/  @P0 FFMA R3, R0, 1.84467440737095516160e+19, RZ ;  /* 0x5f80000000030823 */ /* 0x000fe200000000ff */
[----:B------:R-:W-:Y:S06]  /*108b0*/  BRA `(.L_x_119) ;  /* 0x0000000000887947 */ /* 0x000fec0003800000 */
.L_x_118:
[----:B------:R-:W-:-:S05]  /*108c0*/  VIADD R19, R18, 0xffffff03 ;  /* 0xffffff0312137836 */ /* 0x000fca0000000000 */
[----:B------:R-:W-:-:S13]  /*108d0*/  ISETP.GT.U32.AND P0, PT, R19, 0x1, PT ;  /* 0x000000011300780c */ /* 0x000fda0003f04070 */
[----:B------:R-:W-:Y:S05]  /*108e0*/  @P0 BRA `(.L_x_120) ;  /* 0x0000000000780947 */ /* 0x000fea0003800000 */
[----:B------:R-:W-:Y:S01]  /*108f0*/  LOP3.LUT R0, R2, 0x7fffff, RZ, 0xc0, !PT ;  /* 0x007fffff02007812 */ /* 0x000fe200078ec0ff */
[----:B------:R-:W-:-:S03]  /*10900*/  IMAD.MOV.U32 R12, RZ, RZ, 0x3 ;  /* 0x00000003ff0c7424 */ /* 0x000fc600078e00ff */
[----:B------:R-:W-:Y:S02]  /*10910*/  LOP3.LUT R0, R0, 0x3f800000, RZ, 0xfc, !PT ;  /* 0x3f80000000007812 */ /* 0x000fe400078efcff */
[----:B------:R-:W-:Y:S02]  /*10920*/  SHF.L.U32 R12, R12, R19, RZ ;  /* 0x000000130c0c7219 */ /* 0x000fe400000006ff */
[----:B------:R-:W1:Y:S02]  /*10930*/  MUFU.RCP R3, R0 ;  /* 0x0000000000037308 */ /* 0x000e640000001000 */
[----:B-1----:R-:W-:-:S04]  /*10940*/  FFMA R6, R0, R3, -1 ;  /* 0xbf80000000067423 */ /* 0x002fc80000000003 */
[----:B------:R-:W-:-:S04]  /*10950*/  FADD.FTZ R6, -R6, -RZ ;  /* 0x800000ff06067221 */ /* 0x000fc80000010100 */
[CCC-:B------:R-:W-:Y:S01]  /*10960*/  FFMA.RM R10, R3.reuse, R6.reuse, R3.reuse ;  /* 0x00000006030a7223 */ /* 0x1c0fe20000004003 */
[----:B------:R-:W-:-:S04]  /*10970*/  FFMA.RP R13, R3, R6, R3 ;  /* 0x00000006030d7223 */ /* 0x000fc80000008003 */
[C---:B------:R-:W-:Y:S02]  /*10980*/  LOP3.LUT R3, R10.reuse, 0x7fffff, RZ, 0xc0, !PT ;  /* 0x007fffff0a037812 */ /* 0x040fe400078ec0ff */
[----:B------:R-:W-:Y:S02]  /*10990*/  FSETP.NEU.FTZ.AND P0, PT, R10, R13, PT ;  /* 0x0000000d0a00720b */ /* 0x000fe40003f1d000 */
[----:B------:R-:W-:Y:S02]  /*109a0*/  LOP3.LUT R3, R3, 0x800000, RZ, 0xfc, !PT ;  /* 0x0080000003037812 */ /* 0x000fe400078efcff */
[----:B------:R-:W-:Y:S02]  /*109b0*/  SEL R6, RZ, 0xffffffff, !P0 ;  /* 0xffffffffff067807 */ /* 0x000fe40004000000 */
[----:B------:R-:W-:-:S03]  /*109c0*/  LOP3.LUT R12, R12, R3, RZ, 0xc0, !PT ;  /* 0x000000030c0c7212 */ /* 0x000fc600078ec0ff */
[----:B------:R-:W-:Y:S01]  /*109d0*/  IMAD.MOV R6, RZ, RZ, -R6 ;  /* 0x000000ffff067224 */ /* 0x000fe200078e0a06 */
[----:B------:R-:W-:-:S04]  /*109e0*/  SHF.R.U32.HI R12, RZ, R19, R12 ;  /* 0x00000013ff0c7219 */ /* 0x000fc8000001160c */
[----:B------:R-:W-:Y:S02]  /*109f0*/  LOP3.LUT P1, RZ, R6, R19, R3, 0xf8, !PT ;  /* 0x0000001306ff7212 */ /* 0x000fe4000782f803 */
[C---:B------:R-:W-:Y:S02]  /*10a00*/  LOP3.LUT P0, RZ, R12.reuse, 0x1, RZ, 0xc0, !PT ;  /* 0x000000010cff7812 */ /* 0x040fe4000780c0ff */
[----:B------:R-:W-:-:S04]  /*10a10*/  LOP3.LUT P2, RZ, R12, 0x2, RZ, 0xc0, !PT ;  /* 0x000000020cff7812 */ /* 0x000fc8000784c0ff */
[----:B------:R-:W-:Y:S02]  /*10a20*/  PLOP3.LUT P0, PT, P0, P1, P2, 0xe0, 0x0 ;  /* 0x000000000000781c */ /* 0x000fe40000703c20 */
[----:B------:R-:W-:Y:S02]  /*10a30*/  LOP3.LUT P1, RZ, R2, 0x7fffff, RZ, 0xc0, !PT ;  /* 0x007fffff02ff7812 */ /* 0x000fe4000782c0ff */
[----:B------:R-:W-:-:S05]  /*10a40*/  SEL R0, RZ, 0x1, !P0 ;  /* 0x00000001ff007807 */ /* 0x000fca0004000000 */
[----:B------:R-:W-:-:S05]  /*10a50*/  IMAD.MOV R0, RZ, RZ, -R0 ;  /* 0x000000ffff007224 */ /* 0x000fca00078e0a00 */
[----:B------:R-:W-:Y:S01]  /*10a60*/  ISETP.GE.AND P0, PT, R0, RZ, PT ;  /* 0x000000ff0000720c */ /* 0x000fe20003f06270 */
[----:B------:R-:W-:-:S05]  /*10a70*/  VIADD R0, R18, 0xffffff04 ;  /* 0xffffff0412007836 */ /* 0x000fca0000000000 */
[----:B------:R-:W-:-:S07]  /*10a80*/  SHF.R.U32.HI R3, RZ, R0, R3 ;  /* 0x00000000ff037219 */ /* 0x000fce0000011603 */
[----:B------:R-:W-:-:S04]  /*10a90*/  @!P0 VIADD R3, R3, 0x1 ;  /* 0x0000000103038836 */ /* 0x000fc80000000000 */
[----:B------:R-:W-:-:S05]  /*10aa0*/  @!P1 IMAD.SHL.U32 R3, R3, 0x2, RZ ;  /* 0x0000000203039824 */ /* 0x000fca00078e00ff */
[----:B------:R-:W-:Y:S01]  /*10ab0*/  LOP3.LUT R3, R3, 0x80000000, R2, 0xf8, !PT ;  /* 0x8000000003037812 */ /* 0x000fe200078ef802 */
[----:B------:R-:W-:Y:S06]  /*10ac0*/  BRA `(.L_x_119) ;  /* 0x0000000000047947 */ /* 0x000fec0003800000 */
.L_x_120:
[----:B------:R1:W2:Y:S02]  /*10ad0*/  MUFU.RCP R3, R2 ;  /* 0x0000000200037308 */ /* 0x0002a40000001000 */
.L_x_119:
[----:B------:R-:W-:Y:S05]  /*10ae0*/  BSYNC B2 ;  /* 0x0000000000027941 */ /* 0x000fea0003800000 */
.L_x_117:
[----:B--2---:R-:W-:Y:S02]  /*10af0*/  IMAD.MOV.U32 R0, RZ, RZ, R3 ;  /* 0x000000ffff007224 */ /* 0x004fe400078e0003 */
[----:B-1----:R-:W-:Y:S02]  /*10b00*/  IMAD.MOV.U32 R2, RZ, RZ, R14 ;  /* 0x000000ffff027224 */ /* 0x002fe400078e000e */
[----:B------:R-:W-:-:S04]  /*10b10*/  IMAD.MOV.U32 R3, RZ, RZ, 0x0 ;  /* 0x00000000ff037424 */ /* 0x000fc800078e00ff */
[----:B------:R-:W-:Y:S05]  /*10b20*/  RET.REL.NODEC R2 `(_ZN7cutlass13device_kernelINS_4fmha6kernel28FmhaKernelTmaWarpSpecializedINS1_10collective30FmhaMainloopTmaWarpSpecializedINS_12float_e4m3_tEffN4cute5tupleIJNS7_1CILi128EEESA_NS9_ILi192EEEEEENS8_IJiNS9_ILi1EEENS8_IJiiEEEEEESF_NS8_IJSD_iSE_EEENS4_12CausalFusionEJEEENS4_15FmhaFwdEpilogueIS6_fNS8_IJNS9_ILi64EEESB_SA_EEEEENS2_23IndividualTileSchedulerEJEEEEEvNT_6ParamsE) ;  /* 0xfffffef402347950 */ /* 0x000fea0003c3ffff */
.L_x_121:
[----:B------:R-:W-:-:S00]  /*10b30*/  BRA `(.L_x_121) ;  /* 0xfffffffc00fc7947 */ /* 0x000fc0000383ffff */
[----:B------:R-:W-:-:S00]  /*10b40*/  NOP ;  /* 0x0000000000007918 */ /* 0x000fc00000000000 */
        /* <DEDUP_REMOVED lines=11> */
.L_x_122:


//--------------------- .nv.global.init           --------------------------
	.section	.nv.global.init,"aw",@progbits
.nv.global.init:
	.type		$str$24,@object
	.size		$str$24,($str$25 - $str$24)
$str$24:
        /*0000*/ 	.byte	0x28, 0x61, 0x64, 0x64, 0x72, 0x65, 0x73, 0x73, 0x20, 0x26, 0x20, 0x6d, 0x61, 0x73, 0x6b, 0x29
        /*0010*/ 	.byte	0x20, 0x3d, 0x3d, 0x20, 0x30, 0x00
	.type		$str$25,@object
	.size		$str$25,(__unnamed_1 - $str$25)
$str$25:
        /*0016*/ 	.byte	0x2f, 0x74, 0x6d, 0x70, 0x2f, 0x63, 0x75, 0x74, 0x6c, 0x61, 0x73, 0x73, 0x5f, 0x73, 0x77, 0x65
        /*0026*/ 	.byte	0x65, 0x70, 0x5f, 0x73, 0x72, 0x63, 0x2f, 0x69, 0x6e, 0x63, 0x6c, 0x75, 0x64, 0x65, 0x2f, 0x63
        /*0036*/ 	.byte	0x75, 0x74, 0x65, 0x2f, 0x70, 0x6f, 0x69, 0x6e, 0x74, 0x65, 0x72, 0x5f, 0x66, 0x6c, 0x61, 0x67
        /*0046*/ 	.byte	0x67, 0x65, 0x64, 0x2e, 0x68, 0x70, 0x70, 0x00
	.type		__unnamed_1,@object
	.size		__unnamed_1,(__unnamed_2 - __unnamed_1)
__unnamed_1:
        /*004e*/ 	.byte	0x61, 0x75, 0x74, 0x6f, 0x20, 0x63, 0x75, 0x74, 0x65, 0x3a, 0x3a, 0x61, 0x73, 0x5f, 0x70, 0x6f
        /* <DEDUP_REMOVED lines=27> */
        /*020e*/ 	.byte	0x43, 0x3c, 0x34, 0x30, 0x39, 0x36, 0x3e, 0x3e, 0x3e, 0x3e, 0x3e, 0x5d, 0x00
	.type		__unnamed_2,@object
	.size		__unnamed_2,(.L_1 - __unnamed_2)
__unnamed_2:
        /* <DEDUP_REMOVED lines=29> */
.L_1:


//--------------------- .nv.shared._ZN7cutlass13device_kernelINS_4fmha6kernel28FmhaKernelTmaWarpSpecializedINS1_10collective30FmhaMainloopTmaWarpSpecializedINS_12float_e4m3_tEffN4cute5tupleIJNS7_1CILi128EEESA_NS9_ILi192EEEEEENS8_IJiNS9_ILi1EEENS8_IJiiEEEEEESF_NS8_IJSD_iSE_EEENS4_12CausalFusionEJEEENS4_15FmhaFwdEpilogueIS6_fNS8_IJNS9_ILi64EEESB_SA_EEEEENS2_23IndividualTileSchedulerEJEEEEEvNT_6ParamsE --------------------------
	.section	.nv.shared._ZN7cutlass13device_kernelINS_4fmha6kernel28FmhaKernelTmaWarpSpecializedINS1_10collective30FmhaMainloopTmaWarpSpecializedINS_12float_e4m3_tEffN4cute5tupleIJNS7_1CILi128EEESA_NS9_ILi192EEEEEENS8_IJiNS9_ILi1EEENS8_IJiiEEEEEESF_NS8_IJSD_iSE_EEENS4_12CausalFusionEJEEENS4_15FmhaFwdEpilogueIS6_fNS8_IJNS9_ILi64EEESB_SA_EEEEENS2_23IndividualTileSchedulerEJEEEEEvNT_6ParamsE,"aw",@nobits
	.sectionflags	@""
	.align	16
	.zero		1024


//--------------------- .nv.shared.reserved.0     --------------------------
	.section	.nv.shared.reserved.0,"aw",@nobits
	.weak		__nv_reservedSMEM_offset_0_alias
	.size		__nv_reservedSMEM_offset_0_alias, 0, 0
	.other		__nv_reservedSMEM_offset_0_alias,@"STO_CUDA_RESERVED_SHARED STV_DEFAULT"
__nv_reservedSMEM_offset_0_alias:
	.zero		0


//--------------------- .nv.global                --------------------------
	.section	.nv.global,"aw",@nobits
.nv.global:
	.type		_ZN39_INTERNAL_b9b38641_4_k_cu_0da03f62_28554cute1_E,@object
	.size		_ZN39_INTERNAL_b9b38641_4_k_cu_0da03f62_28554cute1_E,(_ZN39_INTERNAL_b9b38641_4_k_cu_0da03f62_28554cuda3std3__45__cpo6cbeginE - _ZN39_INTERNAL_b9b38641_4_k_cu_0da03f62_28554cute1_E)
_ZN39_INTERNAL_b9b38641_4_k_cu_0da03f62_28554cute1_E:
	.zero		1
	.type		_ZN39_INTERNAL_b9b38641_4_k_cu_0da03f62_28554cuda3std3__45__cpo6cbeginE,@object
	.size		_ZN39_INTERNAL_b9b38641_4_k_cu_0da03f62_28554cuda3std3__45__cpo6cbeginE,(_ZN39_INTERNAL_b9b38641_4_k_cu_0da03f62_28554cuda3std3__48in_placeE - _ZN39_INTERNAL_b9b38641_4_k_cu_0da03f62_28554cuda3std3__45__cpo6cbeginE)
_ZN39_INTERNAL_b9b38641_4_k_cu_0da03f62_28554cuda3std3__45__cpo6cbeginE:
	.zero		1
	.type		_ZN39_INTERNAL_b9b38641_4_k_cu_0da03f62_28554cuda3std3__48in_placeE,@object
	.size		_ZN39_INTERNAL_b9b38641_4_k_cu_0da03f62_28554cuda3std3__48in_placeE,(_ZN39_INTERNAL_b9b38641_4_k_cu_0da03f62_28554cuda3std6ranges3__45__cpo9iter_moveE - _ZN39_INTERNAL_b9b38641_4_k_cu_0da03f62_28554cuda3std3__48in_placeE)
_ZN39_INTERNAL_b9b38641_4_k_cu_0da03f62_28554cuda3std3__48in_placeE:
	.zero		1
	.type		_ZN39_INTERNAL_b9b38641_4_k_cu_0da03f62_28554cuda3std6ranges3__45__cpo9iter_moveE,@object
	.size		_ZN39_INTERNAL_b9b38641_4_k_cu_0da03f62_28554cuda3std6ranges3__45__cpo9iter_moveE,(_ZN39_INTERNAL_b9b38641_4_k_cu_0da03f62_28554cuda3std3__45__cpo5beginE - _ZN39_INTERNAL_b9b38641_4_k_cu_0da03f62_28554cuda3std6ranges3__45__cpo9iter_moveE)
_ZN39_INTERNAL_b9b38641_4_k_cu_0da03f62_28554cuda3std6ranges3__45__cpo9iter_moveE:
	.zero		1
	.type		_ZN39_INTERNAL_b9b38641_4_k_cu_0da03f62_28554cuda3std3__45__cpo5beginE,@object
	.size		_ZN39_INTERNAL_b9b38641_4_k_cu_0da03f62_28554cuda3std3__45__cpo5beginE,(_ZN39_INTERNAL_b9b38641_4_k_cu_0da03f62_28554cuda3std3__441_GLOBAL__N__b9b38641_4_k_cu_0da03f62_28556ignoreE - _ZN39_INTERNAL_b9b38641_4_k_cu_0da03f62_28554cuda3std3__45__cpo5beginE)
_ZN39_INTERNAL_b9b38641_4_k_cu_0da03f62_28554cuda3std3__45__cpo5beginE:
	.zero		1
	.type		_ZN39_INTERNAL_b9b38641_4_k_cu_0da03f62_28554cuda3std3__441_GLOBAL__N__b9b38641_4_k_cu_0da03f62_28556ignoreE,@object
	.size		_ZN39_INTERNAL_b9b38641_4_k_cu_0da03f62_28554cuda3std3__441_GLOBAL__N__b9b38641_4_k_cu_0da03f62_28556ignoreE,(_ZN39_INTERNAL_b9b38641_4_k_cu_0da03f62_28554cute7productE - _ZN39_INTERNAL_b9b38641_4_k_cu_0da03f62_28554cuda3std3__441_GLOBAL__N__b9b38641_4_k_cu_0da03f62_28556ignoreE)
_ZN39_INTERNAL_b9b38641_4_k_cu_0da03f62_28554cuda3std3__441_GLOBAL__N__b9b38641_4_k_cu_0da03f62_28556ignoreE:
	.zero		1
	.type		_ZN39_INTERNAL_b9b38641_4_k_cu_0da03f62_28554cute7productE,@object
	.size		_ZN39_INTERNAL_b9b38641_4_k_cu_0da03f62_28554cute7productE,(_ZN39_INTERNAL_b9b38641_4_k_cu_0da03f62_28554cuda3std3__45__cpo3endE - _ZN39_INTERNAL_b9b38641_4_k_cu_0da03f62_28554cute7productE)
_ZN39_INTERNAL_b9b38641_4_k_cu_0da03f62_28554cute7productE:
	.zero		1
	.type		_ZN39_INTERNAL_b9b38641_4_k_cu_0da03f62_28554cuda3std3__45__cpo3endE,@object
	.size		_ZN39_INTERNAL_b9b38641_4_k_cu_0da03f62_28554cuda3std3__45__cpo3endE,(_ZN39_INTERNAL_b9b38641_4_k_cu_0da03f62_28554cuda3std3__419piecewise_constructE - _ZN39_INTERNAL_b9b38641_4_k_cu_0da03f62_28554cuda3std3__45__cpo3endE)
_ZN39_INTERNAL_b9b38641_4_k_cu_0da03f62_28554cuda3std3__45__cpo3endE:
	.zero		1
	.type		_ZN39_INTERNAL_b9b38641_4_k_cu_0da03f62_28554cuda3std3__419piecewise_constructE,@object
	.size		_ZN39_INTERNAL_b9b38641_4_k_cu_0da03f62_28554cuda3std3__419piecewise_constructE,(_ZN39_INTERNAL_b9b38641_4_k_cu_0da03f62_28554cuda3std3__45__cpo4cendE - _ZN39_INTERNAL_b9b38641_4_k_cu_0da03f62_28554cuda3std3__419piecewise_constructE)
_ZN39_INTERNAL_b9b38641_4_k_cu_0da03f62_28554cuda3std3__419piecewise_constructE:
	.zero		1
	.type		_ZN39_INTERNAL_b9b38641_4_k_cu_0da03f62_28554cuda3std3__45__cpo4cendE,@object
	.size		_ZN39_INTERNAL_b9b38641_4_k_cu_0da03f62_28554cuda3std3__45__cpo4cendE,(_ZN39_INTERNAL_b9b38641_4_k_cu_0da03f62_28554cuda3std6ranges3__45__cpo4swapE - _ZN39_INTERNAL_b9b38641_4_k_cu_0da03f62_28554cuda3std3__45__cpo4cendE)
_ZN39_INTERNAL_b9b38641_4_k_cu_0da03f62_28554cuda3std3__45__cpo4cendE:
	.zero		1
	.type		_ZN39_INTERNAL_b9b38641_4_k_cu_0da03f62_28554cuda3std6ranges3__45__cpo4swapE,@object
	.size		_ZN39_INTERNAL_b9b38641_4_k_cu_0da03f62_28554cuda3std6ranges3__45__cpo4swapE,(.L_9 - _ZN39_INTERNAL_b9b38641_4_k_cu_0da03f62_28554cuda3std6ranges3__45__cpo4swapE)
_ZN39_INTERNAL_b9b38641_4_k_cu_0da03f62_28554cuda3std6ranges3__45__cpo4swapE:
	.zero		1
.L_9:


//--------------------- .nv.constant0._ZN7cutlass13device_kernelINS_4fmha6kernel28FmhaKernelTmaWarpSpecializedINS1_10collective30FmhaMainloopTmaWarpSpecializedINS_12float_e4m3_tEffN4cute5tupleIJNS7_1CILi128EEESA_NS9_ILi192EEEEEENS8_IJiNS9_ILi1EEENS8_IJiiEEEEEESF_NS8_IJSD_iSE_EEENS4_12CausalFusionEJEEENS4_15FmhaFwdEpilogueIS6_fNS8_IJNS9_ILi64EEESB_SA_EEEEENS2_23IndividualTileSchedulerEJEEEEEvNT_6ParamsE --------------------------
	.section	.nv.constant0._ZN7cutlass13device_kernelINS_4fmha6kernel28FmhaKernelTmaWarpSpecializedINS1_10collective30FmhaMainloopTmaWarpSpecializedINS_12float_e4m3_tEffN4cute5tupleIJNS7_1CILi128EEESA_NS9_ILi192EEEEEENS8_IJiNS9_ILi1EEENS8_IJiiEEEEEESF_NS8_IJSD_iSE_EEENS4_12CausalFusionEJEEENS4_15FmhaFwdEpilogueIS6_fNS8_IJNS9_ILi64EEESB_SA_EEEEENS2_23IndividualTileSchedulerEJEEEEEvNT_6ParamsE,"a",@progbits
	.sectionflags	@""
	.align	4
.nv.constant0._ZN7cutlass13device_kernelINS_4fmha6kernel28FmhaKernelTmaWarpSpecializedINS1_10collective30FmhaMainloopTmaWarpSpecializedINS_12float_e4m3_tEffN4cute5tupleIJNS7_1CILi128EEESA_NS9_ILi192EEEEEENS8_IJiNS9_ILi1EEENS8_IJiiEEEEEESF_NS8_IJSD_iSE_EEENS4_12CausalFusionEJEEENS4_15FmhaFwdEpilogueIS6_fNS8_IJNS9_ILi64EEESB_SA_EEEEENS2_23IndividualTileSchedulerEJEEEEEvNT_6ParamsE:
	.zero		2688


//--------------------- SYMBOLS --------------------------

	.type		.nv.reservedSmem.offset0,@object
	.size		.nv.reservedSmem.offset0,0x4
	.type		__assertfail,@function
